	.target	sm_80

	.elftype	@"ET_EXEC"


//--------------------- .note.nv.tkinfo           --------------------------
	.section	.note.nv.tkinfo,"",@"SHT_NOTE"
	.sectionflags	@"SHF_NOTE_NV_TKINFO"
	.tkinfo
        /*0018*/ 	.word	0x00000002
        /*0030*/ 	.string	""
        /*0030*/ 	.string	"ptxas"
        /*0030*/ 	.string	"Cuda compilation tools, release 13.0, V13.0.88"
        /*0030*/ 	.string	"Build cuda_13.0.r13.0/compiler.36424714_0"
        /*0030*/ 	.string	"-arch sm_80 -m 64 "



//--------------------- .note.nv.cuinfo           --------------------------
	.section	.note.nv.cuinfo,"",@"SHT_NOTE"
	.sectionflags	@"SHF_NOTE_NV_CUINFO"
        /*0018*/ 	.short	0x0002
        /*001a*/ 	.short	0x0050
        /*001c*/ 	.short	0x0082
	.zero		2


//--------------------- .nv.info                  --------------------------
	.section	.nv.info,"",@"SHT_CUDA_INFO"
	.align	4


	//----- nvinfo : EIATTR_REGCOUNT
	.align		4
        /*0000*/ 	.byte	0x04, 0x2f
        /*0002*/ 	.short	(.L_20 - .L_19)
	.align		4
.L_19:
        /*0004*/ 	.word	index@(_ZN17fastertransformer47add_bias_input_layernorm_COL32_int32I_DataTypeOEPfPKiPKfS4_S4_S4_iiS4_S4_)
        /*0008*/ 	.word	0x00000012


	//----- nvinfo : EIATTR_FRAME_SIZE
	.align		4
.L_20:
        /*000c*/ 	.byte	0x04, 0x11
        /*000e*/ 	.short	(.L_22 - .L_21)
	.align		4
.L_21:
        /*0010*/ 	.word	index@(_ZN17fastertransformer47add_bias_input_layernorm_COL32_int32I_DataTypeOEPfPKiPKfS4_S4_S4_iiS4_S4_)
        /*0014*/ 	.word	0x00000000


	//----- nvinfo : EIATTR_REGCOUNT
	.align		4
.L_22:
        /*0018*/ 	.byte	0x04, 0x2f
        /*001a*/ 	.short	(.L_24 - .L_23)
	.align		4
.L_23:
        /*001c*/ 	.word	index@(_ZN17fastertransformer47add_bias_input_layernorm_COL32_int32I_DataTypeOEP7__half2PK4int2PKS0_S6_S6_S6_iiPK6float2PKf)
        /*0020*/ 	.word	0x00000014


	//----- nvinfo : EIATTR_FRAME_SIZE
	.align		4
.L_24:
        /*0024*/ 	.byte	0x04, 0x11
        /*0026*/ 	.short	(.L_26 - .L_25)
	.align		4
.L_25:
        /*0028*/ 	.word	index@(_ZN17fastertransformer47add_bias_input_layernorm_COL32_int32I_DataTypeOEP7__half2PK4int2PKS0_S6_S6_S6_iiPK6float2PKf)
        /*002c*/ 	.word	0x00000000


	//----- nvinfo : EIATTR_REGCOUNT
	.align		4
.L_26:
        /*0030*/ 	.byte	0x04, 0x2f
        /*0032*/ 	.short	(.L_28 - .L_27)
	.align		4
.L_27:
        /*0034*/ 	.word	index@(_ZN17fastertransformer37add_bias_input_layernorm_COL32_int8IOI7__half2EEvPaPKaS4_PKT_S7_S7_iiPKfS9_S9_)
        /*0038*/ 	.word	0x0000001c


	//----- nvinfo : EIATTR_FRAME_SIZE
	.align		4
.L_28:
        /*003c*/ 	.byte	0x04, 0x11
        /*003e*/ 	.short	(.L_30 - .L_29)
	.align		4
.L_29:
        /*0040*/ 	.word	index@(_ZN17fastertransformer37add_bias_input_layernorm_COL32_int8IOI7__half2EEvPaPKaS4_PKT_S7_S7_iiPKfS9_S9_)
        /*0044*/ 	.word	0x00000000


	//----- nvinfo : EIATTR_REGCOUNT
	.align		4
.L_30:
        /*0048*/ 	.byte	0x04, 0x2f
        /*004a*/ 	.short	(.L_32 - .L_31)
	.align		4
.L_31:
        /*004c*/ 	.word	index@(_ZN17fastertransformer46add_bias_input_layernorm_COL32_int8I_DataTypeOI7__half2EEvPT_PKaS5_PKS2_S7_S7_iiPKfS9_)
        /*0050*/ 	.word	0x00000014


	//----- nvinfo : EIATTR_FRAME_SIZE
	.align		4
.L_32:
        /*0054*/ 	.byte	0x04, 0x11
        /*0056*/ 	.short	(.L_34 - .L_33)
	.align		4
.L_33:
        /*0058*/ 	.word	index@(_ZN17fastertransformer46add_bias_input_layernorm_COL32_int8I_DataTypeOI7__half2EEvPT_PKaS5_PKS2_S7_S7_iiPKfS9_)
        /*005c*/ 	.word	0x00000000


	//----- nvinfo : EIATTR_REGCOUNT
	.align		4
.L_34:
        /*0060*/ 	.byte	0x04, 0x2f
        /*0062*/ 	.short	(.L_36 - .L_35)
	.align		4
.L_35:
        /*0064*/ 	.word	index@(_ZN17fastertransformer48add_bias_input_layernorm_COL32_int8IO_warpReduceILi4ELi8ELb1ELb1ELb1EEEvPaS1_P6__halfPKS2_S5_S5_iiff)
        /*0068*/ 	.word	0x00000026


	//----- nvinfo : EIATTR_FRAME_SIZE
	.align		4
.L_36:
        /*006c*/ 	.byte	0x04, 0x11
        /*006e*/ 	.short	(.L_38 - .L_37)
	.align		4
.L_37:
        /*0070*/ 	.word	index@(_ZN17fastertransformer48add_bias_input_layernorm_COL32_int8IO_warpReduceILi4ELi8ELb1ELb1ELb1EEEvPaS1_P6__halfPKS2_S5_S5_iiff)
        /*0074*/ 	.word	0x00000000


	//----- nvinfo : EIATTR_REGCOUNT
	.align		4
.L_38:
        /*0078*/ 	.byte	0x04, 0x2f
        /*007a*/ 	.short	(.L_40 - .L_39)
	.align		4
.L_39:
        /*007c*/ 	.word	index@(_ZN17fastertransformer37add_bias_input_layernorm_COL32_int8IOILi8ELb1ELb1ELb1EEEvPaS1_P6__halfPKS2_S5_S5_iiff)
        /*0080*/ 	.word	0x00000028


	//----- nvinfo : EIATTR_FRAME_SIZE
	.align		4
.L_40:
        /*0084*/ 	.byte	0x04, 0x11
        /*0086*/ 	.short	(.L_42 - .L_41)
	.align		4
.L_41:
        /*0088*/ 	.word	index@(_ZN17fastertransformer37add_bias_input_layernorm_COL32_int8IOILi8ELb1ELb1ELb1EEEvPaS1_P6__halfPKS2_S5_S5_iiff)
        /*008c*/ 	.word	0x00000000


	//----- nvinfo : EIATTR_REGCOUNT
	.align		4
.L_42:
        /*0090*/ 	.byte	0x04, 0x2f
        /*0092*/ 	.short	(.L_44 - .L_43)
	.align		4
.L_43:
        /*0094*/ 	.word	index@(_ZN17fastertransformer43add_bias_input_layernorm_COL32_int8IO_noResI7__half2EEvPaPiPT_PKS4_S7_S7_iiPKfS9_S9_)
        /*0098*/ 	.word	0x00000015


	//----- nvinfo : EIATTR_FRAME_SIZE
	.align		4
.L_44:
        /*009c*/ 	.byte	0x04, 0x11
        /*009e*/ 	.short	(.L_46 - .L_45)
	.align		4
.L_45:
        /*00a0*/ 	.word	index@(_ZN17fastertransformer43add_bias_input_layernorm_COL32_int8IO_noResI7__half2EEvPaPiPT_PKS4_S7_S7_iiPKfS9_S9_)
        /*00a4*/ 	.word	0x00000000


	//----- nvinfo : EIATTR_REGCOUNT
	.align		4
.L_46:
        /*00a8*/ 	.byte	0x04, 0x2f
        /*00aa*/ 	.short	(.L_48 - .L_47)
	.align		4
.L_47:
        /*00ac*/ 	.word	index@(_ZN17fastertransformer31layernorm_COL32_DataTypeI_int8OI7__half2EEvPaPKT_S5_S5_iiPKf)
        /*00b0*/ 	.word	0x00000016


	//----- nvinfo : EIATTR_FRAME_SIZE
	.align		4
.L_48:
        /*00b4*/ 	.byte	0x04, 0x11
        /*00b6*/ 	.short	(.L_50 - .L_49)
	.align		4
.L_49:
        /*00b8*/ 	.word	index@(_ZN17fastertransformer31layernorm_COL32_DataTypeI_int8OI7__half2EEvPaPKT_S5_S5_iiPKf)
        /*00bc*/ 	.word	0x00000000


	//----- nvinfo : EIATTR_REGCOUNT
	.align		4
.L_50:
        /*00c0*/ 	.byte	0x04, 0x2f
        /*00c2*/ 	.short	(.L_52 - .L_51)
	.align		4
.L_51:
        /*00c4*/ 	.word	index@(_ZN17fastertransformer31layernorm_COL32_INT8I_DataTypeOI7__half2EEvPT_PKaPKS2_S7_iiPKf)
        /*00c8*/ 	.word	0x00000016


	//----- nvinfo : EIATTR_FRAME_SIZE
	.align		4
.L_52:
        /*00cc*/ 	.byte	0x04, 0x11
        /*00ce*/ 	.short	(.L_54 - .L_53)
	.align		4
.L_53:
        /*00d0*/ 	.word	index@(_ZN17fastertransformer31layernorm_COL32_INT8I_DataTypeOI7__half2EEvPT_PKaPKS2_S7_iiPKf)
        /*00d4*/ 	.word	0x00000000


	//----- nvinfo : EIATTR_REGCOUNT
	.align		4
.L_54:
        /*00d8*/ 	.byte	0x04, 0x2f
        /*00da*/ 	.short	(.L_56 - .L_55)
	.align		4
.L_55:
        /*00dc*/ 	.word	index@(_ZN17fastertransformer42layernorm_shift_partition_COL32_warpReduceILi4ELi8EEEvPaPK6__halfS4_S4_iiiifii)
        /*00e0*/ 	.word	0x00000020


	//----- nvinfo : EIATTR_FRAME_SIZE
	.align		4
.L_56:
        /*00e4*/ 	.byte	0x04, 0x11
        /*00e6*/ 	.short	(.L_58 - .L_57)
	.align		4
.L_57:
        /*00e8*/ 	.word	index@(_ZN17fastertransformer42layernorm_shift_partition_COL32_warpReduceILi4ELi8EEEvPaPK6__halfS4_S4_iiiifii)
        /*00ec*/ 	.word	0x00000000


	//----- nvinfo : EIATTR_REGCOUNT
	.align		4
.L_58:
        /*00f0*/ 	.byte	0x04, 0x2f
        /*00f2*/ 	.short	(.L_60 - .L_59)
	.align		4
.L_59:
        /*00f4*/ 	.word	index@(_ZN17fastertransformer31layernorm_shift_partition_COL32ILi8EEEvPaPK6__halfS4_S4_iiiifii)
        /*00f8*/ 	.word	0x00000020


	//----- nvinfo : EIATTR_FRAME_SIZE
	.align		4
.L_60:
        /*00fc*/ 	.byte	0x04, 0x11
        /*00fe*/ 	.short	(.L_62 - .L_61)
	.align		4
.L_61:
        /*0100*/ 	.word	index@(_ZN17fastertransformer31layernorm_shift_partition_COL32ILi8EEEvPaPK6__halfS4_S4_iiiifii)
        /*0104*/ 	.word	0x00000000


	//----- nvinfo : EIATTR_REGCOUNT
	.align		4
.L_62:
        /*0108*/ 	.byte	0x04, 0x2f
        /*010a*/ 	.short	(.L_64 - .L_63)
	.align		4
.L_63:
        /*010c*/ 	.word	index@(_ZN17fastertransformer35add_bias_input_layernorm_ROW_int8IOI7__half2EEvPaPKaS4_PKT_S7_S7_iiPKfS9_S9_)
        /*0110*/ 	.word	0x0000001c


	//----- nvinfo : EIATTR_FRAME_SIZE
	.align		4
.L_64:
        /*0114*/ 	.byte	0x04, 0x11
        /*0116*/ 	.short	(.L_66 - .L_65)
	.align		4
.L_65:
        /*0118*/ 	.word	index@(_ZN17fastertransformer35add_bias_input_layernorm_ROW_int8IOI7__half2EEvPaPKaS4_PKT_S7_S7_iiPKfS9_S9_)
        /*011c*/ 	.word	0x00000000


	//----- nvinfo : EIATTR_REGCOUNT
	.align		4
.L_66:
        /*0120*/ 	.byte	0x04, 0x2f
        /*0122*/ 	.short	(.L_68 - .L_67)
	.align		4
.L_67:
        /*0124*/ 	.word	index@(_ZN17fastertransformer44add_bias_input_layernorm_ROW_int8I_DataTypeOI7__half2EEvPT_PKaS5_PKS2_S7_S7_iiPKfS9_)
        /*0128*/ 	.word	0x00000014


	//----- nvinfo : EIATTR_FRAME_SIZE
	.align		4
.L_68:
        /*012c*/ 	.byte	0x04, 0x11
        /*012e*/ 	.short	(.L_70 - .L_69)
	.align		4
.L_69:
        /*0130*/ 	.word	index@(_ZN17fastertransformer44add_bias_input_layernorm_ROW_int8I_DataTypeOI7__half2EEvPT_PKaS5_PKS2_S7_S7_iiPKfS9_)
        /*0134*/ 	.word	0x00000000


	//----- nvinfo : EIATTR_REGCOUNT
	.align		4
.L_70:
        /*0138*/ 	.byte	0x04, 0x2f
        /*013a*/ 	.short	(.L_72 - .L_71)
	.align		4
.L_71:
        /*013c*/ 	.word	index@(_ZN17fastertransformer37add_bias_input_layernorm_COL32_int8IOIfEEvPaPKaS3_PKT_S6_S6_iiPKfS8_S8_)
        /*0140*/ 	.word	0x0000001c


	//----- nvinfo : EIATTR_FRAME_SIZE
	.align		4
.L_72:
        /*0144*/ 	.byte	0x04, 0x11
        /*0146*/ 	.short	(.L_74 - .L_73)
	.align		4
.L_73:
        /*0148*/ 	.word	index@(_ZN17fastertransformer37add_bias_input_layernorm_COL32_int8IOIfEEvPaPKaS3_PKT_S6_S6_iiPKfS8_S8_)
        /*014c*/ 	.word	0x00000000


	//----- nvinfo : EIATTR_REGCOUNT
	.align		4
.L_74:
        /*0150*/ 	.byte	0x04, 0x2f
        /*0152*/ 	.short	(.L_76 - .L_75)
	.align		4
.L_75:
        /*0154*/ 	.word	index@(_ZN17fastertransformer37add_bias_input_layernorm_COL32_int8IOI6__halfEEvPaPKaS4_PKT_S7_S7_iiPKfS9_S9_)
        /*0158*/ 	.word	0x0000001d


	//----- nvinfo : EIATTR_FRAME_SIZE
	.align		4
.L_76:
        /*015c*/ 	.byte	0x04, 0x11
        /*015e*/ 	.short	(.L_78 - .L_77)
	.align		4
.L_77:
        /*0160*/ 	.word	index@(_ZN17fastertransformer37add_bias_input_layernorm_COL32_int8IOI6__halfEEvPaPKaS4_PKT_S7_S7_iiPKfS9_S9_)
        /*0164*/ 	.word	0x00000000


	//----- nvinfo : EIATTR_REGCOUNT
	.align		4
.L_78:
        /*0168*/ 	.byte	0x04, 0x2f
        /*016a*/ 	.short	(.L_80 - .L_79)
	.align		4
.L_79:
        /*016c*/ 	.word	index@(_ZN17fastertransformer46add_bias_input_layernorm_COL32_int8I_DataTypeOIfEEvPT_PKaS4_PKS1_S6_S6_iiPKfS8_)
        /*0170*/ 	.word	0x00000014


	//----- nvinfo : EIATTR_FRAME_SIZE
	.align		4
.L_80:
        /*0174*/ 	.byte	0x04, 0x11
        /*0176*/ 	.short	(.L_82 - .L_81)
	.align		4
.L_81:
        /*0178*/ 	.word	index@(_ZN17fastertransformer46add_bias_input_layernorm_COL32_int8I_DataTypeOIfEEvPT_PKaS4_PKS1_S6_S6_iiPKfS8_)
        /*017c*/ 	.word	0x00000000


	//----- nvinfo : EIATTR_REGCOUNT
	.align		4
.L_82:
        /*0180*/ 	.byte	0x04, 0x2f
        /*0182*/ 	.short	(.L_84 - .L_83)
	.align		4
.L_83:
        /*0184*/ 	.word	index@(_ZN17fastertransformer46add_bias_input_layernorm_COL32_int8I_DataTypeOI6__halfEEvPT_PKaS5_PKS2_S7_S7_iiPKfS9_)
        /*0188*/ 	.word	0x00000014


	//----- nvinfo : EIATTR_FRAME_SIZE
	.align		4
.L_84:
        /*018c*/ 	.byte	0x04, 0x11
        /*018e*/ 	.short	(.L_86 - .L_85)
	.align		4
.L_85:
        /*0190*/ 	.word	index@(_ZN17fastertransformer46add_bias_input_layernorm_COL32_int8I_DataTypeOI6__halfEEvPT_PKaS5_PKS2_S7_S7_iiPKfS9_)
        /*0194*/ 	.word	0x00000000


	//----- nvinfo : EIATTR_REGCOUNT
	.align		4
.L_86:
        /*0198*/ 	.byte	0x04, 0x2f
        /*019a*/ 	.short	(.L_88 - .L_87)
	.align		4
.L_87:
        /*019c*/ 	.word	index@(_ZN17fastertransformer29add_bias_layernorm_add_res_e2ILi1EEEvP5char2PKS1_P7__half2PKS5_S8_S8_fiiPKfSA_)
        /*01a0*/ 	.word	0x00000012


	//----- nvinfo : EIATTR_FRAME_SIZE
	.align		4
.L_88:
        /*01a4*/ 	.byte	0x04, 0x11
        /*01a6*/ 	.short	(.L_90 - .L_89)
	.align		4
.L_89:
        /*01a8*/ 	.word	index@(_ZN17fastertransformer29add_bias_layernorm_add_res_e2ILi1EEEvP5char2PKS1_P7__half2PKS5_S8_S8_fiiPKfSA_)
        /*01ac*/ 	.word	0x00000000


	//----- nvinfo : EIATTR_REGCOUNT
	.align		4
.L_90:
        /*01b0*/ 	.byte	0x04, 0x2f
        /*01b2*/ 	.short	(.L_92 - .L_91)
	.align		4
.L_91:
        /*01b4*/ 	.word	index@(_ZN17fastertransformer26add_bias_layernorm_add_resI6__halfLi1EEEvPaPKaPT_PKS5_S8_S8_fiiPKfSA_)
        /*01b8*/ 	.word	0x00000010


	//----- nvinfo : EIATTR_FRAME_SIZE
	.align		4
.L_92:
        /*01bc*/ 	.byte	0x04, 0x11
        /*01be*/ 	.short	(.L_94 - .L_93)
	.align		4
.L_93:
        /*01c0*/ 	.word	index@(_ZN17fastertransformer26add_bias_layernorm_add_resI6__halfLi1EEEvPaPKaPT_PKS5_S8_S8_fiiPKfSA_)
        /*01c4*/ 	.word	0x00000000


	//----- nvinfo : EIATTR_REGCOUNT
	.align		4
.L_94:
        /*01c8*/ 	.byte	0x04, 0x2f
        /*01ca*/ 	.short	(.L_96 - .L_95)
	.align		4
.L_95:
        /*01cc*/ 	.word	index@(_ZN17fastertransformer29add_bias_layernorm_add_res_e2ILi2EEEvP5char2PKS1_P7__half2PKS5_S8_S8_fiiPKfSA_)
        /*01d0*/ 	.word	0x00000017


	//----- nvinfo : EIATTR_FRAME_SIZE
	.align		4
.L_96:
        /*01d4*/ 	.byte	0x04, 0x11
        /*01d6*/ 	.short	(.L_98 - .L_97)
	.align		4
.L_97:
        /*01d8*/ 	.word	index@(_ZN17fastertransformer29add_bias_layernorm_add_res_e2ILi2EEEvP5char2PKS1_P7__half2PKS5_S8_S8_fiiPKfSA_)
        /*01dc*/ 	.word	0x00000000


	//----- nvinfo : EIATTR_REGCOUNT
	.align		4
.L_98:
        /*01e0*/ 	.byte	0x04, 0x2f
        /*01e2*/ 	.short	(.L_100 - .L_99)
	.align		4
.L_99:
        /*01e4*/ 	.word	index@(_ZN17fastertransformer26add_bias_layernorm_add_resI6__halfLi2EEEvPaPKaPT_PKS5_S8_S8_fiiPKfSA_)
        /*01e8*/ 	.word	0x00000016


	//----- nvinfo : EIATTR_FRAME_SIZE
	.align		4
.L_100:
        /*01ec*/ 	.byte	0x04, 0x11
        /*01ee*/ 	.short	(.L_102 - .L_101)
	.align		4
.L_101:
        /*01f0*/ 	.word	index@(_ZN17fastertransformer26add_bias_layernorm_add_resI6__halfLi2EEEvPaPKaPT_PKS5_S8_S8_fiiPKfSA_)
        /*01f4*/ 	.word	0x00000000


	//----- nvinfo : EIATTR_REGCOUNT
	.align		4
.L_102:
        /*01f8*/ 	.byte	0x04, 0x2f
        /*01fa*/ 	.short	(.L_104 - .L_103)
	.align		4
.L_103:
        /*01fc*/ 	.word	index@(_ZN17fastertransformer29add_bias_layernorm_add_res_e2ILi4EEEvP5char2PKS1_P7__half2PKS5_S8_S8_fiiPKfSA_)
        /*0200*/ 	.word	0x0000001b


	//----- nvinfo : EIATTR_FRAME_SIZE
	.align		4
.L_104:
        /*0204*/ 	.byte	0x04, 0x11
        /*0206*/ 	.short	(.L_106 - .L_105)
	.align		4
.L_105:
        /*0208*/ 	.word	index@(_ZN17fastertransformer29add_bias_layernorm_add_res_e2ILi4EEEvP5char2PKS1_P7__half2PKS5_S8_S8_fiiPKfSA_)
        /*020c*/ 	.word	0x00000000


	//----- nvinfo : EIATTR_REGCOUNT
	.align		4
.L_106:
        /*0210*/ 	.byte	0x04, 0x2f
        /*0212*/ 	.short	(.L_108 - .L_107)
	.align		4
.L_107:
        /*0214*/ 	.word	index@(_ZN17fastertransformer26add_bias_layernorm_add_resI6__halfLi4EEEvPaPKaPT_PKS5_S8_S8_fiiPKfSA_)
        /*0218*/ 	.word	0x0000001d


	//----- nvinfo : EIATTR_FRAME_SIZE
	.align		4
.L_108:
        /*021c*/ 	.byte	0x04, 0x11
        /*021e*/ 	.short	(.L_110 - .L_109)
	.align		4
.L_109:
        /*0220*/ 	.word	index@(_ZN17fastertransformer26add_bias_layernorm_add_resI6__halfLi4EEEvPaPKaPT_PKS5_S8_S8_fiiPKfSA_)
        /*0224*/ 	.word	0x00000000


	//----- nvinfo : EIATTR_REGCOUNT
	.align		4
.L_110:
        /*0228*/ 	.byte	0x04, 0x2f
        /*022a*/ 	.short	(.L_112 - .L_111)
	.align		4
.L_111:
        /*022c*/ 	.word	index@(_ZN17fastertransformer29add_bias_layernorm_add_res_e2ILi8EEEvP5char2PKS1_P7__half2PKS5_S8_S8_fiiPKfSA_)
        /*0230*/ 	.word	0x00000026


	//----- nvinfo : EIATTR_FRAME_SIZE
	.align		4
.L_112:
        /*0234*/ 	.byte	0x04, 0x11
        /*0236*/ 	.short	(.L_114 - .L_113)
	.align		4
.L_113:
        /*0238*/ 	.word	index@(_ZN17fastertransformer29add_bias_layernorm_add_res_e2ILi8EEEvP5char2PKS1_P7__half2PKS5_S8_S8_fiiPKfSA_)
        /*023c*/ 	.word	0x00000000


	//----- nvinfo : EIATTR_REGCOUNT
	.align		4
.L_114:
        /*0240*/ 	.byte	0x04, 0x2f
        /*0242*/ 	.short	(.L_116 - .L_115)
	.align		4
.L_115:
        /*0244*/ 	.word	index@(_ZN17fastertransformer26add_bias_layernorm_add_resI6__halfLi8EEEvPaPKaPT_PKS5_S8_S8_fiiPKfSA_)
        /*0248*/ 	.word	0x00000026


	//----- nvinfo : EIATTR_FRAME_SIZE
	.align		4
.L_116:
        /*024c*/ 	.byte	0x04, 0x11
        /*024e*/ 	.short	(.L_118 - .L_117)
	.align		4
.L_117:
        /*0250*/ 	.word	index@(_ZN17fastertransformer26add_bias_layernorm_add_resI6__halfLi8EEEvPaPKaPT_PKS5_S8_S8_fiiPKfSA_)
        /*0254*/ 	.word	0x00000000


	//----- nvinfo : EIATTR_REGCOUNT
	.align		4
.L_118:
        /*0258*/ 	.byte	0x04, 0x2f
        /*025a*/ 	.short	(.L_120 - .L_119)
	.align		4
.L_119:
        /*025c*/ 	.word	index@(_ZN17fastertransformer29add_bias_layernorm_add_res_e2ILi16EEEvP5char2PKS1_P7__half2PKS5_S8_S8_fiiPKfSA_)
        /*0260*/ 	.word	0x00000040


	//----- nvinfo : EIATTR_FRAME_SIZE
	.align		4
.L_120:
        /*0264*/ 	.byte	0x04, 0x11
        /*0266*/ 	.short	(.L_122 - .L_121)
	.align		4
.L_121:
        /*0268*/ 	.word	index@(_ZN17fastertransformer29add_bias_layernorm_add_res_e2ILi16EEEvP5char2PKS1_P7__half2PKS5_S8_S8_fiiPKfSA_)
        /*026c*/ 	.word	0x00000000


	//----- nvinfo : EIATTR_REGCOUNT
	.align		4
.L_122:
        /*0270*/ 	.byte	0x04, 0x2f
        /*0272*/ 	.short	(.L_124 - .L_123)
	.align		4
.L_123:
        /*0274*/ 	.word	index@(_ZN17fastertransformer26add_bias_layernorm_add_resI6__halfLi16EEEvPaPKaPT_PKS5_S8_S8_fiiPKfSA_)
        /*0278*/ 	.word	0x00000030


	//----- nvinfo : EIATTR_FRAME_SIZE
	.align		4
.L_124:
        /*027c*/ 	.byte	0x04, 0x11
        /*027e*/ 	.short	(.L_126 - .L_125)
	.align		4
.L_125:
        /*0280*/ 	.word	index@(_ZN17fastertransformer26add_bias_layernorm_add_resI6__halfLi16EEEvPaPKaPT_PKS5_S8_S8_fiiPKfSA_)
        /*0284*/ 	.word	0x00000000


	//----- nvinfo : EIATTR_REGCOUNT
	.align		4
.L_126:
        /*0288*/ 	.byte	0x04, 0x2f
        /*028a*/ 	.short	(.L_128 - .L_127)
	.align		4
.L_127:
        /*028c*/ 	.word	index@(_ZN17fastertransformer29add_bias_layernorm_add_res_e2ILi32EEEvP5char2PKS1_P7__half2PKS5_S8_S8_fiiPKfSA_)
        /*0290*/ 	.word	0x0000006f


	//----- nvinfo : EIATTR_FRAME_SIZE
	.align		4
.L_128:
        /*0294*/ 	.byte	0x04, 0x11
        /*0296*/ 	.short	(.L_130 - .L_129)
	.align		4
.L_129:
        /*0298*/ 	.word	index@(_ZN17fastertransformer29add_bias_layernorm_add_res_e2ILi32EEEvP5char2PKS1_P7__half2PKS5_S8_S8_fiiPKfSA_)
        /*029c*/ 	.word	0x00000000


	//----- nvinfo : EIATTR_REGCOUNT
	.align		4
.L_130:
        /*02a0*/ 	.byte	0x04, 0x2f
        /*02a2*/ 	.short	(.L_132 - .L_131)
	.align		4
.L_131:
        /*02a4*/ 	.word	index@(_ZN17fastertransformer26add_bias_layernorm_add_resI6__halfLi32EEEvPaPKaPT_PKS5_S8_S8_fiiPKfSA_)
        /*02a8*/ 	.word	0x00000058


	//----- nvinfo : EIATTR_FRAME_SIZE
	.align		4
.L_132:
        /*02ac*/ 	.byte	0x04, 0x11
        /*02ae*/ 	.short	(.L_134 - .L_133)
	.align		4
.L_133:
        /*02b0*/ 	.word	index@(_ZN17fastertransformer26add_bias_layernorm_add_resI6__halfLi32EEEvPaPKaPT_PKS5_S8_S8_fiiPKfSA_)
        /*02b4*/ 	.word	0x00000000


	//----- nvinfo : EIATTR_REGCOUNT
	.align		4
.L_134:
        /*02b8*/ 	.byte	0x04, 0x2f
        /*02ba*/ 	.short	(.L_136 - .L_135)
	.align		4
.L_135:
        /*02bc*/ 	.word	index@(_ZN17fastertransformer43add_bias_input_layernorm_COL32_int8IO_noResIfEEvPaPiPT_PKS3_S6_S6_iiPKfS8_S8_)
        /*02c0*/ 	.word	0x00000019


	//----- nvinfo : EIATTR_FRAME_SIZE
	.align		4
.L_136:
        /*02c4*/ 	.byte	0x04, 0x11
        /*02c6*/ 	.short	(.L_138 - .L_137)
	.align		4
.L_137:
        /*02c8*/ 	.word	index@(_ZN17fastertransformer43add_bias_input_layernorm_COL32_int8IO_noResIfEEvPaPiPT_PKS3_S6_S6_iiPKfS8_S8_)
        /*02cc*/ 	.word	0x00000000


	//----- nvinfo : EIATTR_REGCOUNT
	.align		4
.L_138:
        /*02d0*/ 	.byte	0x04, 0x2f
        /*02d2*/ 	.short	(.L_140 - .L_139)
	.align		4
.L_139:
        /*02d4*/ 	.word	index@(_ZN17fastertransformer43add_bias_input_layernorm_COL32_int8IO_noResI6__halfEEvPaPiPT_PKS4_S7_S7_iiPKfS9_S9_)
        /*02d8*/ 	.word	0x00000018


	//----- nvinfo : EIATTR_FRAME_SIZE
	.align		4
.L_140:
        /*02dc*/ 	.byte	0x04, 0x11
        /*02de*/ 	.short	(.L_142 - .L_141)
	.align		4
.L_141:
        /*02e0*/ 	.word	index@(_ZN17fastertransformer43add_bias_input_layernorm_COL32_int8IO_noResI6__halfEEvPaPiPT_PKS4_S7_S7_iiPKfS9_S9_)
        /*02e4*/ 	.word	0x00000000


	//----- nvinfo : EIATTR_REGCOUNT
	.align		4
.L_142:
        /*02e8*/ 	.byte	0x04, 0x2f
        /*02ea*/ 	.short	(.L_144 - .L_143)
	.align		4
.L_143:
        /*02ec*/ 	.word	index@(_ZN17fastertransformer31layernorm_COL32_DataTypeI_int8OIfEEvPaPKT_S4_S4_iiPKf)
        /*02f0*/ 	.word	0x00000017


	//----- nvinfo : EIATTR_FRAME_SIZE
	.align		4
.L_144:
        /*02f4*/ 	.byte	0x04, 0x11
        /*02f6*/ 	.short	(.L_146 - .L_145)
	.align		4
.L_145:
        /*02f8*/ 	.word	index@(_ZN17fastertransformer31layernorm_COL32_DataTypeI_int8OIfEEvPaPKT_S4_S4_iiPKf)
        /*02fc*/ 	.word	0x00000000


	//----- nvinfo : EIATTR_REGCOUNT
	.align		4
.L_146:
        /*0300*/ 	.byte	0x04, 0x2f
        /*0302*/ 	.short	(.L_148 - .L_147)
	.align		4
.L_147:
        /*0304*/ 	.word	index@(_ZN17fastertransformer31layernorm_COL32_DataTypeI_int8OI6__halfEEvPaPKT_S5_S5_iiPKf)
        /*0308*/ 	.word	0x00000019


	//----- nvinfo : EIATTR_FRAME_SIZE
	.align		4
.L_148:
        /*030c*/ 	.byte	0x04, 0x11
        /*030e*/ 	.short	(.L_150 - .L_149)
	.align		4
.L_149:
        /*0310*/ 	.word	index@(_ZN17fastertransformer31layernorm_COL32_DataTypeI_int8OI6__halfEEvPaPKT_S5_S5_iiPKf)
        /*0314*/ 	.word	0x00000000


	//----- nvinfo : EIATTR_REGCOUNT
	.align		4
.L_150:
        /*0318*/ 	.byte	0x04, 0x2f
        /*031a*/ 	.short	(.L_152 - .L_151)
	.align		4
.L_151:
        /*031c*/ 	.word	index@(_ZN17fastertransformer31layernorm_COL32_INT8I_DataTypeOIfEEvPT_PKaPKS1_S6_iiPKf)
        /*0320*/ 	.word	0x00000018


	//----- nvinfo : EIATTR_FRAME_SIZE
	.align		4
.L_152:
        /*0324*/ 	.byte	0x04, 0x11
        /*0326*/ 	.short	(.L_154 - .L_153)
	.align		4
.L_153:
        /*0328*/ 	.word	index@(_ZN17fastertransformer31layernorm_COL32_INT8I_DataTypeOIfEEvPT_PKaPKS1_S6_iiPKf)
        /*032c*/ 	.word	0x00000000


	//----- nvinfo : EIATTR_REGCOUNT
	.align		4
.L_154:
        /*0330*/ 	.byte	0x04, 0x2f
        /*0332*/ 	.short	(.L_156 - .L_155)
	.align		4
.L_155:
        /*0334*/ 	.word	index@(_ZN17fastertransformer31layernorm_COL32_INT8I_DataTypeOI6__halfEEvPT_PKaPKS2_S7_iiPKf)
        /*0338*/ 	.word	0x00000016


	//----- nvinfo : EIATTR_FRAME_SIZE
	.align		4
.L_156:
        /*033c*/ 	.byte	0x04, 0x11
        /*033e*/ 	.short	(.L_158 - .L_157)
	.align		4
.L_157:
        /*0340*/ 	.word	index@(_ZN17fastertransformer31layernorm_COL32_INT8I_DataTypeOI6__halfEEvPT_PKaPKS2_S7_iiPKf)
        /*0344*/ 	.word	0x00000000


	//----- nvinfo : EIATTR_REGCOUNT
	.align		4
.L_158:
        /*0348*/ 	.byte	0x04, 0x2f
        /*034a*/ 	.short	(.L_160 - .L_159)
	.align		4
.L_159:
        /*034c*/ 	.word	index@(_ZN17fastertransformer18merge_layernorm_v2IfEEvPaPKT_S4_S4_iPKfiii)
        /*0350*/ 	.word	0x00000020


	//----- nvinfo : EIATTR_FRAME_SIZE
	.align		4
.L_160:
        /*0354*/ 	.byte	0x04, 0x11
        /*0356*/ 	.short	(.L_162 - .L_161)
	.align		4
.L_161:
        /*0358*/ 	.word	index@(_ZN17fastertransformer18merge_layernorm_v2IfEEvPaPKT_S4_S4_iPKfiii)
        /*035c*/ 	.word	0x00000000


	//----- nvinfo : EIATTR_REGCOUNT
	.align		4
.L_162:
        /*0360*/ 	.byte	0x04, 0x2f
        /*0362*/ 	.short	(.L_164 - .L_163)
	.align		4
.L_163:
        /*0364*/ 	.word	index@(_ZN17fastertransformer18merge_layernorm_v2I6__halfEEvPaPKT_S5_S5_iPKfiii)
        /*0368*/ 	.word	0x00000020


	//----- nvinfo : EIATTR_FRAME_SIZE
	.align		4
.L_164:
        /*036c*/ 	.byte	0x04, 0x11
        /*036e*/ 	.short	(.L_166 - .L_165)
	.align		4
.L_165:
        /*0370*/ 	.word	index@(_ZN17fastertransformer18merge_layernorm_v2I6__halfEEvPaPKT_S5_S5_iPKfiii)
        /*0374*/ 	.word	0x00000000


	//----- nvinfo : EIATTR_REGCOUNT
	.align		4
.L_166:
        /*0378*/ 	.byte	0x04, 0x2f
        /*037a*/ 	.short	(.L_168 - .L_167)
	.align		4
.L_167:
        /*037c*/ 	.word	index@(_ZN17fastertransformer35add_bias_input_layernorm_ROW_int8IOIfEEvPaPKaS3_PKT_S6_S6_iiPKfS8_S8_)
        /*0380*/ 	.word	0x0000001c


	//----- nvinfo : EIATTR_FRAME_SIZE
	.align		4
.L_168:
        /*0384*/ 	.byte	0x04, 0x11
        /*0386*/ 	.short	(.L_170 - .L_169)
	.align		4
.L_169:
        /*0388*/ 	.word	index@(_ZN17fastertransformer35add_bias_input_layernorm_ROW_int8IOIfEEvPaPKaS3_PKT_S6_S6_iiPKfS8_S8_)
        /*038c*/ 	.word	0x00000000


	//----- nvinfo : EIATTR_REGCOUNT
	.align		4
.L_170:
        /*0390*/ 	.byte	0x04, 0x2f
        /*0392*/ 	.short	(.L_172 - .L_171)
	.align		4
.L_171:
        /*0394*/ 	.word	index@(_ZN17fastertransformer35add_bias_input_layernorm_ROW_int8IOI6__halfEEvPaPKaS4_PKT_S7_S7_iiPKfS9_S9_)
        /*0398*/ 	.word	0x0000001d


	//----- nvinfo : EIATTR_FRAME_SIZE
	.align		4
.L_172:
        /*039c*/ 	.byte	0x04, 0x11
        /*039e*/ 	.short	(.L_174 - .L_173)
	.align		4
.L_173:
        /*03a0*/ 	.word	index@(_ZN17fastertransformer35add_bias_input_layernorm_ROW_int8IOI6__halfEEvPaPKaS4_PKT_S7_S7_iiPKfS9_S9_)
        /*03a4*/ 	.word	0x00000000


	//----- nvinfo : EIATTR_REGCOUNT
	.align		4
.L_174:
        /*03a8*/ 	.byte	0x04, 0x2f
        /*03aa*/ 	.short	(.L_176 - .L_175)
	.align		4
.L_175:
        /*03ac*/ 	.word	index@(_ZN17fastertransformer44add_bias_input_layernorm_ROW_int8I_DataTypeOIfEEvPT_PKaS4_PKS1_S6_S6_iiPKfS8_)
        /*03b0*/ 	.word	0x00000014


	//----- nvinfo : EIATTR_FRAME_SIZE
	.align		4
.L_176:
        /*03b4*/ 	.byte	0x04, 0x11
        /*03b6*/ 	.short	(.L_178 - .L_177)
	.align		4
.L_177:
        /*03b8*/ 	.word	index@(_ZN17fastertransformer44add_bias_input_layernorm_ROW_int8I_DataTypeOIfEEvPT_PKaS4_PKS1_S6_S6_iiPKfS8_)
        /*03bc*/ 	.word	0x00000000


	//----- nvinfo : EIATTR_REGCOUNT
	.align		4
.L_178:
        /*03c0*/ 	.byte	0x04, 0x2f
        /*03c2*/ 	.short	(.L_180 - .L_179)
	.align		4
.L_179:
        /*03c4*/ 	.word	index@(_ZN17fastertransformer44add_bias_input_layernorm_ROW_int8I_DataTypeOI6__halfEEvPT_PKaS5_PKS2_S7_S7_iiPKfS9_)
        /*03c8*/ 	.word	0x00000014


	//----- nvinfo : EIATTR_FRAME_SIZE
	.align		4
.L_180:
        /*03cc*/ 	.byte	0x04, 0x11
        /*03ce*/ 	.short	(.L_182 - .L_181)
	.align		4
.L_181:
        /*03d0*/ 	.word	index@(_ZN17fastertransformer44add_bias_input_layernorm_ROW_int8I_DataTypeOI6__halfEEvPT_PKaS5_PKS2_S7_S7_iiPKfS9_)
        /*03d4*/ 	.word	0x00000000


	//----- nvinfo : EIATTR_MIN_STACK_SIZE
	.align		4
.L_182:
        /*03d8*/ 	.byte	0x04, 0x12
        /*03da*/ 	.short	(.L_184 - .L_183)
	.align		4
.L_183:
        /*03dc*/ 	.word	index@(_ZN17fastertransformer44add_bias_input_layernorm_ROW_int8I_DataTypeOI6__halfEEvPT_PKaS5_PKS2_S7_S7_iiPKfS9_)
        /*03e0*/ 	.word	0x00000000


	//----- nvinfo : EIATTR_MIN_STACK_SIZE
	.align		4
.L_184:
        /*03e4*/ 	.byte	0x04, 0x12
        /*03e6*/ 	.short	(.L_186 - .L_185)
	.align		4
.L_185:
        /*03e8*/ 	.word	index@(_ZN17fastertransformer44add_bias_input_layernorm_ROW_int8I_DataTypeOIfEEvPT_PKaS4_PKS1_S6_S6_iiPKfS8_)
        /*03ec*/ 	.word	0x00000000


	//----- nvinfo : EIATTR_MIN_STACK_SIZE
	.align		4
.L_186:
        /*03f0*/ 	.byte	0x04, 0x12
        /*03f2*/ 	.short	(.L_188 - .L_187)
	.align		4
.L_187:
        /*03f4*/ 	.word	index@(_ZN17fastertransformer35add_bias_input_layernorm_ROW_int8IOI6__halfEEvPaPKaS4_PKT_S7_S7_iiPKfS9_S9_)
        /*03f8*/ 	.word	0x00000000


	//----- nvinfo : EIATTR_MIN_STACK_SIZE
	.align		4
.L_188:
        /*03fc*/ 	.byte	0x04, 0x12
        /*03fe*/ 	.short	(.L_190 - .L_189)
	.align		4
.L_189:
        /*0400*/ 	.word	index@(_ZN17fastertransformer35add_bias_input_layernorm_ROW_int8IOIfEEvPaPKaS3_PKT_S6_S6_iiPKfS8_S8_)
        /*0404*/ 	.word	0x00000000


	//----- nvinfo : EIATTR_MIN_STACK_SIZE
	.align		4
.L_190:
        /*0408*/ 	.byte	0x04, 0x12
        /*040a*/ 	.short	(.L_192 - .L_191)
	.align		4
.L_191:
        /*040c*/ 	.word	index@(_ZN17fastertransformer18merge_layernorm_v2I6__halfEEvPaPKT_S5_S5_iPKfiii)
        /*0410*/ 	.word	0x00000000


	//----- nvinfo : EIATTR_MIN_STACK_SIZE
	.align		4
.L_192:
        /*0414*/ 	.byte	0x04, 0x12
        /*0416*/ 	.short	(.L_194 - .L_193)
	.align		4
.L_193:
        /*0418*/ 	.word	index@(_ZN17fastertransformer18merge_layernorm_v2IfEEvPaPKT_S4_S4_iPKfiii)
        /*041c*/ 	.word	0x00000000


	//----- nvinfo : EIATTR_MIN_STACK_SIZE
	.align		4
.L_194:
        /*0420*/ 	.byte	0x04, 0x12
        /*0422*/ 	.short	(.L_196 - .L_195)
	.align		4
.L_195:
        /*0424*/ 	.word	index@(_ZN17fastertransformer31layernorm_COL32_INT8I_DataTypeOI6__halfEEvPT_PKaPKS2_S7_iiPKf)
        /*0428*/ 	.word	0x00000000


	//----- nvinfo : EIATTR_MIN_STACK_SIZE
	.align		4
.L_196:
        /*042c*/ 	.byte	0x04, 0x12
        /*042e*/ 	.short	(.L_198 - .L_197)
	.align		4
.L_197:
        /*0430*/ 	.word	index@(_ZN17fastertransformer31layernorm_COL32_INT8I_DataTypeOIfEEvPT_PKaPKS1_S6_iiPKf)
        /*0434*/ 	.word	0x00000000


	//----- nvinfo : EIATTR_MIN_STACK_SIZE
	.align		4
.L_198:
        /*0438*/ 	.byte	0x04, 0x12
        /*043a*/ 	.short	(.L_200 - .L_199)
	.align		4
.L_199:
        /*043c*/ 	.word	index@(_ZN17fastertransformer31layernorm_COL32_DataTypeI_int8OI6__halfEEvPaPKT_S5_S5_iiPKf)
        /*0440*/ 	.word	0x00000000


	//----- nvinfo : EIATTR_MIN_STACK_SIZE
	.align		4
.L_200:
        /*0444*/ 	.byte	0x04, 0x12
        /*0446*/ 	.short	(.L_202 - .L_201)
	.align		4
.L_201:
        /*0448*/ 	.word	index@(_ZN17fastertransformer31layernorm_COL32_DataTypeI_int8OIfEEvPaPKT_S4_S4_iiPKf)
        /*044c*/ 	.word	0x00000000


	//----- nvinfo : EIATTR_MIN_STACK_SIZE
	.align		4
.L_202:
        /*0450*/ 	.byte	0x04, 0x12
        /*0452*/ 	.short	(.L_204 - .L_203)
	.align		4
.L_203:
        /*0454*/ 	.word	index@(_ZN17fastertransformer43add_bias_input_layernorm_COL32_int8IO_noResI6__halfEEvPaPiPT_PKS4_S7_S7_iiPKfS9_S9_)
        /*0458*/ 	.word	0x00000000


	//----- nvinfo : EIATTR_MIN_STACK_SIZE
	.align		4
.L_204:
        /*045c*/ 	.byte	0x04, 0x12
        /*045e*/ 	.short	(.L_206 - .L_205)
	.align		4
.L_205:
        /*0460*/ 	.word	index@(_ZN17fastertransformer43add_bias_input_layernorm_COL32_int8IO_noResIfEEvPaPiPT_PKS3_S6_S6_iiPKfS8_S8_)
        /*0464*/ 	.word	0x00000000


	//----- nvinfo : EIATTR_MIN_STACK_SIZE
	.align		4
.L_206:
        /*0468*/ 	.byte	0x04, 0x12
        /*046a*/ 	.short	(.L_208 - .L_207)
	.align		4
.L_207:
        /*046c*/ 	.word	index@(_ZN17fastertransformer26add_bias_layernorm_add_resI6__halfLi32EEEvPaPKaPT_PKS5_S8_S8_fiiPKfSA_)
        /*0470*/ 	.word	0x00000000


	//----- nvinfo : EIATTR_MIN_STACK_SIZE
	.align		4
.L_208:
        /*0474*/ 	.byte	0x04, 0x12
        /*0476*/ 	.short	(.L_210 - .L_209)
	.align		4
.L_209:
        /*0478*/ 	.word	index@(_ZN17fastertransformer29add_bias_layernorm_add_res_e2ILi32EEEvP5char2PKS1_P7__half2PKS5_S8_S8_fiiPKfSA_)
        /*047c*/ 	.word	0x00000000


	//----- nvinfo : EIATTR_MIN_STACK_SIZE
	.align		4
.L_210:
        /*0480*/ 	.byte	0x04, 0x12
        /*0482*/ 	.short	(.L_212 - .L_211)
	.align		4
.L_211:
        /*0484*/ 	.word	index@(_ZN17fastertransformer26add_bias_layernorm_add_resI6__halfLi16EEEvPaPKaPT_PKS5_S8_S8_fiiPKfSA_)
        /*0488*/ 	.word	0x00000000


	//----- nvinfo : EIATTR_MIN_STACK_SIZE
	.align		4
.L_212:
        /*048c*/ 	.byte	0x04, 0x12
        /*048e*/ 	.short	(.L_214 - .L_213)
	.align		4
.L_213:
        /*0490*/ 	.word	index@(_ZN17fastertransformer29add_bias_layernorm_add_res_e2ILi16EEEvP5char2PKS1_P7__half2PKS5_S8_S8_fiiPKfSA_)
        /*0494*/ 	.word	0x00000000


	//----- nvinfo : EIATTR_MIN_STACK_SIZE
	.align		4
.L_214:
        /*0498*/ 	.byte	0x04, 0x12
        /*049a*/ 	.short	(.L_216 - .L_215)
	.align		4
.L_215:
        /*049c*/ 	.word	index@(_ZN17fastertransformer26add_bias_layernorm_add_resI6__halfLi8EEEvPaPKaPT_PKS5_S8_S8_fiiPKfSA_)
        /*04a0*/ 	.word	0x00000000


	//----- nvinfo : EIATTR_MIN_STACK_SIZE
	.align		4
.L_216:
        /*04a4*/ 	.byte	0x04, 0x12
        /*04a6*/ 	.short	(.L_218 - .L_217)
	.align		4
.L_217:
        /*04a8*/ 	.word	index@(_ZN17fastertransformer29add_bias_layernorm_add_res_e2ILi8EEEvP5char2PKS1_P7__half2PKS5_S8_S8_fiiPKfSA_)
        /*04ac*/ 	.word	0x00000000


	//----- nvinfo : EIATTR_MIN_STACK_SIZE
	.align		4
.L_218:
        /*04b0*/ 	.byte	0x04, 0x12
        /*04b2*/ 	.short	(.L_220 - .L_219)
	.align		4
.L_219:
        /*04b4*/ 	.word	index@(_ZN17fastertransformer26add_bias_layernorm_add_resI6__halfLi4EEEvPaPKaPT_PKS5_S8_S8_fiiPKfSA_)
        /*04b8*/ 	.word	0x00000000


	//----- nvinfo : EIATTR_MIN_STACK_SIZE
	.align		4
.L_220:
        /*04bc*/ 	.byte	0x04, 0x12
        /*04be*/ 	.short	(.L_222 - .L_221)
	.align		4
.L_221:
        /*04c0*/ 	.word	index@(_ZN17fastertransformer29add_bias_layernorm_add_res_e2ILi4EEEvP5char2PKS1_P7__half2PKS5_S8_S8_fiiPKfSA_)
        /*04c4*/ 	.word	0x00000000


	//----- nvinfo : EIATTR_MIN_STACK_SIZE
	.align		4
.L_222:
        /*04c8*/ 	.byte	0x04, 0x12
        /*04ca*/ 	.short	(.L_224 - .L_223)
	.align		4
.L_223:
        /*04cc*/ 	.word	index@(_ZN17fastertransformer26add_bias_layernorm_add_resI6__halfLi2EEEvPaPKaPT_PKS5_S8_S8_fiiPKfSA_)
        /*04d0*/ 	.word	0x00000000


	//----- nvinfo : EIATTR_MIN_STACK_SIZE
	.align		4
.L_224:
        /*04d4*/ 	.byte	0x04, 0x12
        /*04d6*/ 	.short	(.L_226 - .L_225)
	.align		4
.L_225:
        /*04d8*/ 	.word	index@(_ZN17fastertransformer29add_bias_layernorm_add_res_e2ILi2EEEvP5char2PKS1_P7__half2PKS5_S8_S8_fiiPKfSA_)
        /*04dc*/ 	.word	0x00000000


	//----- nvinfo : EIATTR_MIN_STACK_SIZE
	.align		4
.L_226:
        /*04e0*/ 	.byte	0x04, 0x12
        /*04e2*/ 	.short	(.L_228 - .L_227)
	.align		4
.L_227:
        /*04e4*/ 	.word	index@(_ZN17fastertransformer26add_bias_layernorm_add_resI6__halfLi1EEEvPaPKaPT_PKS5_S8_S8_fiiPKfSA_)
        /*04e8*/ 	.word	0x00000000


	//----- nvinfo : EIATTR_MIN_STACK_SIZE
	.align		4
.L_228:
        /*04ec*/ 	.byte	0x04, 0x12
        /*04ee*/ 	.short	(.L_230 - .L_229)
	.align		4
.L_229:
        /*04f0*/ 	.word	index@(_ZN17fastertransformer29add_bias_layernorm_add_res_e2ILi1EEEvP5char2PKS1_P7__half2PKS5_S8_S8_fiiPKfSA_)
        /*04f4*/ 	.word	0x00000000


	//----- nvinfo : EIATTR_MIN_STACK_SIZE
	.align		4
.L_230:
        /*04f8*/ 	.byte	0x04, 0x12
        /*04fa*/ 	.short	(.L_232 - .L_231)
	.align		4
.L_231:
        /*04fc*/ 	.word	index@(_ZN17fastertransformer46add_bias_input_layernorm_COL32_int8I_DataTypeOI6__halfEEvPT_PKaS5_PKS2_S7_S7_iiPKfS9_)
        /*0500*/ 	.word	0x00000000


	//----- nvinfo : EIATTR_MIN_STACK_SIZE
	.align		4
.L_232:
        /*0504*/ 	.byte	0x04, 0x12
        /*0506*/ 	.short	(.L_234 - .L_233)
	.align		4
.L_233:
        /*0508*/ 	.word	index@(_ZN17fastertransformer46add_bias_input_layernorm_COL32_int8I_DataTypeOIfEEvPT_PKaS4_PKS1_S6_S6_iiPKfS8_)
        /*050c*/ 	.word	0x00000000


	//----- nvinfo : EIATTR_MIN_STACK_SIZE
	.align		4
.L_234:
        /*0510*/ 	.byte	0x04, 0x12
        /*0512*/ 	.short	(.L_236 - .L_235)
	.align		4
.L_235:
        /*0514*/ 	.word	index@(_ZN17fastertransformer37add_bias_input_layernorm_COL32_int8IOI6__halfEEvPaPKaS4_PKT_S7_S7_iiPKfS9_S9_)
        /*0518*/ 	.word	0x00000000


	//----- nvinfo : EIATTR_MIN_STACK_SIZE
	.align		4
.L_236:
        /*051c*/ 	.byte	0x04, 0x12
        /*051e*/ 	.short	(.L_238 - .L_237)
	.align		4
.L_237:
        /*0520*/ 	.word	index@(_ZN17fastertransformer37add_bias_input_layernorm_COL32_int8IOIfEEvPaPKaS3_PKT_S6_S6_iiPKfS8_S8_)
        /*0524*/ 	.word	0x00000000


	//----- nvinfo : EIATTR_MIN_STACK_SIZE
	.align		4
.L_238:
        /*0528*/ 	.byte	0x04, 0x12
        /*052a*/ 	.short	(.L_240 - .L_239)
	.align		4
.L_239:
        /*052c*/ 	.word	index@(_ZN17fastertransformer44add_bias_input_layernorm_ROW_int8I_DataTypeOI7__half2EEvPT_PKaS5_PKS2_S7_S7_iiPKfS9_)
        /*0530*/ 	.word	0x00000000


	//----- nvinfo : EIATTR_MIN_STACK_SIZE
	.align		4
.L_240:
        /*0534*/ 	.byte	0x04, 0x12
        /*0536*/ 	.short	(.L_242 - .L_241)
	.align		4
.L_241:
        /*0538*/ 	.word	index@(_ZN17fastertransformer35add_bias_input_layernorm_ROW_int8IOI7__half2EEvPaPKaS4_PKT_S7_S7_iiPKfS9_S9_)
        /*053c*/ 	.word	0x00000000


	//----- nvinfo : EIATTR_MIN_STACK_SIZE
	.align		4
.L_242:
        /*0540*/ 	.byte	0x04, 0x12
        /*0542*/ 	.short	(.L_244 - .L_243)
	.align		4
.L_243:
        /*0544*/ 	.word	index@(_ZN17fastertransformer31layernorm_shift_partition_COL32ILi8EEEvPaPK6__halfS4_S4_iiiifii)
        /*0548*/ 	.word	0x00000000


	//----- nvinfo : EIATTR_MIN_STACK_SIZE
	.align		4
.L_244:
        /*054c*/ 	.byte	0x04, 0x12
        /*054e*/ 	.short	(.L_246 - .L_245)
	.align		4
.L_245:
        /*0550*/ 	.word	index@(_ZN17fastertransformer42layernorm_shift_partition_COL32_warpReduceILi4ELi8EEEvPaPK6__halfS4_S4_iiiifii)
        /*0554*/ 	.word	0x00000000


	//----- nvinfo : EIATTR_MIN_STACK_SIZE
	.align		4
.L_246:
        /*0558*/ 	.byte	0x04, 0x12
        /*055a*/ 	.short	(.L_248 - .L_247)
	.align		4
.L_247:
        /*055c*/ 	.word	index@(_ZN17fastertransformer31layernorm_COL32_INT8I_DataTypeOI7__half2EEvPT_PKaPKS2_S7_iiPKf)
        /*0560*/ 	.word	0x00000000


	//----- nvinfo : EIATTR_MIN_STACK_SIZE
	.align		4
.L_248:
        /*0564*/ 	.byte	0x04, 0x12
        /*0566*/ 	.short	(.L_250 - .L_249)
	.align		4
.L_249:
        /*0568*/ 	.word	index@(_ZN17fastertransformer31layernorm_COL32_DataTypeI_int8OI7__half2EEvPaPKT_S5_S5_iiPKf)
        /*056c*/ 	.word	0x00000000


	//----- nvinfo : EIATTR_MIN_STACK_SIZE
	.align		4
.L_250:
        /*0570*/ 	.byte	0x04, 0x12
        /*0572*/ 	.short	(.L_252 - .L_251)
	.align		4
.L_251:
        /*0574*/ 	.word	index@(_ZN17fastertransformer43add_bias_input_layernorm_COL32_int8IO_noResI7__half2EEvPaPiPT_PKS4_S7_S7_iiPKfS9_S9_)
        /*0578*/ 	.word	0x00000000


	//----- nvinfo : EIATTR_MIN_STACK_SIZE
	.align		4
.L_252:
        /*057c*/ 	.byte	0x04, 0x12
        /*057e*/ 	.short	(.L_254 - .L_253)
	.align		4
.L_253:
        /*0580*/ 	.word	index@(_ZN17fastertransformer37add_bias_input_layernorm_COL32_int8IOILi8ELb1ELb1ELb1EEEvPaS1_P6__halfPKS2_S5_S5_iiff)
        /*0584*/ 	.word	0x00000000


	//----- nvinfo : EIATTR_MIN_STACK_SIZE
	.align		4
.L_254:
        /*0588*/ 	.byte	0x04, 0x12
        /*058a*/ 	.short	(.L_256 - .L_255)
	.align		4
.L_255:
        /*058c*/ 	.word	index@(_ZN17fastertransformer48add_bias_input_layernorm_COL32_int8IO_warpReduceILi4ELi8ELb1ELb1ELb1EEEvPaS1_P6__halfPKS2_S5_S5_iiff)
        /*0590*/ 	.word	0x00000000


	//----- nvinfo : EIATTR_MIN_STACK_SIZE
	.align		4
.L_256:
        /*0594*/ 	.byte	0x04, 0x12
        /*0596*/ 	.short	(.L_258 - .L_257)
	.align		4
.L_257:
        /*0598*/ 	.word	index@(_ZN17fastertransformer46add_bias_input_layernorm_COL32_int8I_DataTypeOI7__half2EEvPT_PKaS5_PKS2_S7_S7_iiPKfS9_)
        /*059c*/ 	.word	0x00000000


	//----- nvinfo : EIATTR_MIN_STACK_SIZE
	.align		4
.L_258:
        /*05a0*/ 	.byte	0x04, 0x12
        /*05a2*/ 	.short	(.L_260 - .L_259)
	.align		4
.L_259:
        /*05a4*/ 	.word	index@(_ZN17fastertransformer37add_bias_input_layernorm_COL32_int8IOI7__half2EEvPaPKaS4_PKT_S7_S7_iiPKfS9_S9_)
        /*05a8*/ 	.word	0x00000000


	//----- nvinfo : EIATTR_MIN_STACK_SIZE
	.align		4
.L_260:
        /*05ac*/ 	.byte	0x04, 0x12
        /*05ae*/ 	.short	(.L_262 - .L_261)
	.align		4
.L_261:
        /*05b0*/ 	.word	index@(_ZN17fastertransformer47add_bias_input_layernorm_COL32_int32I_DataTypeOEP7__half2PK4int2PKS0_S6_S6_S6_iiPK6float2PKf)
        /*05b4*/ 	.word	0x00000000


	//----- nvinfo : EIATTR_MIN_STACK_SIZE
	.align		4
.L_262:
        /*05b8*/ 	.byte	0x04, 0x12
        /*05ba*/ 	.short	(.L_264 - .L_263)
	.align		4
.L_263:
        /*05bc*/ 	.word	index@(_ZN17fastertransformer47add_bias_input_layernorm_COL32_int32I_DataTypeOEPfPKiPKfS4_S4_S4_iiS4_S4_)
        /*05c0*/ 	.word	0x00000000
.L_264:


//--------------------- .nv.info._ZN17fastertransformer44add_bias_input_layernorm_ROW_int8I_DataTypeOI6__halfEEvPT_PKaS5_PKS2_S7_S7_iiPKfS9_ --------------------------
	.section	.nv.info._ZN17fastertransformer44add_bias_input_layernorm_ROW_int8I_DataTypeOI6__halfEEvPT_PKaS5_PKS2_S7_S7_iiPKfS9_,"",@"SHT_CUDA_INFO"
	.sectionflags	@""
	.align	4


	//----- nvinfo : EIATTR_CUDA_API_VERSION
	.align		4
        /*0000*/ 	.byte	0x04, 0x37
        /*0002*/ 	.short	(.L_266 - .L_265)
.L_265:
        /*0004*/ 	.word	0x00000082


	//----- nvinfo : EIATTR_SW2861232_WAR
	.align		4
.L_266:
        /*0008*/ 	.byte	0x01, 0x35
	.zero		2


	//----- nvinfo : EIATTR_PARAM_CBANK
	.align		4
        /*000c*/ 	.byte	0x04, 0x0a
        /*000e*/ 	.short	(.L_268 - .L_267)
	.align		4
.L_267:
        /*0010*/ 	.word	index@(.nv.constant0._ZN17fastertransformer44add_bias_input_layernorm_ROW_int8I_DataTypeOI6__halfEEvPT_PKaS5_PKS2_S7_S7_iiPKfS9_)
        /*0014*/ 	.short	0x0160
        /*0016*/ 	.short	0x0048


	//----- nvinfo : EIATTR_CBANK_PARAM_SIZE
	.align		4
.L_268:
        /*0018*/ 	.byte	0x03, 0x19
        /*001a*/ 	.short	0x0048


	//----- nvinfo : EIATTR_KPARAM_INFO
	.align		4
        /*001c*/ 	.byte	0x04, 0x17
        /*001e*/ 	.short	(.L_270 - .L_269)
.L_269:
        /*0020*/ 	.word	0x00000000
        /*0024*/ 	.short	0x0009
        /*0026*/ 	.short	0x0040
        /*0028*/ 	.byte	0x00, 0xf0, 0x21, 0x00


	//----- nvinfo : EIATTR_KPARAM_INFO
	.align		4
.L_270:
        /*002c*/ 	.byte	0x04, 0x17
        /*002e*/ 	.short	(.L_272 - .L_271)
.L_271:
        /*0030*/ 	.word	0x00000000
        /*0034*/ 	.short	0x0008
        /*0036*/ 	.short	0x0038
        /*0038*/ 	.byte	0x00, 0xf0, 0x21, 0x00


	//----- nvinfo : EIATTR_KPARAM_INFO
	.align		4
.L_272:
        /*003c*/ 	.byte	0x04, 0x17
        /*003e*/ 	.short	(.L_274 - .L_273)
.L_273:
        /*0040*/ 	.word	0x00000000
        /*0044*/ 	.short	0x0007
        /*0046*/ 	.short	0x0034
        /*0048*/ 	.byte	0x00, 0xf0, 0x11, 0x00


	//----- nvinfo : EIATTR_KPARAM_INFO
	.align		4
.L_274:
        /*004c*/ 	.byte	0x04, 0x17
        /*004e*/ 	.short	(.L_276 - .L_275)
.L_275:
        /*0050*/ 	.word	0x00000000
        /*0054*/ 	.short	0x0006
        /*0056*/ 	.short	0x0030
        /*0058*/ 	.byte	0x00, 0xf0, 0x11, 0x00


	//----- nvinfo : EIATTR_KPARAM_INFO
	.align		4
.L_276:
        /*005c*/ 	.byte	0x04, 0x17
        /*005e*/ 	.short	(.L_278 - .L_277)
.L_277:
        /*0060*/ 	.word	0x00000000
        /*0064*/ 	.short	0x0005
        /*0066*/ 	.short	0x0028
        /*0068*/ 	.byte	0x00, 0xf0, 0x21, 0x00


	//----- nvinfo : EIATTR_KPARAM_INFO
	.align		4
.L_278:
        /*006c*/ 	.byte	0x04, 0x17
        /*006e*/ 	.short	(.L_280 - .L_279)
.L_279:
        /*0070*/ 	.word	0x00000000
        /*0074*/ 	.short	0x0004
        /*0076*/ 	.short	0x0020
        /*0078*/ 	.byte	0x00, 0xf0, 0x21, 0x00


	//----- nvinfo : EIATTR_KPARAM_INFO
	.align		4
.L_280:
        /*007c*/ 	.byte	0x04, 0x17
        /*007e*/ 	.short	(.L_282 - .L_281)
.L_281:
        /*0080*/ 	.word	0x00000000
        /*0084*/ 	.short	0x0003
        /*0086*/ 	.short	0x0018
        /*0088*/ 	.byte	0x00, 0xf0, 0x21, 0x00


	//----- nvinfo : EIATTR_KPARAM_INFO
	.align		4
.L_282:
        /*008c*/ 	.byte	0x04, 0x17
        /*008e*/ 	.short	(.L_284 - .L_283)
.L_283:
        /*0090*/ 	.word	0x00000000
        /*0094*/ 	.short	0x0002
        /*0096*/ 	.short	0x0010
        /*0098*/ 	.byte	0x00, 0xf0, 0x21, 0x00


	//----- nvinfo : EIATTR_KPARAM_INFO
	.align		4
.L_284:
        /*009c*/ 	.byte	0x04, 0x17
        /*009e*/ 	.short	(.L_286 - .L_285)
.L_285:
        /*00a0*/ 	.word	0x00000000
        /*00a4*/ 	.short	0x0001
        /*00a6*/ 	.short	0x0008
        /*00a8*/ 	.byte	0x00, 0xf0, 0x21, 0x00


	//----- nvinfo : EIATTR_KPARAM_INFO
	.align		4
.L_286:
        /*00ac*/ 	.byte	0x04, 0x17
        /*00ae*/ 	.short	(.L_288 - .L_287)
.L_287:
        /*00b0*/ 	.word	0x00000000
        /*00b4*/ 	.short	0x0000
        /*00b6*/ 	.short	0x0000
        /*00b8*/ 	.byte	0x00, 0xf0, 0x21, 0x00


	//----- nvinfo : EIATTR_MAXREG_COUNT
	.align		4
.L_288:
        /*00bc*/ 	.byte	0x03, 0x1b
        /*00be*/ 	.short	0x00ff


	//----- nvinfo : EIATTR_NUM_BARRIERS
	.align		4
        /*00c0*/ 	.byte	0x02, 0x4c
        /*00c2*/ 	.byte	0x01
	.zero		1


	//----- nvinfo : EIATTR_MERCURY_ISA_VERSION
	.align		4
        /*00c4*/ 	.byte	0x03, 0x5f
        /*00c6*/ 	.short	0x0000


	//----- nvinfo : EIATTR_COOP_GROUP_MASK_REGIDS
	.align		4
        /*00c8*/ 	.byte	0x04, 0x29
        /*00ca*/ 	.short	(.L_290 - .L_289)


	//   ....[0]....
.L_289:
        /*00cc*/ 	.word	0xffffffff


	//   ....[1]....
        /*00d0*/ 	.word	0xffffffff


	//   ....[2]....
        /*00d4*/ 	.word	0xffffffff


	//   ....[3]....
        /*00d8*/ 	.word	0xffffffff


	//   ....[4]....
        /*00dc*/ 	.word	0xffffffff


	//   ....[5]....
        /*00e0*/ 	.word	0xffffffff


	//   ....[6]....
        /*00e4*/ 	.word	0xffffffff


	//   ....[7]....
        /*00e8*/ 	.word	0xffffffff


	//   ....[8]....
        /*00ec*/ 	.word	0xffffffff


	//   ....[9]....
        /*00f0*/ 	.word	0xffffffff


	//   ....[10]....
        /*00f4*/ 	.word	0xffffffff


	//   ....[11]....
        /*00f8*/ 	.word	0xffffffff


	//   ....[12]....
        /*00fc*/ 	.word	0xffffffff


	//   ....[13]....
        /*0100*/ 	.word	0xffffffff


	//   ....[14]....
        /*0104*/ 	.word	0xffffffff


	//   ....[15]....
        /*0108*/ 	.word	0xffffffff


	//   ....[16]....
        /*010c*/ 	.word	0xffffffff


	//   ....[17]....
        /*0110*/ 	.word	0xffffffff


	//   ....[18]....
        /*0114*/ 	.word	0xffffffff


	//   ....[19]....
        /*0118*/ 	.word	0xffffffff


	//----- nvinfo : EIATTR_COOP_GROUP_INSTR_OFFSETS
	.align		4
.L_290:
        /*011c*/ 	.byte	0x04, 0x28
        /*011e*/ 	.short	(.L_292 - .L_291)


	//   ....[0]....
.L_291:
        /*0120*/ 	.word	0x000001e0


	//   ....[1]....
        /*0124*/ 	.word	0x00000240


	//   ....[2]....
        /*0128*/ 	.word	0x00000260


	//   ....[3]....
        /*012c*/ 	.word	0x00000290


	//   ....[4]....
        /*0130*/ 	.word	0x000002c0


	//   ....[5]....
        /*0134*/ 	.word	0x00000320


	//   ....[6]....
        /*0138*/ 	.word	0x00000350


	//   ....[7]....
        /*013c*/ 	.word	0x00000380


	//   ....[8]....
        /*0140*/ 	.word	0x000003a0


	//   ....[9]....
        /*0144*/ 	.word	0x000003e0


	//   ....[10]....
        /*0148*/ 	.word	0x00000490


	//   ....[11]....
        /*014c*/ 	.word	0x000004b0


	//   ....[12]....
        /*0150*/ 	.word	0x000004f0


	//   ....[13]....
        /*0154*/ 	.word	0x00000520


	//   ....[14]....
        /*0158*/ 	.word	0x00000540


	//   ....[15]....
        /*015c*/ 	.word	0x000005a0


	//   ....[16]....
        /*0160*/ 	.word	0x000005c0


	//   ....[17]....
        /*0164*/ 	.word	0x000005e0


	//   ....[18]....
        /*0168*/ 	.word	0x00000600


	//   ....[19]....
        /*016c*/ 	.word	0x00000630


	//----- nvinfo : EIATTR_EXIT_INSTR_OFFSETS
	.align		4
.L_292:
        /*0170*/ 	.byte	0x04, 0x1c
        /*0172*/ 	.short	(.L_294 - .L_293)


	//   ....[0]....
.L_293:
        /*0174*/ 	.word	0x00000730
.L_294:


//--------------------- .nv.info._ZN17fastertransformer44add_bias_input_layernorm_ROW_int8I_DataTypeOIfEEvPT_PKaS4_PKS1_S6_S6_iiPKfS8_ --------------------------
	.section	.nv.info._ZN17fastertransformer44add_bias_input_layernorm_ROW_int8I_DataTypeOIfEEvPT_PKaS4_PKS1_S6_S6_iiPKfS8_,"",@"SHT_CUDA_INFO"
	.sectionflags	@""
	.align	4


	//----- nvinfo : EIATTR_CUDA_API_VERSION
	.align		4
        /*0000*/ 	.byte	0x04, 0x37
        /*0002*/ 	.short	(.L_296 - .L_295)
.L_295:
        /*0004*/ 	.word	0x00000082


	//----- nvinfo : EIATTR_SW2861232_WAR
	.align		4
.L_296:
        /*0008*/ 	.byte	0x01, 0x35
	.zero		2


	//----- nvinfo : EIATTR_PARAM_CBANK
	.align		4
        /*000c*/ 	.byte	0x04, 0x0a
        /*000e*/ 	.short	(.L_298 - .L_297)
	.align		4
.L_297:
        /*0010*/ 	.word	index@(.nv.constant0._ZN17fastertransformer44add_bias_input_layernorm_ROW_int8I_DataTypeOIfEEvPT_PKaS4_PKS1_S6_S6_iiPKfS8_)
        /*0014*/ 	.short	0x0160
        /*0016*/ 	.short	0x0048


	//----- nvinfo : EIATTR_CBANK_PARAM_SIZE
	.align		4
.L_298:
        /*0018*/ 	.byte	0x03, 0x19
        /*001a*/ 	.short	0x0048


	//----- nvinfo : EIATTR_KPARAM_INFO
	.align		4
        /*001c*/ 	.byte	0x04, 0x17
        /*001e*/ 	.short	(.L_300 - .L_299)
.L_299:
        /*0020*/ 	.word	0x00000000
        /*0024*/ 	.short	0x0009
        /*0026*/ 	.short	0x0040
        /*0028*/ 	.byte	0x00, 0xf0, 0x21, 0x00


	//----- nvinfo : EIATTR_KPARAM_INFO
	.align		4
.L_300:
        /*002c*/ 	.byte	0x04, 0x17
        /*002e*/ 	.short	(.L_302 - .L_301)
.L_301:
        /*0030*/ 	.word	0x00000000
        /*0034*/ 	.short	0x0008
        /*0036*/ 	.short	0x0038
        /*0038*/ 	.byte	0x00, 0xf0, 0x21, 0x00


	//----- nvinfo : EIATTR_KPARAM_INFO
	.align		4
.L_302:
        /*003c*/ 	.byte	0x04, 0x17
        /*003e*/ 	.short	(.L_304 - .L_303)
.L_303:
        /*0040*/ 	.word	0x00000000
        /*0044*/ 	.short	0x0007
        /*0046*/ 	.short	0x0034
        /*0048*/ 	.byte	0x00, 0xf0, 0x11, 0x00


	//----- nvinfo : EIATTR_KPARAM_INFO
	.align		4
.L_304:
        /*004c*/ 	.byte	0x04, 0x17
        /*004e*/ 	.short	(.L_306 - .L_305)
.L_305:
        /*0050*/ 	.word	0x00000000
        /*0054*/ 	.short	0x0006
        /*0056*/ 	.short	0x0030
        /*0058*/ 	.byte	0x00, 0xf0, 0x11, 0x00


	//----- nvinfo : EIATTR_KPARAM_INFO
	.align		4
.L_306:
        /*005c*/ 	.byte	0x04, 0x17
        /*005e*/ 	.short	(.L_308 - .L_307)
.L_307:
        /*0060*/ 	.word	0x00000000
        /*0064*/ 	.short	0x0005
        /*0066*/ 	.short	0x0028
        /*0068*/ 	.byte	0x00, 0xf0, 0x21, 0x00


	//----- nvinfo : EIATTR_KPARAM_INFO
	.align		4
.L_308:
        /*006c*/ 	.byte	0x04, 0x17
        /*006e*/ 	.short	(.L_310 - .L_309)
.L_309:
        /*0070*/ 	.word	0x00000000
        /*0074*/ 	.short	0x0004
        /*0076*/ 	.short	0x0020
        /*0078*/ 	.byte	0x00, 0xf0, 0x21, 0x00


	//----- nvinfo : EIATTR_KPARAM_INFO
	.align		4
.L_310:
        /*007c*/ 	.byte	0x04, 0x17
        /*007e*/ 	.short	(.L_312 - .L_311)
.L_311:
        /*0080*/ 	.word	0x00000000
        /*0084*/ 	.short	0x0003
        /*0086*/ 	.short	0x0018
        /*0088*/ 	.byte	0x00, 0xf0, 0x21, 0x00


	//----- nvinfo : EIATTR_KPARAM_INFO
	.align		4
.L_312:
        /*008c*/ 	.byte	0x04, 0x17
        /*008e*/ 	.short	(.L_314 - .L_313)
.L_313:
        /*0090*/ 	.word	0x00000000
        /*0094*/ 	.short	0x0002
        /*0096*/ 	.short	0x0010
        /*0098*/ 	.byte	0x00, 0xf0, 0x21, 0x00


	//----- nvinfo : EIATTR_KPARAM_INFO
	.align		4
.L_314:
        /*009c*/ 	.byte	0x04, 0x17
        /*009e*/ 	.short	(.L_316 - .L_315)
.L_315:
        /*00a0*/ 	.word	0x00000000
        /*00a4*/ 	.short	0x0001
        /*00a6*/ 	.short	0x0008
        /*00a8*/ 	.byte	0x00, 0xf0, 0x21, 0x00


	//----- nvinfo : EIATTR_KPARAM_INFO
	.align		4
.L_316:
        /*00ac*/ 	.byte	0x04, 0x17
        /*00ae*/ 	.short	(.L_318 - .L_317)
.L_317:
        /*00b0*/ 	.word	0x00000000
        /*00b4*/ 	.short	0x0000
        /*00b6*/ 	.short	0x0000
        /*00b8*/ 	.byte	0x00, 0xf0, 0x21, 0x00


	//----- nvinfo : EIATTR_MAXREG_COUNT
	.align		4
.L_318:
        /*00bc*/ 	.byte	0x03, 0x1b
        /*00be*/ 	.short	0x00ff


	//----- nvinfo : EIATTR_NUM_BARRIERS
	.align		4
        /*00c0*/ 	.byte	0x02, 0x4c
        /*00c2*/ 	.byte	0x01
	.zero		1


	//----- nvinfo : EIATTR_MERCURY_ISA_VERSION
	.align		4
        /*00c4*/ 	.byte	0x03, 0x5f
        /*00c6*/ 	.short	0x0000


	//----- nvinfo : EIATTR_COOP_GROUP_MASK_REGIDS
	.align		4
        /*00c8*/ 	.byte	0x04, 0x29
        /*00ca*/ 	.short	(.L_320 - .L_319)


	//   ....[0]....
.L_319:
        /*00cc*/ 	.word	0xffffffff


	//   ....[1]....
        /*00d0*/ 	.word	0xffffffff


	//   ....[2]....
        /*00d4*/ 	.word	0xffffffff


	//   ....[3]....
        /*00d8*/ 	.word	0xffffffff


	//   ....[4]....
        /*00dc*/ 	.word	0xffffffff


	//   ....[5]....
        /*00e0*/ 	.word	0xffffffff


	//   ....[6]....
        /*00e4*/ 	.word	0xffffffff


	//   ....[7]....
        /*00e8*/ 	.word	0xffffffff


	//   ....[8]....
        /*00ec*/ 	.word	0xffffffff


	//   ....[9]....
        /*00f0*/ 	.word	0xffffffff


	//   ....[10]....
        /*00f4*/ 	.word	0xffffffff


	//   ....[11]....
        /*00f8*/ 	.word	0xffffffff


	//   ....[12]....
        /*00fc*/ 	.word	0xffffffff


	//   ....[13]....
        /*0100*/ 	.word	0xffffffff


	//   ....[14]....
        /*0104*/ 	.word	0xffffffff


	//   ....[15]....
        /*0108*/ 	.word	0xffffffff


	//   ....[16]....
        /*010c*/ 	.word	0xffffffff


	//   ....[17]....
        /*0110*/ 	.word	0xffffffff


	//   ....[18]....
        /*0114*/ 	.word	0xffffffff


	//   ....[19]....
        /*0118*/ 	.word	0xffffffff


	//----- nvinfo : EIATTR_COOP_GROUP_INSTR_OFFSETS
	.align		4
.L_320:
        /*011c*/ 	.byte	0x04, 0x28
        /*011e*/ 	.short	(.L_322 - .L_321)


	//   ....[0]....
.L_321:
        /*0120*/ 	.word	0x000001d0


	//   ....[1]....
        /*0124*/ 	.word	0x00000230


	//   ....[2]....
        /*0128*/ 	.word	0x00000250


	//   ....[3]....
        /*012c*/ 	.word	0x00000280


	//   ....[4]....
        /*0130*/ 	.word	0x000002b0


	//   ....[5]....
        /*0134*/ 	.word	0x00000310


	//   ....[6]....
        /*0138*/ 	.word	0x00000340


	//   ....[7]....
        /*013c*/ 	.word	0x00000370


	//   ....[8]....
        /*0140*/ 	.word	0x00000390


	//   ....[9]....
        /*0144*/ 	.word	0x000003d0


	//   ....[10]....
        /*0148*/ 	.word	0x00000450


	//   ....[11]....
        /*014c*/ 	.word	0x00000470


	//   ....[12]....
        /*0150*/ 	.word	0x00000490


	//   ....[13]....
        /*0154*/ 	.word	0x000004d0


	//   ....[14]....
        /*0158*/ 	.word	0x00000540


	//   ....[15]....
        /*015c*/ 	.word	0x000005b0


	//   ....[16]....
        /*0160*/ 	.word	0x000005d0


	//   ....[17]....
        /*0164*/ 	.word	0x000005f0


	//   ....[18]....
        /*0168*/ 	.word	0x00000620


	//   ....[19]....
        /*016c*/ 	.word	0x00000650


	//----- nvinfo : EIATTR_EXIT_INSTR_OFFSETS
	.align		4
.L_322:
        /*0170*/ 	.byte	0x04, 0x1c
        /*0172*/ 	.short	(.L_324 - .L_323)


	//   ....[0]....
.L_323:
        /*0174*/ 	.word	0x000006f0
.L_324:


//--------------------- .nv.info._ZN17fastertransformer35add_bias_input_layernorm_ROW_int8IOI6__halfEEvPaPKaS4_PKT_S7_S7_iiPKfS9_S9_ --------------------------
	.section	.nv.info._ZN17fastertransformer35add_bias_input_layernorm_ROW_int8IOI6__halfEEvPaPKaS4_PKT_S7_S7_iiPKfS9_S9_,"",@"SHT_CUDA_INFO"
	.sectionflags	@""
	.align	4


	//----- nvinfo : EIATTR_CUDA_API_VERSION
	.align		4
        /*0000*/ 	.byte	0x04, 0x37
        /*0002*/ 	.short	(.L_326 - .L_325)
.L_325:
        /*0004*/ 	.word	0x00000082


	//----- nvinfo : EIATTR_SW2861232_WAR
	.align		4
.L_326:
        /*0008*/ 	.byte	0x01, 0x35
	.zero		2


	//----- nvinfo : EIATTR_PARAM_CBANK
	.align		4
        /*000c*/ 	.byte	0x04, 0x0a
        /*000e*/ 	.short	(.L_328 - .L_327)
	.align		4
.L_327:
        /*0010*/ 	.word	index@(.nv.constant0._ZN17fastertransformer35add_bias_input_layernorm_ROW_int8IOI6__halfEEvPaPKaS4_PKT_S7_S7_iiPKfS9_S9_)
        /*0014*/ 	.short	0x0160
        /*0016*/ 	.short	0x0050


	//----- nvinfo : EIATTR_CBANK_PARAM_SIZE
	.align		4
.L_328:
        /*0018*/ 	.byte	0x03, 0x19
        /*001a*/ 	.short	0x0050


	//----- nvinfo : EIATTR_KPARAM_INFO
	.align		4
        /*001c*/ 	.byte	0x04, 0x17
        /*001e*/ 	.short	(.L_330 - .L_329)
.L_329:
        /*0020*/ 	.word	0x00000000
        /*0024*/ 	.short	0x000a
        /*0026*/ 	.short	0x0048
        /*0028*/ 	.byte	0x00, 0xf0, 0x21, 0x00


	//----- nvinfo : EIATTR_KPARAM_INFO
	.align		4
.L_330:
        /*002c*/ 	.byte	0x04, 0x17
        /*002e*/ 	.short	(.L_332 - .L_331)
.L_331:
        /*0030*/ 	.word	0x00000000
        /*0034*/ 	.short	0x0009
        /*0036*/ 	.short	0x0040
        /*0038*/ 	.byte	0x00, 0xf0, 0x21, 0x00


	//----- nvinfo : EIATTR_KPARAM_INFO
	.align		4
.L_332:
        /*003c*/ 	.byte	0x04, 0x17
        /*003e*/ 	.short	(.L_334 - .L_333)
.L_333:
        /*0040*/ 	.word	0x00000000
        /*0044*/ 	.short	0x0008
        /*0046*/ 	.short	0x0038
        /*0048*/ 	.byte	0x00, 0xf0, 0x21, 0x00


	//----- nvinfo : EIATTR_KPARAM_INFO
	.align		4
.L_334:
        /*004c*/ 	.byte	0x04, 0x17
        /*004e*/ 	.short	(.L_336 - .L_335)
.L_335:
        /*0050*/ 	.word	0x00000000
        /*0054*/ 	.short	0x0007
        /*0056*/ 	.short	0x0034
        /*0058*/ 	.byte	0x00, 0xf0, 0x11, 0x00


	//----- nvinfo : EIATTR_KPARAM_INFO
	.align		4
.L_336:
        /*005c*/ 	.byte	0x04, 0x17
        /*005e*/ 	.short	(.L_338 - .L_337)
.L_337:
        /*0060*/ 	.word	0x00000000
        /*0064*/ 	.short	0x0006
        /*0066*/ 	.short	0x0030
        /*0068*/ 	.byte	0x00, 0xf0, 0x11, 0x00


	//----- nvinfo : EIATTR_KPARAM_INFO
	.align		4
.L_338:
        /*006c*/ 	.byte	0x04, 0x17
        /*006e*/ 	.short	(.L_340 - .L_339)
.L_339:
        /*0070*/ 	.word	0x00000000
        /*0074*/ 	.short	0x0005
        /*0076*/ 	.short	0x0028
        /*0078*/ 	.byte	0x00, 0xf0, 0x21, 0x00


	//----- nvinfo : EIATTR_KPARAM_INFO
	.align		4
.L_340:
        /*007c*/ 	.byte	0x04, 0x17
        /*007e*/ 	.short	(.L_342 - .L_341)
.L_341:
        /*0080*/ 	.word	0x00000000
        /*0084*/ 	.short	0x0004
        /*0086*/ 	.short	0x0020
        /*0088*/ 	.byte	0x00, 0xf0, 0x21, 0x00


	//----- nvinfo : EIATTR_KPARAM_INFO
	.align		4
.L_342:
        /*008c*/ 	.byte	0x04, 0x17
        /*008e*/ 	.short	(.L_344 - .L_343)
.L_343:
        /*0090*/ 	.word	0x00000000
        /*0094*/ 	.short	0x0003
        /*0096*/ 	.short	0x0018
        /*0098*/ 	.byte	0x00, 0xf0, 0x21, 0x00


	//----- nvinfo : EIATTR_KPARAM_INFO
	.align		4
.L_344:
        /*009c*/ 	.byte	0x04, 0x17
        /*009e*/ 	.short	(.L_346 - .L_345)
.L_345:
        /*00a0*/ 	.word	0x00000000
        /*00a4*/ 	.short	0x0002
        /*00a6*/ 	.short	0x0010
        /*00a8*/ 	.byte	0x00, 0xf0, 0x21, 0x00


	//----- nvinfo : EIATTR_KPARAM_INFO
	.align		4
.L_346:
        /*00ac*/ 	.byte	0x04, 0x17
        /*00ae*/ 	.short	(.L_348 - .L_347)
.L_347:
        /*00b0*/ 	.word	0x00000000
        /*00b4*/ 	.short	0x0001
        /*00b6*/ 	.short	0x0008
        /*00b8*/ 	.byte	0x00, 0xf0, 0x21, 0x00


	//----- nvinfo : EIATTR_KPARAM_INFO
	.align		4
.L_348:
        /*00bc*/ 	.byte	0x04, 0x17
        /*00be*/ 	.short	(.L_350 - .L_349)
.L_349:
        /*00c0*/ 	.word	0x00000000
        /*00c4*/ 	.short	0x0000
        /*00c6*/ 	.short	0x0000
        /*00c8*/ 	.byte	0x00, 0xf0, 0x21, 0x00


	//----- nvinfo : EIATTR_MAXREG_COUNT
	.align		4
.L_350:
        /*00cc*/ 	.byte	0x03, 0x1b
        /*00ce*/ 	.short	0x00ff


	//----- nvinfo : EIATTR_NUM_BARRIERS
	.align		4
        /*00d0*/ 	.byte	0x02, 0x4c
        /*00d2*/ 	.byte	0x01
	.zero		1


	//----- nvinfo : EIATTR_MERCURY_ISA_VERSION
	.align		4
        /*00d4*/ 	.byte	0x03, 0x5f
        /*00d6*/ 	.short	0x0000


	//----- nvinfo : EIATTR_COOP_GROUP_MASK_REGIDS
	.align		4
        /*00d8*/ 	.byte	0x04, 0x29
        /*00da*/ 	.short	(.L_352 - .L_351)


	//   ....[0]....
.L_351:
        /*00dc*/ 	.word	0xffffffff


	//   ....[1]....
        /*00e0*/ 	.word	0xffffffff


	//   ....[2]....
        /*00e4*/ 	.word	0xffffffff


	//   ....[3]....
        /*00e8*/ 	.word	0xffffffff


	//   ....[4]....
        /*00ec*/ 	.word	0xffffffff


	//   ....[5]....
        /*00f0*/ 	.word	0xffffffff


	//   ....[6]....
        /*00f4*/ 	.word	0xffffffff


	//   ....[7]....
        /*00f8*/ 	.word	0xffffffff


	//   ....[8]....
        /*00fc*/ 	.word	0xffffffff


	//   ....[9]....
        /*0100*/ 	.word	0xffffffff


	//   ....[10]....
        /*0104*/ 	.word	0xffffffff


	//   ....[11]....
        /*0108*/ 	.word	0xffffffff


	//   ....[12]....
        /*010c*/ 	.word	0xffffffff


	//   ....[13]....
        /*0110*/ 	.word	0xffffffff


	//   ....[14]....
        /*0114*/ 	.word	0xffffffff


	//   ....[15]....
        /*0118*/ 	.word	0xffffffff


	//   ....[16]....
        /*011c*/ 	.word	0xffffffff


	//   ....[17]....
        /*0120*/ 	.word	0xffffffff


	//   ....[18]....
        /*0124*/ 	.word	0xffffffff


	//   ....[19]....
        /*0128*/ 	.word	0xffffffff


	//----- nvinfo : EIATTR_COOP_GROUP_INSTR_OFFSETS
	.align		4
.L_352:
        /*012c*/ 	.byte	0x04, 0x28
        /*012e*/ 	.short	(.L_354 - .L_353)


	//   ....[0]....
.L_353:
        /*0130*/ 	.word	0x00000370


	//   ....[1]....
        /*0134*/ 	.word	0x000003b0


	//   ....[2]....
        /*0138*/ 	.word	0x000003f0


	//   ....[3]....
        /*013c*/ 	.word	0x00000410


	//   ....[4]....
        /*0140*/ 	.word	0x00000440


	//   ....[5]....
        /*0144*/ 	.word	0x000004b0


	//   ....[6]....
        /*0148*/ 	.word	0x000004d0


	//   ....[7]....
        /*014c*/ 	.word	0x000004f0


	//   ....[8]....
        /*0150*/ 	.word	0x00000510


	//   ....[9]....
        /*0154*/ 	.word	0x00000530


	//   ....[10]....
        /*0158*/ 	.word	0x00000620


	//   ....[11]....
        /*015c*/ 	.word	0x00000650


	//   ....[12]....
        /*0160*/ 	.word	0x000006a0


	//   ....[13]....
        /*0164*/ 	.word	0x00000760


	//   ....[14]....
        /*0168*/ 	.word	0x000007a0


	//   ....[15]....
        /*016c*/ 	.word	0x00000810


	//   ....[16]....
        /*0170*/ 	.word	0x00000830


	//   ....[17]....
        /*0174*/ 	.word	0x00000850


	//   ....[18]....
        /*0178*/ 	.word	0x00000870


	//   ....[19]....
        /*017c*/ 	.word	0x000008a0


	//----- nvinfo : EIATTR_EXIT_INSTR_OFFSETS
	.align		4
.L_354:
        /*0180*/ 	.byte	0x04, 0x1c
        /*0182*/ 	.short	(.L_356 - .L_355)


	//   ....[0]....
.L_355:
        /*0184*/ 	.word	0x00000b00
.L_356:


//--------------------- .nv.info._ZN17fastertransformer35add_bias_input_layernorm_ROW_int8IOIfEEvPaPKaS3_PKT_S6_S6_iiPKfS8_S8_ --------------------------
	.section	.nv.info._ZN17fastertransformer35add_bias_input_layernorm_ROW_int8IOIfEEvPaPKaS3_PKT_S6_S6_iiPKfS8_S8_,"",@"SHT_CUDA_INFO"
	.sectionflags	@""
	.align	4


	//----- nvinfo : EIATTR_CUDA_API_VERSION
	.align		4
        /*0000*/ 	.byte	0x04, 0x37
        /*0002*/ 	.short	(.L_358 - .L_357)
.L_357:
        /*0004*/ 	.word	0x00000082


	//----- nvinfo : EIATTR_SW2861232_WAR
	.align		4
.L_358:
        /*0008*/ 	.byte	0x01, 0x35
	.zero		2


	//----- nvinfo : EIATTR_PARAM_CBANK
	.align		4
        /*000c*/ 	.byte	0x04, 0x0a
        /*000e*/ 	.short	(.L_360 - .L_359)
	.align		4
.L_359:
        /*0010*/ 	.word	index@(.nv.constant0._ZN17fastertransformer35add_bias_input_layernorm_ROW_int8IOIfEEvPaPKaS3_PKT_S6_S6_iiPKfS8_S8_)
        /*0014*/ 	.short	0x0160
        /*0016*/ 	.short	0x0050


	//----- nvinfo : EIATTR_CBANK_PARAM_SIZE
	.align		4
.L_360:
        /*0018*/ 	.byte	0x03, 0x19
        /*001a*/ 	.short	0x0050


	//----- nvinfo : EIATTR_KPARAM_INFO
	.align		4
        /*001c*/ 	.byte	0x04, 0x17
        /*001e*/ 	.short	(.L_362 - .L_361)
.L_361:
        /*0020*/ 	.word	0x00000000
        /*0024*/ 	.short	0x000a
        /*0026*/ 	.short	0x0048
        /*0028*/ 	.byte	0x00, 0xf0, 0x21, 0x00


	//----- nvinfo : EIATTR_KPARAM_INFO
	.align		4
.L_362:
        /*002c*/ 	.byte	0x04, 0x17
        /*002e*/ 	.short	(.L_364 - .L_363)
.L_363:
        /*0030*/ 	.word	0x00000000
        /*0034*/ 	.short	0x0009
        /*0036*/ 	.short	0x0040
        /*0038*/ 	.byte	0x00, 0xf0, 0x21, 0x00


	//----- nvinfo : EIATTR_KPARAM_INFO
	.align		4
.L_364:
        /*003c*/ 	.byte	0x04, 0x17
        /*003e*/ 	.short	(.L_366 - .L_365)
.L_365:
        /*0040*/ 	.word	0x00000000
        /*0044*/ 	.short	0x0008
        /*0046*/ 	.short	0x0038
        /*0048*/ 	.byte	0x00, 0xf0, 0x21, 0x00


	//----- nvinfo : EIATTR_KPARAM_INFO
	.align		4
.L_366:
        /*004c*/ 	.byte	0x04, 0x17
        /*004e*/ 	.short	(.L_368 - .L_367)
.L_367:
        /*0050*/ 	.word	0x00000000
        /*0054*/ 	.short	0x0007
        /*0056*/ 	.short	0x0034
        /*0058*/ 	.byte	0x00, 0xf0, 0x11, 0x00


	//----- nvinfo : EIATTR_KPARAM_INFO
	.align		4
.L_368:
        /*005c*/ 	.byte	0x04, 0x17
        /*005e*/ 	.short	(.L_370 - .L_369)
.L_369:
        /*0060*/ 	.word	0x00000000
        /*0064*/ 	.short	0x0006
        /*0066*/ 	.short	0x0030
        /*0068*/ 	.byte	0x00, 0xf0, 0x11, 0x00


	//----- nvinfo : EIATTR_KPARAM_INFO
	.align		4
.L_370:
        /*006c*/ 	.byte	0x04, 0x17
        /*006e*/ 	.short	(.L_372 - .L_371)
.L_371:
        /*0070*/ 	.word	0x00000000
        /*0074*/ 	.short	0x0005
        /*0076*/ 	.short	0x0028
        /*0078*/ 	.byte	0x00, 0xf0, 0x21, 0x00


	//----- nvinfo : EIATTR_KPARAM_INFO
	.align		4
.L_372:
        /*007c*/ 	.byte	0x04, 0x17
        /*007e*/ 	.short	(.L_374 - .L_373)
.L_373:
        /*0080*/ 	.word	0x00000000
        /*0084*/ 	.short	0x0004
        /*0086*/ 	.short	0x0020
        /*0088*/ 	.byte	0x00, 0xf0, 0x21, 0x00


	//----- nvinfo : EIATTR_KPARAM_INFO
	.align		4
.L_374:
        /*008c*/ 	.byte	0x04, 0x17
        /*008e*/ 	.short	(.L_376 - .L_375)
.L_375:
        /*0090*/ 	.word	0x00000000
        /*0094*/ 	.short	0x0003
        /*0096*/ 	.short	0x0018
        /*0098*/ 	.byte	0x00, 0xf0, 0x21, 0x00


	//----- nvinfo : EIATTR_KPARAM_INFO
	.align		4
.L_376:
        /*009c*/ 	.byte	0x04, 0x17
        /*009e*/ 	.short	(.L_378 - .L_377)
.L_377:
        /*00a0*/ 	.word	0x00000000
        /*00a4*/ 	.short	0x0002
        /*00a6*/ 	.short	0x0010
        /*00a8*/ 	.byte	0x00, 0xf0, 0x21, 0x00


	//----- nvinfo : EIATTR_KPARAM_INFO
	.align		4
.L_378:
        /*00ac*/ 	.byte	0x04, 0x17
        /*00ae*/ 	.short	(.L_380 - .L_379)
.L_379:
        /*00b0*/ 	.word	0x00000000
        /*00b4*/ 	.short	0x0001
        /*00b6*/ 	.short	0x0008
        /*00b8*/ 	.byte	0x00, 0xf0, 0x21, 0x00


	//----- nvinfo : EIATTR_KPARAM_INFO
	.align		4
.L_380:
        /*00bc*/ 	.byte	0x04, 0x17
        /*00be*/ 	.short	(.L_382 - .L_381)
.L_381:
        /*00c0*/ 	.word	0x00000000
        /*00c4*/ 	.short	0x0000
        /*00c6*/ 	.short	0x0000
        /*00c8*/ 	.byte	0x00, 0xf0, 0x21, 0x00


	//----- nvinfo : EIATTR_MAXREG_COUNT
	.align		4
.L_382:
        /*00cc*/ 	.byte	0x03, 0x1b
        /*00ce*/ 	.short	0x00ff


	//----- nvinfo : EIATTR_NUM_BARRIERS
	.align		4
        /*00d0*/ 	.byte	0x02, 0x4c
        /*00d2*/ 	.byte	0x01
	.zero		1


	//----- nvinfo : EIATTR_MERCURY_ISA_VERSION
	.align		4
        /*00d4*/ 	.byte	0x03, 0x5f
        /*00d6*/ 	.short	0x0000


	//----- nvinfo : EIATTR_COOP_GROUP_MASK_REGIDS
	.align		4
        /*00d8*/ 	.byte	0x04, 0x29
        /*00da*/ 	.short	(.L_384 - .L_383)


	//   ....[0]....
.L_383:
        /*00dc*/ 	.word	0xffffffff


	//   ....[1]....
        /*00e0*/ 	.word	0xffffffff


	//   ....[2]....
        /*00e4*/ 	.word	0xffffffff


	//   ....[3]....
        /*00e8*/ 	.word	0xffffffff


	//   ....[4]....
        /*00ec*/ 	.word	0xffffffff


	//   ....[5]....
        /*00f0*/ 	.word	0xffffffff


	//   ....[6]....
        /*00f4*/ 	.word	0xffffffff


	//   ....[7]....
        /*00f8*/ 	.word	0xffffffff


	//   ....[8]....
        /*00fc*/ 	.word	0xffffffff


	//   ....[9]....
        /*0100*/ 	.word	0xffffffff


	//   ....[10]....
        /*0104*/ 	.word	0xffffffff


	//   ....[11]....
        /*0108*/ 	.word	0xffffffff


	//   ....[12]....
        /*010c*/ 	.word	0xffffffff


	//   ....[13]....
        /*0110*/ 	.word	0xffffffff


	//   ....[14]....
        /*0114*/ 	.word	0xffffffff


	//   ....[15]....
        /*0118*/ 	.word	0xffffffff


	//   ....[16]....
        /*011c*/ 	.word	0xffffffff


	//   ....[17]....
        /*0120*/ 	.word	0xffffffff


	//   ....[18]....
        /*0124*/ 	.word	0xffffffff


	//   ....[19]....
        /*0128*/ 	.word	0xffffffff


	//----- nvinfo : EIATTR_COOP_GROUP_INSTR_OFFSETS
	.align		4
.L_384:
        /*012c*/ 	.byte	0x04, 0x28
        /*012e*/ 	.short	(.L_386 - .L_385)


	//   ....[0]....
.L_385:
        /*0130*/ 	.word	0x000002f0


	//   ....[1]....
        /*0134*/ 	.word	0x00000310


	//   ....[2]....
        /*0138*/ 	.word	0x00000330


	//   ....[3]....
        /*013c*/ 	.word	0x00000350


	//   ....[4]....
        /*0140*/ 	.word	0x00000380


	//   ....[5]....
        /*0144*/ 	.word	0x00000430


	//   ....[6]....
        /*0148*/ 	.word	0x00000450


	//   ....[7]....
        /*014c*/ 	.word	0x00000470


	//   ....[8]....
        /*0150*/ 	.word	0x000004a0


	//   ....[9]....
        /*0154*/ 	.word	0x000004d0


	//   ....[10]....
        /*0158*/ 	.word	0x000005c0


	//   ....[11]....
        /*015c*/ 	.word	0x000005e0


	//   ....[12]....
        /*0160*/ 	.word	0x00000600


	//   ....[13]....
        /*0164*/ 	.word	0x00000620


	//   ....[14]....
        /*0168*/ 	.word	0x00000660


	//   ....[15]....
        /*016c*/ 	.word	0x000007c0


	//   ....[16]....
        /*0170*/ 	.word	0x000007e0


	//   ....[17]....
        /*0174*/ 	.word	0x00000800


	//   ....[18]....
        /*0178*/ 	.word	0x00000820


	//   ....[19]....
        /*017c*/ 	.word	0x00000850


	//----- nvinfo : EIATTR_EXIT_INSTR_OFFSETS
	.align		4
.L_386:
        /*0180*/ 	.byte	0x04, 0x1c
        /*0182*/ 	.short	(.L_388 - .L_387)


	//   ....[0]....
.L_387:
        /*0184*/ 	.word	0x00000a30
.L_388:


//--------------------- .nv.info._ZN17fastertransformer18merge_layernorm_v2I6__halfEEvPaPKT_S5_S5_iPKfiii --------------------------
	.section	.nv.info._ZN17fastertransformer18merge_layernorm_v2I6__halfEEvPaPKT_S5_S5_iPKfiii,"",@"SHT_CUDA_INFO"
	.sectionflags	@""
	.align	4


	//----- nvinfo : EIATTR_CUDA_API_VERSION
	.align		4
        /*0000*/ 	.byte	0x04, 0x37
        /*0002*/ 	.short	(.L_390 - .L_389)
.L_389:
        /*0004*/ 	.word	0x00000082


	//----- nvinfo : EIATTR_SW2861232_WAR
	.align		4
.L_390:
        /*0008*/ 	.byte	0x01, 0x35
	.zero		2


	//----- nvinfo : EIATTR_PARAM_CBANK
	.align		4
        /*000c*/ 	.byte	0x04, 0x0a
        /*000e*/ 	.short	(.L_392 - .L_391)
	.align		4
.L_391:
        /*0010*/ 	.word	index@(.nv.constant0._ZN17fastertransformer18merge_layernorm_v2I6__halfEEvPaPKT_S5_S5_iPKfiii)
        /*0014*/ 	.short	0x0160
        /*0016*/ 	.short	0x003c


	//----- nvinfo : EIATTR_CBANK_PARAM_SIZE
	.align		4
.L_392:
        /*0018*/ 	.byte	0x03, 0x19
        /*001a*/ 	.short	0x003c


	//----- nvinfo : EIATTR_KPARAM_INFO
	.align		4
        /*001c*/ 	.byte	0x04, 0x17
        /*001e*/ 	.short	(.L_394 - .L_393)
.L_393:
        /*0020*/ 	.word	0x00000000
        /*0024*/ 	.short	0x0008
        /*0026*/ 	.short	0x0038
        /*0028*/ 	.byte	0x00, 0xf0, 0x11, 0x00


	//----- nvinfo : EIATTR_KPARAM_INFO
	.align		4
.L_394:
        /*002c*/ 	.byte	0x04, 0x17
        /*002e*/ 	.short	(.L_396 - .L_395)
.L_395:
        /*0030*/ 	.word	0x00000000
        /*0034*/ 	.short	0x0007
        /*0036*/ 	.short	0x0034
        /*0038*/ 	.byte	0x00, 0xf0, 0x11, 0x00


	//----- nvinfo : EIATTR_KPARAM_INFO
	.align		4
.L_396:
        /*003c*/ 	.byte	0x04, 0x17
        /*003e*/ 	.short	(.L_398 - .L_397)
.L_397:
        /*0040*/ 	.word	0x00000000
        /*0044*/ 	.short	0x0006
        /*0046*/ 	.short	0x0030
        /*0048*/ 	.byte	0x00, 0xf0, 0x11, 0x00


	//----- nvinfo : EIATTR_KPARAM_INFO
	.align		4
.L_398:
        /*004c*/ 	.byte	0x04, 0x17
        /*004e*/ 	.short	(.L_400 - .L_399)
.L_399:
        /*0050*/ 	.word	0x00000000
        /*0054*/ 	.short	0x0005
        /*0056*/ 	.short	0x0028
        /*0058*/ 	.byte	0x00, 0xf0, 0x21, 0x00


	//----- nvinfo : EIATTR_KPARAM_INFO
	.align		4
.L_400:
        /*005c*/ 	.byte	0x04, 0x17
        /*005e*/ 	.short	(.L_402 - .L_401)
.L_401:
        /*0060*/ 	.word	0x00000000
        /*0064*/ 	.short	0x0004
        /*0066*/ 	.short	0x0020
        /*0068*/ 	.byte	0x00, 0xf0, 0x11, 0x00


	//----- nvinfo : EIATTR_KPARAM_INFO
	.align		4
.L_402:
        /*006c*/ 	.byte	0x04, 0x17
        /*006e*/ 	.short	(.L_404 - .L_403)
.L_403:
        /*0070*/ 	.word	0x00000000
        /*0074*/ 	.short	0x0003
        /*0076*/ 	.short	0x0018
        /*0078*/ 	.byte	0x00, 0xf0, 0x21, 0x00


	//----- nvinfo : EIATTR_KPARAM_INFO
	.align		4
.L_404:
        /*007c*/ 	.byte	0x04, 0x17
        /*007e*/ 	.short	(.L_406 - .L_405)
.L_405:
        /*0080*/ 	.word	0x00000000
        /*0084*/ 	.short	0x0002
        /*0086*/ 	.short	0x0010
        /*0088*/ 	.byte	0x00, 0xf0, 0x21, 0x00


	//----- nvinfo : EIATTR_KPARAM_INFO
	.align		4
.L_406:
        /*008c*/ 	.byte	0x04, 0x17
        /*008e*/ 	.short	(.L_408 - .L_407)
.L_407:
        /*0090*/ 	.word	0x00000000
        /*0094*/ 	.short	0x0001
        /*0096*/ 	.short	0x0008
        /*0098*/ 	.byte	0x00, 0xf0, 0x21, 0x00


	//----- nvinfo : EIATTR_KPARAM_INFO
	.align		4
.L_408:
        /*009c*/ 	.byte	0x04, 0x17
        /*009e*/ 	.short	(.L_410 - .L_409)
.L_409:
        /*00a0*/ 	.word	0x00000000
        /*00a4*/ 	.short	0x0000
        /*00a6*/ 	.short	0x0000
        /*00a8*/ 	.byte	0x00, 0xf0, 0x21, 0x00


	//----- nvinfo : EIATTR_MAXREG_COUNT
	.align		4
.L_410:
        /*00ac*/ 	.byte	0x03, 0x1b
        /*00ae*/ 	.short	0x00ff


	//----- nvinfo : EIATTR_NUM_BARRIERS
	.align		4
        /*00b0*/ 	.byte	0x02, 0x4c
        /*00b2*/ 	.byte	0x01
	.zero		1


	//----- nvinfo : EIATTR_MERCURY_ISA_VERSION
	.align		4
        /*00b4*/ 	.byte	0x03, 0x5f
        /*00b6*/ 	.short	0x0000


	//----- nvinfo : EIATTR_COOP_GROUP_MASK_REGIDS
	.align		4
        /*00b8*/ 	.byte	0x04, 0x29
        /*00ba*/ 	.short	(.L_412 - .L_411)


	//   ....[0]....
.L_411:
        /*00bc*/ 	.word	0xffffffff


	//   ....[1]....
        /*00c0*/ 	.word	0xffffffff


	//   ....[2]....
        /*00c4*/ 	.word	0xffffffff


	//   ....[3]....
        /*00c8*/ 	.word	0xffffffff


	//   ....[4]....
        /*00cc*/ 	.word	0xffffffff


	//   ....[5]....
        /*00d0*/ 	.word	0xffffffff


	//   ....[6]....
        /*00d4*/ 	.word	0xffffffff


	//   ....[7]....
        /*00d8*/ 	.word	0xffffffff


	//   ....[8]....
        /*00dc*/ 	.word	0xffffffff


	//   ....[9]....
        /*00e0*/ 	.word	0xffffffff


	//   ....[10]....
        /*00e4*/ 	.word	0xffffffff


	//   ....[11]....
        /*00e8*/ 	.word	0xffffffff


	//   ....[12]....
        /*00ec*/ 	.word	0xffffffff


	//   ....[13]....
        /*00f0*/ 	.word	0xffffffff


	//   ....[14]....
        /*00f4*/ 	.word	0xffffffff


	//   ....[15]....
        /*00f8*/ 	.word	0xffffffff


	//   ....[16]....
        /*00fc*/ 	.word	0xffffffff


	//   ....[17]....
        /*0100*/ 	.word	0xffffffff


	//   ....[18]....
        /*0104*/ 	.word	0xffffffff


	//   ....[19]....
        /*0108*/ 	.word	0xffffffff


	//----- nvinfo : EIATTR_COOP_GROUP_INSTR_OFFSETS
	.align		4
.L_412:
        /*010c*/ 	.byte	0x04, 0x28
        /*010e*/ 	.short	(.L_414 - .L_413)


	//   ....[0]....
.L_413:
        /*0110*/ 	.word	0x00000d00


	//   ....[1]....
        /*0114*/ 	.word	0x00000e00


	//   ....[2]....
        /*0118*/ 	.word	0x00000e30


	//   ....[3]....
        /*011c*/ 	.word	0x00000e70


	//   ....[4]....
        /*0120*/ 	.word	0x00000e90


	//   ....[5]....
        /*0124*/ 	.word	0x00000ef0


	//   ....[6]....
        /*0128*/ 	.word	0x00000f20


	//   ....[7]....
        /*012c*/ 	.word	0x00000f40


	//   ....[8]....
        /*0130*/ 	.word	0x00000f60


	//   ....[9]....
        /*0134*/ 	.word	0x00000f80


	//   ....[10]....
        /*0138*/ 	.word	0x000010a0


	//   ....[11]....
        /*013c*/ 	.word	0x000010c0


	//   ....[12]....
        /*0140*/ 	.word	0x000010e0


	//   ....[13]....
        /*0144*/ 	.word	0x00001100


	//   ....[14]....
        /*0148*/ 	.word	0x00001120


	//   ....[15]....
        /*014c*/ 	.word	0x00001220


	//   ....[16]....
        /*0150*/ 	.word	0x00001240


	//   ....[17]....
        /*0154*/ 	.word	0x00001260


	//   ....[18]....
        /*0158*/ 	.word	0x00001290


	//   ....[19]....
        /*015c*/ 	.word	0x000012b0


	//----- nvinfo : EIATTR_EXIT_INSTR_OFFSETS
	.align		4
.L_414:
        /*0160*/ 	.byte	0x04, 0x1c
        /*0162*/ 	.short	(.L_416 - .L_415)


	//   ....[0]....
.L_415:
        /*0164*/ 	.word	0x000016a0


	//   ....[1]....
        /*0168*/ 	.word	0x000017f0


	//----- nvinfo : EIATTR_CTAIDZ_USED
	.align		4
.L_416:
        /*016c*/ 	.byte	0x01, 0x04
	.zero		2


	//----- nvinfo : EIATTR_CRS_STACK_SIZE
	.align		4
        /*0170*/ 	.byte	0x04, 0x1e
        /*0172*/ 	.short	(.L_418 - .L_417)
.L_417:
        /*0174*/ 	.word	0x00000000
.L_418:


//--------------------- .nv.info._ZN17fastertransformer18merge_layernorm_v2IfEEvPaPKT_S4_S4_iPKfiii --------------------------
	.section	.nv.info._ZN17fastertransformer18merge_layernorm_v2IfEEvPaPKT_S4_S4_iPKfiii,"",@"SHT_CUDA_INFO"
	.sectionflags	@""
	.align	4


	//----- nvinfo : EIATTR_CUDA_API_VERSION
	.align		4
        /*0000*/ 	.byte	0x04, 0x37
        /*0002*/ 	.short	(.L_420 - .L_419)
.L_419:
        /*0004*/ 	.word	0x00000082


	//----- nvinfo : EIATTR_SW2861232_WAR
	.align		4
.L_420:
        /*0008*/ 	.byte	0x01, 0x35
	.zero		2


	//----- nvinfo : EIATTR_PARAM_CBANK
	.align		4
        /*000c*/ 	.byte	0x04, 0x0a
        /*000e*/ 	.short	(.L_422 - .L_421)
	.align		4
.L_421:
        /*0010*/ 	.word	index@(.nv.constant0._ZN17fastertransformer18merge_layernorm_v2IfEEvPaPKT_S4_S4_iPKfiii)
        /*0014*/ 	.short	0x0160
        /*0016*/ 	.short	0x003c


	//----- nvinfo : EIATTR_CBANK_PARAM_SIZE
	.align		4
.L_422:
        /*0018*/ 	.byte	0x03, 0x19
        /*001a*/ 	.short	0x003c


	//----- nvinfo : EIATTR_KPARAM_INFO
	.align		4
        /*001c*/ 	.byte	0x04, 0x17
        /*001e*/ 	.short	(.L_424 - .L_423)
.L_423:
        /*0020*/ 	.word	0x00000000
        /*0024*/ 	.short	0x0008
        /*0026*/ 	.short	0x0038
        /*0028*/ 	.byte	0x00, 0xf0, 0x11, 0x00


	//----- nvinfo : EIATTR_KPARAM_INFO
	.align		4
.L_424:
        /*002c*/ 	.byte	0x04, 0x17
        /*002e*/ 	.short	(.L_426 - .L_425)
.L_425:
        /*0030*/ 	.word	0x00000000
        /*0034*/ 	.short	0x0007
        /*0036*/ 	.short	0x0034
        /*0038*/ 	.byte	0x00, 0xf0, 0x11, 0x00


	//----- nvinfo : EIATTR_KPARAM_INFO
	.align		4
.L_426:
        /*003c*/ 	.byte	0x04, 0x17
        /*003e*/ 	.short	(.L_428 - .L_427)
.L_427:
        /*0040*/ 	.word	0x00000000
        /*0044*/ 	.short	0x0006
        /*0046*/ 	.short	0x0030
        /*0048*/ 	.byte	0x00, 0xf0, 0x11, 0x00


	//----- nvinfo : EIATTR_KPARAM_INFO
	.align		4
.L_428:
        /*004c*/ 	.byte	0x04, 0x17
        /*004e*/ 	.short	(.L_430 - .L_429)
.L_429:
        /*0050*/ 	.word	0x00000000
        /*0054*/ 	.short	0x0005
        /*0056*/ 	.short	0x0028
        /*0058*/ 	.byte	0x00, 0xf0, 0x21, 0x00


	//----- nvinfo : EIATTR_KPARAM_INFO
	.align		4
.L_430:
        /*005c*/ 	.byte	0x04, 0x17
        /*005e*/ 	.short	(.L_432 - .L_431)
.L_431:
        /*0060*/ 	.word	0x00000000
        /*0064*/ 	.short	0x0004
        /*0066*/ 	.short	0x0020
        /*0068*/ 	.byte	0x00, 0xf0, 0x11, 0x00


	//----- nvinfo : EIATTR_KPARAM_INFO
	.align		4
.L_432:
        /*006c*/ 	.byte	0x04, 0x17
        /*006e*/ 	.short	(.L_434 - .L_433)
.L_433:
        /*0070*/ 	.word	0x00000000
        /*0074*/ 	.short	0x0003
        /*0076*/ 	.short	0x0018
        /*0078*/ 	.byte	0x00, 0xf0, 0x21, 0x00


	//----- nvinfo : EIATTR_KPARAM_INFO
	.align		4
.L_434:
        /*007c*/ 	.byte	0x04, 0x17
        /*007e*/ 	.short	(.L_436 - .L_435)
.L_435:
        /*0080*/ 	.word	0x00000000
        /*0084*/ 	.short	0x0002
        /*0086*/ 	.short	0x0010
        /*0088*/ 	.byte	0x00, 0xf0, 0x21, 0x00


	//----- nvinfo : EIATTR_KPARAM_INFO
	.align		4
.L_436:
        /*008c*/ 	.byte	0x04, 0x17
        /*008e*/ 	.short	(.L_438 - .L_437)
.L_437:
        /*0090*/ 	.word	0x00000000
        /*0094*/ 	.short	0x0001
        /*0096*/ 	.short	0x0008
        /*0098*/ 	.byte	0x00, 0xf0, 0x21, 0x00


	//----- nvinfo : EIATTR_KPARAM_INFO
	.align		4
.L_438:
        /*009c*/ 	.byte	0x04, 0x17
        /*009e*/ 	.short	(.L_440 - .L_439)
.L_439:
        /*00a0*/ 	.word	0x00000000
        /*00a4*/ 	.short	0x0000
        /*00a6*/ 	.short	0x0000
        /*00a8*/ 	.byte	0x00, 0xf0, 0x21, 0x00


	//----- nvinfo : EIATTR_MAXREG_COUNT
	.align		4
.L_440:
        /*00ac*/ 	.byte	0x03, 0x1b
        /*00ae*/ 	.short	0x00ff


	//----- nvinfo : EIATTR_NUM_BARRIERS
	.align		4
        /*00b0*/ 	.byte	0x02, 0x4c
        /*00b2*/ 	.byte	0x01
	.zero		1


	//----- nvinfo : EIATTR_MERCURY_ISA_VERSION
	.align		4
        /*00b4*/ 	.byte	0x03, 0x5f
        /*00b6*/ 	.short	0x0000


	//----- nvinfo : EIATTR_COOP_GROUP_MASK_REGIDS
	.align		4
        /*00b8*/ 	.byte	0x04, 0x29
        /*00ba*/ 	.short	(.L_442 - .L_441)


	//   ....[0]....
.L_441:
        /*00bc*/ 	.word	0xffffffff


	//   ....[1]....
        /*00c0*/ 	.word	0xffffffff


	//   ....[2]....
        /*00c4*/ 	.word	0xffffffff


	//   ....[3]....
        /*00c8*/ 	.word	0xffffffff


	//   ....[4]....
        /*00cc*/ 	.word	0xffffffff


	//   ....[5]....
        /*00d0*/ 	.word	0xffffffff


	//   ....[6]....
        /*00d4*/ 	.word	0xffffffff


	//   ....[7]....
        /*00d8*/ 	.word	0xffffffff


	//   ....[8]....
        /*00dc*/ 	.word	0xffffffff


	//   ....[9]....
        /*00e0*/ 	.word	0xffffffff


	//   ....[10]....
        /*00e4*/ 	.word	0xffffffff


	//   ....[11]....
        /*00e8*/ 	.word	0xffffffff


	//   ....[12]....
        /*00ec*/ 	.word	0xffffffff


	//   ....[13]....
        /*00f0*/ 	.word	0xffffffff


	//   ....[14]....
        /*00f4*/ 	.word	0xffffffff


	//   ....[15]....
        /*00f8*/ 	.word	0xffffffff


	//   ....[16]....
        /*00fc*/ 	.word	0xffffffff


	//   ....[17]....
        /*0100*/ 	.word	0xffffffff


	//   ....[18]....
        /*0104*/ 	.word	0xffffffff


	//   ....[19]....
        /*0108*/ 	.word	0xffffffff


	//----- nvinfo : EIATTR_COOP_GROUP_INSTR_OFFSETS
	.align		4
.L_442:
        /*010c*/ 	.byte	0x04, 0x28
        /*010e*/ 	.short	(.L_444 - .L_443)


	//   ....[0]....
.L_443:
        /*0110*/ 	.word	0x00000cc0


	//   ....[1]....
        /*0114*/ 	.word	0x00000dc0


	//   ....[2]....
        /*0118*/ 	.word	0x00000df0


	//   ....[3]....
        /*011c*/ 	.word	0x00000e30


	//   ....[4]....
        /*0120*/ 	.word	0x00000e50


	//   ....[5]....
        /*0124*/ 	.word	0x00000eb0


	//   ....[6]....
        /*0128*/ 	.word	0x00000ee0


	//   ....[7]....
        /*012c*/ 	.word	0x00000f00


	//   ....[8]....
        /*0130*/ 	.word	0x00000f20


	//   ....[9]....
        /*0134*/ 	.word	0x00000f40


	//   ....[10]....
        /*0138*/ 	.word	0x00001050


	//   ....[11]....
        /*013c*/ 	.word	0x00001080


	//   ....[12]....
        /*0140*/ 	.word	0x000010a0


	//   ....[13]....
        /*0144*/ 	.word	0x000010d0


	//   ....[14]....
        /*0148*/ 	.word	0x000010f0


	//   ....[15]....
        /*014c*/ 	.word	0x000011a0


	//   ....[16]....
        /*0150*/ 	.word	0x00001200


	//   ....[17]....
        /*0154*/ 	.word	0x00001230


	//   ....[18]....
        /*0158*/ 	.word	0x00001250


	//   ....[19]....
        /*015c*/ 	.word	0x00001280


	//----- nvinfo : EIATTR_EXIT_INSTR_OFFSETS
	.align		4
.L_444:
        /*0160*/ 	.byte	0x04, 0x1c
        /*0162*/ 	.short	(.L_446 - .L_445)


	//   ....[0]....
.L_445:
        /*0164*/ 	.word	0x00001600


	//   ....[1]....
        /*0168*/ 	.word	0x00001730


	//----- nvinfo : EIATTR_CTAIDZ_USED
	.align		4
.L_446:
        /*016c*/ 	.byte	0x01, 0x04
	.zero		2


	//----- nvinfo : EIATTR_CRS_STACK_SIZE
	.align		4
        /*0170*/ 	.byte	0x04, 0x1e
        /*0172*/ 	.short	(.L_448 - .L_447)
.L_447:
        /*0174*/ 	.word	0x00000000
.L_448:


//--------------------- .nv.info._ZN17fastertransformer31layernorm_COL32_INT8I_DataTypeOI6__halfEEvPT_PKaPKS2_S7_iiPKf --------------------------
	.section	.nv.info._ZN17fastertransformer31layernorm_COL32_INT8I_DataTypeOI6__halfEEvPT_PKaPKS2_S7_iiPKf,"",@"SHT_CUDA_INFO"
	.sectionflags	@""
	.align	4


	//----- nvinfo : EIATTR_CUDA_API_VERSION
	.align		4
        /*0000*/ 	.byte	0x04, 0x37
        /*0002*/ 	.short	(.L_450 - .L_449)
.L_449:
        /*0004*/ 	.word	0x00000082


	//----- nvinfo : EIATTR_SW2861232_WAR
	.align		4
.L_450:
        /*0008*/ 	.byte	0x01, 0x35
	.zero		2


	//----- nvinfo : EIATTR_PARAM_CBANK
	.align		4
        /*000c*/ 	.byte	0x04, 0x0a
        /*000e*/ 	.short	(.L_452 - .L_451)
	.align		4
.L_451:
        /*0010*/ 	.word	index@(.nv.constant0._ZN17fastertransformer31layernorm_COL32_INT8I_DataTypeOI6__halfEEvPT_PKaPKS2_S7_iiPKf)
        /*0014*/ 	.short	0x0160
        /*0016*/ 	.short	0x0030


	//----- nvinfo : EIATTR_CBANK_PARAM_SIZE
	.align		4
.L_452:
        /*0018*/ 	.byte	0x03, 0x19
        /*001a*/ 	.short	0x0030


	//----- nvinfo : EIATTR_KPARAM_INFO
	.align		4
        /*001c*/ 	.byte	0x04, 0x17
        /*001e*/ 	.short	(.L_454 - .L_453)
.L_453:
        /*0020*/ 	.word	0x00000000
        /*0024*/ 	.short	0x0006
        /*0026*/ 	.short	0x0028
        /*0028*/ 	.byte	0x00, 0xf0, 0x21, 0x00


	//----- nvinfo : EIATTR_KPARAM_INFO
	.align		4
.L_454:
        /*002c*/ 	.byte	0x04, 0x17
        /*002e*/ 	.short	(.L_456 - .L_455)
.L_455:
        /*0030*/ 	.word	0x00000000
        /*0034*/ 	.short	0x0005
        /*0036*/ 	.short	0x0024
        /*0038*/ 	.byte	0x00, 0xf0, 0x11, 0x00


	//----- nvinfo : EIATTR_KPARAM_INFO
	.align		4
.L_456:
        /*003c*/ 	.byte	0x04, 0x17
        /*003e*/ 	.short	(.L_458 - .L_457)
.L_457:
        /*0040*/ 	.word	0x00000000
        /*0044*/ 	.short	0x0004
        /*0046*/ 	.short	0x0020
        /*0048*/ 	.byte	0x00, 0xf0, 0x11, 0x00


	//----- nvinfo : EIATTR_KPARAM_INFO
	.align		4
.L_458:
        /*004c*/ 	.byte	0x04, 0x17
        /*004e*/ 	.short	(.L_460 - .L_459)
.L_459:
        /*0050*/ 	.word	0x00000000
        /*0054*/ 	.short	0x0003
        /*0056*/ 	.short	0x0018
        /*0058*/ 	.byte	0x00, 0xf0, 0x21, 0x00


	//----- nvinfo : EIATTR_KPARAM_INFO
	.align		4
.L_460:
        /*005c*/ 	.byte	0x04, 0x17
        /*005e*/ 	.short	(.L_462 - .L_461)
.L_461:
        /*0060*/ 	.word	0x00000000
        /*0064*/ 	.short	0x0002
        /*0066*/ 	.short	0x0010
        /*0068*/ 	.byte	0x00, 0xf0, 0x21, 0x00


	//----- nvinfo : EIATTR_KPARAM_INFO
	.align		4
.L_462:
        /*006c*/ 	.byte	0x04, 0x17
        /*006e*/ 	.short	(.L_464 - .L_463)
.L_463:
        /*0070*/ 	.word	0x00000000
        /*0074*/ 	.short	0x0001
        /*0076*/ 	.short	0x0008
        /*0078*/ 	.byte	0x00, 0xf0, 0x21, 0x00


	//----- nvinfo : EIATTR_KPARAM_INFO
	.align		4
.L_464:
        /*007c*/ 	.byte	0x04, 0x17
        /*007e*/ 	.short	(.L_466 - .L_465)
.L_465:
        /*0080*/ 	.word	0x00000000
        /*0084*/ 	.short	0x0000
        /*0086*/ 	.short	0x0000
        /*0088*/ 	.byte	0x00, 0xf0, 0x21, 0x00


	//----- nvinfo : EIATTR_MAXREG_COUNT
	.align		4
.L_466:
        /*008c*/ 	.byte	0x03, 0x1b
        /*008e*/ 	.short	0x00ff


	//----- nvinfo : EIATTR_NUM_BARRIERS
	.align		4
        /*0090*/ 	.byte	0x02, 0x4c
        /*0092*/ 	.byte	0x01
	.zero		1


	//----- nvinfo : EIATTR_MERCURY_ISA_VERSION
	.align		4
        /*0094*/ 	.byte	0x03, 0x5f
        /*0096*/ 	.short	0x0000


	//----- nvinfo : EIATTR_COOP_GROUP_MASK_REGIDS
	.align		4
        /*0098*/ 	.byte	0x04, 0x29
        /*009a*/ 	.short	(.L_468 - .L_467)


	//   ....[0]....
.L_467:
        /*009c*/ 	.word	0xffffffff


	//   ....[1]....
        /*00a0*/ 	.word	0xffffffff


	//   ....[2]....
        /*00a4*/ 	.word	0xffffffff


	//   ....[3]....
        /*00a8*/ 	.word	0xffffffff


	//   ....[4]....
        /*00ac*/ 	.word	0xffffffff


	//   ....[5]....
        /*00b0*/ 	.word	0xffffffff


	//   ....[6]....
        /*00b4*/ 	.word	0xffffffff


	//   ....[7]....
        /*00b8*/ 	.word	0xffffffff


	//   ....[8]....
        /*00bc*/ 	.word	0xffffffff


	//   ....[9]....
        /*00c0*/ 	.word	0xffffffff


	//   ....[10]....
        /*00c4*/ 	.word	0xffffffff


	//   ....[11]....
        /*00c8*/ 	.word	0xffffffff


	//   ....[12]....
        /*00cc*/ 	.word	0xffffffff


	//   ....[13]....
        /*00d0*/ 	.word	0xffffffff


	//   ....[14]....
        /*00d4*/ 	.word	0xffffffff


	//   ....[15]....
        /*00d8*/ 	.word	0xffffffff


	//   ....[16]....
        /*00dc*/ 	.word	0xffffffff


	//   ....[17]....
        /*00e0*/ 	.word	0xffffffff


	//   ....[18]....
        /*00e4*/ 	.word	0xffffffff


	//   ....[19]....
        /*00e8*/ 	.word	0xffffffff


	//----- nvinfo : EIATTR_COOP_GROUP_INSTR_OFFSETS
	.align		4
.L_468:
        /*00ec*/ 	.byte	0x04, 0x28
        /*00ee*/ 	.short	(.L_470 - .L_469)


	//   ....[0]....
.L_469:
        /*00f0*/ 	.word	0x00000210


	//   ....[1]....
        /*00f4*/ 	.word	0x00000230


	//   ....[2]....
        /*00f8*/ 	.word	0x00000260


	//   ....[3]....
        /*00fc*/ 	.word	0x000002a0


	//   ....[4]....
        /*0100*/ 	.word	0x00000310


	//   ....[5]....
        /*0104*/ 	.word	0x00000370


	//   ....[6]....
        /*0108*/ 	.word	0x00000390


	//   ....[7]....
        /*010c*/ 	.word	0x000003b0


	//   ....[8]....
        /*0110*/ 	.word	0x000003d0


	//   ....[9]....
        /*0114*/ 	.word	0x000003f0


	//   ....[10]....
        /*0118*/ 	.word	0x00000500


	//   ....[11]....
        /*011c*/ 	.word	0x00000520


	//   ....[12]....
        /*0120*/ 	.word	0x00000540


	//   ....[13]....
        /*0124*/ 	.word	0x00000560


	//   ....[14]....
        /*0128*/ 	.word	0x00000580


	//   ....[15]....
        /*012c*/ 	.word	0x00000600


	//   ....[16]....
        /*0130*/ 	.word	0x00000620


	//   ....[17]....
        /*0134*/ 	.word	0x00000640


	//   ....[18]....
        /*0138*/ 	.word	0x00000660


	//   ....[19]....
        /*013c*/ 	.word	0x00000680


	//----- nvinfo : EIATTR_EXIT_INSTR_OFFSETS
	.align		4
.L_470:
        /*0140*/ 	.byte	0x04, 0x1c
        /*0142*/ 	.short	(.L_472 - .L_471)


	//   ....[0]....
.L_471:
        /*0144*/ 	.word	0x000006e0


	//   ....[1]....
        /*0148*/ 	.word	0x000008e0


	//----- nvinfo : EIATTR_CRS_STACK_SIZE
	.align		4
.L_472:
        /*014c*/ 	.byte	0x04, 0x1e
        /*014e*/ 	.short	(.L_474 - .L_473)
.L_473:
        /*0150*/ 	.word	0x00000000
.L_474:


//--------------------- .nv.info._ZN17fastertransformer31layernorm_COL32_INT8I_DataTypeOIfEEvPT_PKaPKS1_S6_iiPKf --------------------------
	.section	.nv.info._ZN17fastertransformer31layernorm_COL32_INT8I_DataTypeOIfEEvPT_PKaPKS1_S6_iiPKf,"",@"SHT_CUDA_INFO"
	.sectionflags	@""
	.align	4


	//----- nvinfo : EIATTR_CUDA_API_VERSION
	.align		4
        /*0000*/ 	.byte	0x04, 0x37
        /*0002*/ 	.short	(.L_476 - .L_475)
.L_475:
        /*0004*/ 	.word	0x00000082


	//----- nvinfo : EIATTR_SW2861232_WAR
	.align		4
.L_476:
        /*0008*/ 	.byte	0x01, 0x35
	.zero		2


	//----- nvinfo : EIATTR_PARAM_CBANK
	.align		4
        /*000c*/ 	.byte	0x04, 0x0a
        /*000e*/ 	.short	(.L_478 - .L_477)
	.align		4
.L_477:
        /*0010*/ 	.word	index@(.nv.constant0._ZN17fastertransformer31layernorm_COL32_INT8I_DataTypeOIfEEvPT_PKaPKS1_S6_iiPKf)
        /*0014*/ 	.short	0x0160
        /*0016*/ 	.short	0x0030


	//----- nvinfo : EIATTR_CBANK_PARAM_SIZE
	.align		4
.L_478:
        /*0018*/ 	.byte	0x03, 0x19
        /*001a*/ 	.short	0x0030


	//----- nvinfo : EIATTR_KPARAM_INFO
	.align		4
        /*001c*/ 	.byte	0x04, 0x17
        /*001e*/ 	.short	(.L_480 - .L_479)
.L_479:
        /*0020*/ 	.word	0x00000000
        /*0024*/ 	.short	0x0006
        /*0026*/ 	.short	0x0028
        /*0028*/ 	.byte	0x00, 0xf0, 0x21, 0x00


	//----- nvinfo : EIATTR_KPARAM_INFO
	.align		4
.L_480:
        /*002c*/ 	.byte	0x04, 0x17
        /*002e*/ 	.short	(.L_482 - .L_481)
.L_481:
        /*0030*/ 	.word	0x00000000
        /*0034*/ 	.short	0x0005
        /*0036*/ 	.short	0x0024
        /*0038*/ 	.byte	0x00, 0xf0, 0x11, 0x00


	//----- nvinfo : EIATTR_KPARAM_INFO
	.align		4
.L_482:
        /*003c*/ 	.byte	0x04, 0x17
        /*003e*/ 	.short	(.L_484 - .L_483)
.L_483:
        /*0040*/ 	.word	0x00000000
        /*0044*/ 	.short	0x0004
        /*0046*/ 	.short	0x0020
        /*0048*/ 	.byte	0x00, 0xf0, 0x11, 0x00


	//----- nvinfo : EIATTR_KPARAM_INFO
	.align		4
.L_484:
        /*004c*/ 	.byte	0x04, 0x17
        /*004e*/ 	.short	(.L_486 - .L_485)
.L_485:
        /*0050*/ 	.word	0x00000000
        /*0054*/ 	.short	0x0003
        /*0056*/ 	.short	0x0018
        /*0058*/ 	.byte	0x00, 0xf0, 0x21, 0x00


	//----- nvinfo : EIATTR_KPARAM_INFO
	.align		4
.L_486:
        /*005c*/ 	.byte	0x04, 0x17
        /*005e*/ 	.short	(.L_488 - .L_487)
.L_487:
        /*0060*/ 	.word	0x00000000
        /*0064*/ 	.short	0x0002
        /*0066*/ 	.short	0x0010
        /*0068*/ 	.byte	0x00, 0xf0, 0x21, 0x00


	//----- nvinfo : EIATTR_KPARAM_INFO
	.align		4
.L_488:
        /*006c*/ 	.byte	0x04, 0x17
        /*006e*/ 	.short	(.L_490 - .L_489)
.L_489:
        /*0070*/ 	.word	0x00000000
        /*0074*/ 	.short	0x0001
        /*0076*/ 	.short	0x0008
        /*0078*/ 	.byte	0x00, 0xf0, 0x21, 0x00


	//----- nvinfo : EIATTR_KPARAM_INFO
	.align		4
.L_490:
        /*007c*/ 	.byte	0x04, 0x17
        /*007e*/ 	.short	(.L_492 - .L_491)
.L_491:
        /*0080*/ 	.word	0x00000000
        /*0084*/ 	.short	0x0000
        /*0086*/ 	.short	0x0000
        /*0088*/ 	.byte	0x00, 0xf0, 0x21, 0x00


	//----- nvinfo : EIATTR_MAXREG_COUNT
	.align		4
.L_492:
        /*008c*/ 	.byte	0x03, 0x1b
        /*008e*/ 	.short	0x00ff


	//----- nvinfo : EIATTR_NUM_BARRIERS
	.align		4
        /*0090*/ 	.byte	0x02, 0x4c
        /*0092*/ 	.byte	0x01
	.zero		1


	//----- nvinfo : EIATTR_MERCURY_ISA_VERSION
	.align		4
        /*0094*/ 	.byte	0x03, 0x5f
        /*0096*/ 	.short	0x0000


	//----- nvinfo : EIATTR_COOP_GROUP_MASK_REGIDS
	.align		4
        /*0098*/ 	.byte	0x04, 0x29
        /*009a*/ 	.short	(.L_494 - .L_493)


	//   ....[0]....
.L_493:
        /*009c*/ 	.word	0xffffffff


	//   ....[1]....
        /*00a0*/ 	.word	0xffffffff


	//   ....[2]....
        /*00a4*/ 	.word	0xffffffff


	//   ....[3]....
        /*00a8*/ 	.word	0xffffffff


	//   ....[4]....
        /*00ac*/ 	.word	0xffffffff


	//   ....[5]....
        /*00b0*/ 	.word	0xffffffff


	//   ....[6]....
        /*00b4*/ 	.word	0xffffffff


	//   ....[7]....
        /*00b8*/ 	.word	0xffffffff


	//   ....[8]....
        /*00bc*/ 	.word	0xffffffff


	//   ....[9]....
        /*00c0*/ 	.word	0xffffffff


	//   ....[10]....
        /*00c4*/ 	.word	0xffffffff


	//   ....[11]....
        /*00c8*/ 	.word	0xffffffff


	//   ....[12]....
        /*00cc*/ 	.word	0xffffffff


	//   ....[13]....
        /*00d0*/ 	.word	0xffffffff


	//   ....[14]....
        /*00d4*/ 	.word	0xffffffff


	//   ....[15]....
        /*00d8*/ 	.word	0xffffffff


	//   ....[16]....
        /*00dc*/ 	.word	0xffffffff


	//   ....[17]....
        /*00e0*/ 	.word	0xffffffff


	//   ....[18]....
        /*00e4*/ 	.word	0xffffffff


	//   ....[19]....
        /*00e8*/ 	.word	0xffffffff


	//----- nvinfo : EIATTR_COOP_GROUP_INSTR_OFFSETS
	.align		4
.L_494:
        /*00ec*/ 	.byte	0x04, 0x28
        /*00ee*/ 	.short	(.L_496 - .L_495)


	//   ....[0]....
.L_495:
        /*00f0*/ 	.word	0x00000210


	//   ....[1]....
        /*00f4*/ 	.word	0x00000230


	//   ....[2]....
        /*00f8*/ 	.word	0x00000260


	//   ....[3]....
        /*00fc*/ 	.word	0x000002a0


	//   ....[4]....
        /*0100*/ 	.word	0x00000310


	//   ....[5]....
        /*0104*/ 	.word	0x00000370


	//   ....[6]....
        /*0108*/ 	.word	0x00000390


	//   ....[7]....
        /*010c*/ 	.word	0x000003b0


	//   ....[8]....
        /*0110*/ 	.word	0x000003d0


	//   ....[9]....
        /*0114*/ 	.word	0x000003f0


	//   ....[10]....
        /*0118*/ 	.word	0x00000500


	//   ....[11]....
        /*011c*/ 	.word	0x00000520


	//   ....[12]....
        /*0120*/ 	.word	0x00000540


	//   ....[13]....
        /*0124*/ 	.word	0x00000560


	//   ....[14]....
        /*0128*/ 	.word	0x00000580


	//   ....[15]....
        /*012c*/ 	.word	0x00000600


	//   ....[16]....
        /*0130*/ 	.word	0x00000620


	//   ....[17]....
        /*0134*/ 	.word	0x00000640


	//   ....[18]....
        /*0138*/ 	.word	0x00000660


	//   ....[19]....
        /*013c*/ 	.word	0x00000680


	//----- nvinfo : EIATTR_EXIT_INSTR_OFFSETS
	.align		4
.L_496:
        /*0140*/ 	.byte	0x04, 0x1c
        /*0142*/ 	.short	(.L_498 - .L_497)


	//   ....[0]....
.L_497:
        /*0144*/ 	.word	0x000006e0


	//   ....[1]....
        /*0148*/ 	.word	0x00000860


	//----- nvinfo : EIATTR_CRS_STACK_SIZE
	.align		4
.L_498:
        /*014c*/ 	.byte	0x04, 0x1e
        /*014e*/ 	.short	(.L_500 - .L_499)
.L_499:
        /*0150*/ 	.word	0x00000000
.L_500:


//--------------------- .nv.info._ZN17fastertransformer31layernorm_COL32_DataTypeI_int8OI6__halfEEvPaPKT_S5_S5_iiPKf --------------------------
	.section	.nv.info._ZN17fastertransformer31layernorm_COL32_DataTypeI_int8OI6__halfEEvPaPKT_S5_S5_iiPKf,"",@"SHT_CUDA_INFO"
	.sectionflags	@""
	.align	4


	//----- nvinfo : EIATTR_CUDA_API_VERSION
	.align		4
        /*0000*/ 	.byte	0x04, 0x37
        /*0002*/ 	.short	(.L_502 - .L_501)
.L_501:
        /*0004*/ 	.word	0x00000082


	//----- nvinfo : EIATTR_SW2861232_WAR
	.align		4
.L_502:
        /*0008*/ 	.byte	0x01, 0x35
	.zero		2


	//----- nvinfo : EIATTR_PARAM_CBANK
	.align		4
        /*000c*/ 	.byte	0x04, 0x0a
        /*000e*/ 	.short	(.L_504 - .L_503)
	.align		4
.L_503:
        /*0010*/ 	.word	index@(.nv.constant0._ZN17fastertransformer31layernorm_COL32_DataTypeI_int8OI6__halfEEvPaPKT_S5_S5_iiPKf)
        /*0014*/ 	.short	0x0160
        /*0016*/ 	.short	0x0030


	//----- nvinfo : EIATTR_CBANK_PARAM_SIZE
	.align		4
.L_504:
        /*0018*/ 	.byte	0x03, 0x19
        /*001a*/ 	.short	0x0030


	//----- nvinfo : EIATTR_KPARAM_INFO
	.align		4
        /*001c*/ 	.byte	0x04, 0x17
        /*001e*/ 	.short	(.L_506 - .L_505)
.L_505:
        /*0020*/ 	.word	0x00000000
        /*0024*/ 	.short	0x0006
        /*0026*/ 	.short	0x0028
        /*0028*/ 	.byte	0x00, 0xf0, 0x21, 0x00


	//----- nvinfo : EIATTR_KPARAM_INFO
	.align		4
.L_506:
        /*002c*/ 	.byte	0x04, 0x17
        /*002e*/ 	.short	(.L_508 - .L_507)
.L_507:
        /*0030*/ 	.word	0x00000000
        /*0034*/ 	.short	0x0005
        /*0036*/ 	.short	0x0024
        /*0038*/ 	.byte	0x00, 0xf0, 0x11, 0x00


	//----- nvinfo : EIATTR_KPARAM_INFO
	.align		4
.L_508:
        /*003c*/ 	.byte	0x04, 0x17
        /*003e*/ 	.short	(.L_510 - .L_509)
.L_509:
        /*0040*/ 	.word	0x00000000
        /*0044*/ 	.short	0x0004
        /*0046*/ 	.short	0x0020
        /*0048*/ 	.byte	0x00, 0xf0, 0x11, 0x00


	//----- nvinfo : EIATTR_KPARAM_INFO
	.align		4
.L_510:
        /*004c*/ 	.byte	0x04, 0x17
        /*004e*/ 	.short	(.L_512 - .L_511)
.L_511:
        /*0050*/ 	.word	0x00000000
        /*0054*/ 	.short	0x0003
        /*0056*/ 	.short	0x0018
        /*0058*/ 	.byte	0x00, 0xf0, 0x21, 0x00


	//----- nvinfo : EIATTR_KPARAM_INFO
	.align		4
.L_512:
        /*005c*/ 	.byte	0x04, 0x17
        /*005e*/ 	.short	(.L_514 - .L_513)
.L_513:
        /*0060*/ 	.word	0x00000000
        /*0064*/ 	.short	0x0002
        /*0066*/ 	.short	0x0010
        /*0068*/ 	.byte	0x00, 0xf0, 0x21, 0x00


	//----- nvinfo : EIATTR_KPARAM_INFO
	.align		4
.L_514:
        /*006c*/ 	.byte	0x04, 0x17
        /*006e*/ 	.short	(.L_516 - .L_515)
.L_515:
        /*0070*/ 	.word	0x00000000
        /*0074*/ 	.short	0x0001
        /*0076*/ 	.short	0x0008
        /*0078*/ 	.byte	0x00, 0xf0, 0x21, 0x00


	//----- nvinfo : EIATTR_KPARAM_INFO
	.align		4
.L_516:
        /*007c*/ 	.byte	0x04, 0x17
        /*007e*/ 	.short	(.L_518 - .L_517)
.L_517:
        /*0080*/ 	.word	0x00000000
        /*0084*/ 	.short	0x0000
        /*0086*/ 	.short	0x0000
        /*0088*/ 	.byte	0x00, 0xf0, 0x21, 0x00


	//----- nvinfo : EIATTR_MAXREG_COUNT
	.align		4
.L_518:
        /*008c*/ 	.byte	0x03, 0x1b
        /*008e*/ 	.short	0x00ff


	//----- nvinfo : EIATTR_NUM_BARRIERS
	.align		4
        /*0090*/ 	.byte	0x02, 0x4c
        /*0092*/ 	.byte	0x01
	.zero		1


	//----- nvinfo : EIATTR_MERCURY_ISA_VERSION
	.align		4
        /*0094*/ 	.byte	0x03, 0x5f
        /*0096*/ 	.short	0x0000


	//----- nvinfo : EIATTR_COOP_GROUP_MASK_REGIDS
	.align		4
        /*0098*/ 	.byte	0x04, 0x29
        /*009a*/ 	.short	(.L_520 - .L_519)


	//   ....[0]....
.L_519:
        /*009c*/ 	.word	0xffffffff


	//   ....[1]....
        /*00a0*/ 	.word	0xffffffff


	//   ....[2]....
        /*00a4*/ 	.word	0xffffffff


	//   ....[3]....
        /*00a8*/ 	.word	0xffffffff


	//   ....[4]....
        /*00ac*/ 	.word	0xffffffff


	//   ....[5]....
        /*00b0*/ 	.word	0xffffffff


	//   ....[6]....
        /*00b4*/ 	.word	0xffffffff


	//   ....[7]....
        /*00b8*/ 	.word	0xffffffff


	//   ....[8]....
        /*00bc*/ 	.word	0xffffffff


	//   ....[9]....
        /*00c0*/ 	.word	0xffffffff


	//   ....[10]....
        /*00c4*/ 	.word	0xffffffff


	//   ....[11]....
        /*00c8*/ 	.word	0xffffffff


	//   ....[12]....
        /*00cc*/ 	.word	0xffffffff


	//   ....[13]....
        /*00d0*/ 	.word	0xffffffff


	//   ....[14]....
        /*00d4*/ 	.word	0xffffffff


	//   ....[15]....
        /*00d8*/ 	.word	0xffffffff


	//   ....[16]....
        /*00dc*/ 	.word	0xffffffff


	//   ....[17]....
        /*00e0*/ 	.word	0xffffffff


	//   ....[18]....
        /*00e4*/ 	.word	0xffffffff


	//   ....[19]....
        /*00e8*/ 	.word	0xffffffff


	//----- nvinfo : EIATTR_COOP_GROUP_INSTR_OFFSETS
	.align		4
.L_520:
        /*00ec*/ 	.byte	0x04, 0x28
        /*00ee*/ 	.short	(.L_522 - .L_521)


	//   ....[0]....
.L_521:
        /*00f0*/ 	.word	0x000001d0


	//   ....[1]....
        /*00f4*/ 	.word	0x000001f0


	//   ....[2]....
        /*00f8*/ 	.word	0x00000220


	//   ....[3]....
        /*00fc*/ 	.word	0x00000270


	//   ....[4]....
        /*0100*/ 	.word	0x000002c0


	//   ....[5]....
        /*0104*/ 	.word	0x00000310


	//   ....[6]....
        /*0108*/ 	.word	0x00000330


	//   ....[7]....
        /*010c*/ 	.word	0x00000350


	//   ....[8]....
        /*0110*/ 	.word	0x00000370


	//   ....[9]....
        /*0114*/ 	.word	0x00000390


	//   ....[10]....
        /*0118*/ 	.word	0x00000480


	//   ....[11]....
        /*011c*/ 	.word	0x000004a0


	//   ....[12]....
        /*0120*/ 	.word	0x000004c0


	//   ....[13]....
        /*0124*/ 	.word	0x000004e0


	//   ....[14]....
        /*0128*/ 	.word	0x00000500


	//   ....[15]....
        /*012c*/ 	.word	0x00000580


	//   ....[16]....
        /*0130*/ 	.word	0x000005a0


	//   ....[17]....
        /*0134*/ 	.word	0x000005c0


	//   ....[18]....
        /*0138*/ 	.word	0x000005e0


	//   ....[19]....
        /*013c*/ 	.word	0x00000600


	//----- nvinfo : EIATTR_EXIT_INSTR_OFFSETS
	.align		4
.L_522:
        /*0140*/ 	.byte	0x04, 0x1c
        /*0142*/ 	.short	(.L_524 - .L_523)


	//   ....[0]....
.L_523:
        /*0144*/ 	.word	0x00000660


	//   ....[1]....
        /*0148*/ 	.word	0x00000940
.L_524:


//--------------------- .nv.info._ZN17fastertransformer31layernorm_COL32_DataTypeI_int8OIfEEvPaPKT_S4_S4_iiPKf --------------------------
	.section	.nv.info._ZN17fastertransformer31layernorm_COL32_DataTypeI_int8OIfEEvPaPKT_S4_S4_iiPKf,"",@"SHT_CUDA_INFO"
	.sectionflags	@""
	.align	4


	//----- nvinfo : EIATTR_CUDA_API_VERSION
	.align		4
        /*0000*/ 	.byte	0x04, 0x37
        /*0002*/ 	.short	(.L_526 - .L_525)
.L_525:
        /*0004*/ 	.word	0x00000082


	//----- nvinfo : EIATTR_SW2861232_WAR
	.align		4
.L_526:
        /*0008*/ 	.byte	0x01, 0x35
	.zero		2


	//----- nvinfo : EIATTR_PARAM_CBANK
	.align		4
        /*000c*/ 	.byte	0x04, 0x0a
        /*000e*/ 	.short	(.L_528 - .L_527)
	.align		4
.L_527:
        /*0010*/ 	.word	index@(.nv.constant0._ZN17fastertransformer31layernorm_COL32_DataTypeI_int8OIfEEvPaPKT_S4_S4_iiPKf)
        /*0014*/ 	.short	0x0160
        /*0016*/ 	.short	0x0030


	//----- nvinfo : EIATTR_CBANK_PARAM_SIZE
	.align		4
.L_528:
        /*0018*/ 	.byte	0x03, 0x19
        /*001a*/ 	.short	0x0030


	//----- nvinfo : EIATTR_KPARAM_INFO
	.align		4
        /*001c*/ 	.byte	0x04, 0x17
        /*001e*/ 	.short	(.L_530 - .L_529)
.L_529:
        /*0020*/ 	.word	0x00000000
        /*0024*/ 	.short	0x0006
        /*0026*/ 	.short	0x0028
        /*0028*/ 	.byte	0x00, 0xf0, 0x21, 0x00


	//----- nvinfo : EIATTR_KPARAM_INFO
	.align		4
.L_530:
        /*002c*/ 	.byte	0x04, 0x17
        /*002e*/ 	.short	(.L_532 - .L_531)
.L_531:
        /*0030*/ 	.word	0x00000000
        /*0034*/ 	.short	0x0005
        /*0036*/ 	.short	0x0024
        /*0038*/ 	.byte	0x00, 0xf0, 0x11, 0x00


	//----- nvinfo : EIATTR_KPARAM_INFO
	.align		4
.L_532:
        /*003c*/ 	.byte	0x04, 0x17
        /*003e*/ 	.short	(.L_534 - .L_533)
.L_533:
        /*0040*/ 	.word	0x00000000
        /*0044*/ 	.short	0x0004
        /*0046*/ 	.short	0x0020
        /*0048*/ 	.byte	0x00, 0xf0, 0x11, 0x00


	//----- nvinfo : EIATTR_KPARAM_INFO
	.align		4
.L_534:
        /*004c*/ 	.byte	0x04, 0x17
        /*004e*/ 	.short	(.L_536 - .L_535)
.L_535:
        /*0050*/ 	.word	0x00000000
        /*0054*/ 	.short	0x0003
        /*0056*/ 	.short	0x0018
        /*0058*/ 	.byte	0x00, 0xf0, 0x21, 0x00


	//----- nvinfo : EIATTR_KPARAM_INFO
	.align		4
.L_536:
        /*005c*/ 	.byte	0x04, 0x17
        /*005e*/ 	.short	(.L_538 - .L_537)
.L_537:
        /*0060*/ 	.word	0x00000000
        /*0064*/ 	.short	0x0002
        /*0066*/ 	.short	0x0010
        /*0068*/ 	.byte	0x00, 0xf0, 0x21, 0x00


	//----- nvinfo : EIATTR_KPARAM_INFO
	.align		4
.L_538:
        /*006c*/ 	.byte	0x04, 0x17
        /*006e*/ 	.short	(.L_540 - .L_539)
.L_539:
        /*0070*/ 	.word	0x00000000
        /*0074*/ 	.short	0x0001
        /*0076*/ 	.short	0x0008
        /*0078*/ 	.byte	0x00, 0xf0, 0x21, 0x00


	//----- nvinfo : EIATTR_KPARAM_INFO
	.align		4
.L_540:
        /*007c*/ 	.byte	0x04, 0x17
        /*007e*/ 	.short	(.L_542 - .L_541)
.L_541:
        /*0080*/ 	.word	0x00000000
        /*0084*/ 	.short	0x0000
        /*0086*/ 	.short	0x0000
        /*0088*/ 	.byte	0x00, 0xf0, 0x21, 0x00


	//----- nvinfo : EIATTR_MAXREG_COUNT
	.align		4
.L_542:
        /*008c*/ 	.byte	0x03, 0x1b
        /*008e*/ 	.short	0x00ff


	//----- nvinfo : EIATTR_NUM_BARRIERS
	.align		4
        /*0090*/ 	.byte	0x02, 0x4c
        /*0092*/ 	.byte	0x01
	.zero		1


	//----- nvinfo : EIATTR_MERCURY_ISA_VERSION
	.align		4
        /*0094*/ 	.byte	0x03, 0x5f
        /*0096*/ 	.short	0x0000


	//----- nvinfo : EIATTR_COOP_GROUP_MASK_REGIDS
	.align		4
        /*0098*/ 	.byte	0x04, 0x29
        /*009a*/ 	.short	(.L_544 - .L_543)


	//   ....[0]....
.L_543:
        /*009c*/ 	.word	0xffffffff


	//   ....[1]....
        /*00a0*/ 	.word	0xffffffff


	//   ....[2]....
        /*00a4*/ 	.word	0xffffffff


	//   ....[3]....
        /*00a8*/ 	.word	0xffffffff


	//   ....[4]....
        /*00ac*/ 	.word	0xffffffff


	//   ....[5]....
        /*00b0*/ 	.word	0xffffffff


	//   ....[6]....
        /*00b4*/ 	.word	0xffffffff


	//   ....[7]....
        /*00b8*/ 	.word	0xffffffff


	//   ....[8]....
        /*00bc*/ 	.word	0xffffffff


	//   ....[9]....
        /*00c0*/ 	.word	0xffffffff


	//   ....[10]....
        /*00c4*/ 	.word	0xffffffff


	//   ....[11]....
        /*00c8*/ 	.word	0xffffffff


	//   ....[12]....
        /*00cc*/ 	.word	0xffffffff


	//   ....[13]....
        /*00d0*/ 	.word	0xffffffff


	//   ....[14]....
        /*00d4*/ 	.word	0xffffffff


	//   ....[15]....
        /*00d8*/ 	.word	0xffffffff


	//   ....[16]....
        /*00dc*/ 	.word	0xffffffff


	//   ....[17]....
        /*00e0*/ 	.word	0xffffffff


	//   ....[18]....
        /*00e4*/ 	.word	0xffffffff


	//   ....[19]....
        /*00e8*/ 	.word	0xffffffff


	//----- nvinfo : EIATTR_COOP_GROUP_INSTR_OFFSETS
	.align		4
.L_544:
        /*00ec*/ 	.byte	0x04, 0x28
        /*00ee*/ 	.short	(.L_546 - .L_545)


	//   ....[0]....
.L_545:
        /*00f0*/ 	.word	0x000001a0


	//   ....[1]....
        /*00f4*/ 	.word	0x000001e0


	//   ....[2]....
        /*00f8*/ 	.word	0x00000220


	//   ....[3]....
        /*00fc*/ 	.word	0x00000240


	//   ....[4]....
        /*0100*/ 	.word	0x00000260


	//   ....[5]....
        /*0104*/ 	.word	0x000002d0


	//   ....[6]....
        /*0108*/ 	.word	0x000002f0


	//   ....[7]....
        /*010c*/ 	.word	0x00000310


	//   ....[8]....
        /*0110*/ 	.word	0x00000330


	//   ....[9]....
        /*0114*/ 	.word	0x00000350


	//   ....[10]....
        /*0118*/ 	.word	0x00000440


	//   ....[11]....
        /*011c*/ 	.word	0x00000460


	//   ....[12]....
        /*0120*/ 	.word	0x00000480


	//   ....[13]....
        /*0124*/ 	.word	0x000004a0


	//   ....[14]....
        /*0128*/ 	.word	0x000004c0


	//   ....[15]....
        /*012c*/ 	.word	0x00000540


	//   ....[16]....
        /*0130*/ 	.word	0x00000560


	//   ....[17]....
        /*0134*/ 	.word	0x00000580


	//   ....[18]....
        /*0138*/ 	.word	0x000005a0


	//   ....[19]....
        /*013c*/ 	.word	0x000005c0


	//----- nvinfo : EIATTR_EXIT_INSTR_OFFSETS
	.align		4
.L_546:
        /*0140*/ 	.byte	0x04, 0x1c
        /*0142*/ 	.short	(.L_548 - .L_547)


	//   ....[0]....
.L_547:
        /*0144*/ 	.word	0x00000620


	//   ....[1]....
        /*0148*/ 	.word	0x00000880
.L_548:


//--------------------- .nv.info._ZN17fastertransformer43add_bias_input_layernorm_COL32_int8IO_noResI6__halfEEvPaPiPT_PKS4_S7_S7_iiPKfS9_S9_ --------------------------
	.section	.nv.info._ZN17fastertransformer43add_bias_input_layernorm_COL32_int8IO_noResI6__halfEEvPaPiPT_PKS4_S7_S7_iiPKfS9_S9_,"",@"SHT_CUDA_INFO"
	.sectionflags	@""
	.align	4


	//----- nvinfo : EIATTR_CUDA_API_VERSION
	.align		4
        /*0000*/ 	.byte	0x04, 0x37
        /*0002*/ 	.short	(.L_550 - .L_549)
.L_549:
        /*0004*/ 	.word	0x00000082


	//----- nvinfo : EIATTR_SW2861232_WAR
	.align		4
.L_550:
        /*0008*/ 	.byte	0x01, 0x35
	.zero		2


	//----- nvinfo : EIATTR_PARAM_CBANK
	.align		4
        /*000c*/ 	.byte	0x04, 0x0a
        /*000e*/ 	.short	(.L_552 - .L_551)
	.align		4
.L_551:
        /*0010*/ 	.word	index@(.nv.constant0._ZN17fastertransformer43add_bias_input_layernorm_COL32_int8IO_noResI6__halfEEvPaPiPT_PKS4_S7_S7_iiPKfS9_S9_)
        /*0014*/ 	.short	0x0160
        /*0016*/ 	.short	0x0050


	//----- nvinfo : EIATTR_CBANK_PARAM_SIZE
	.align		4
.L_552:
        /*0018*/ 	.byte	0x03, 0x19
        /*001a*/ 	.short	0x0050


	//----- nvinfo : EIATTR_KPARAM_INFO
	.align		4
        /*001c*/ 	.byte	0x04, 0x17
        /*001e*/ 	.short	(.L_554 - .L_553)
.L_553:
        /*0020*/ 	.word	0x00000000
        /*0024*/ 	.short	0x000a
        /*0026*/ 	.short	0x0048
        /*0028*/ 	.byte	0x00, 0xf0, 0x21, 0x00


	//----- nvinfo : EIATTR_KPARAM_INFO
	.align		4
.L_554:
        /*002c*/ 	.byte	0x04, 0x17
        /*002e*/ 	.short	(.L_556 - .L_555)
.L_555:
        /*0030*/ 	.word	0x00000000
        /*0034*/ 	.short	0x0009
        /*0036*/ 	.short	0x0040
        /*0038*/ 	.byte	0x00, 0xf0, 0x21, 0x00


	//----- nvinfo : EIATTR_KPARAM_INFO
	.align		4
.L_556:
        /*003c*/ 	.byte	0x04, 0x17
        /*003e*/ 	.short	(.L_558 - .L_557)
.L_557:
        /*0040*/ 	.word	0x00000000
        /*0044*/ 	.short	0x0008
        /*0046*/ 	.short	0x0038
        /*0048*/ 	.byte	0x00, 0xf0, 0x21, 0x00


	//----- nvinfo : EIATTR_KPARAM_INFO
	.align		4
.L_558:
        /*004c*/ 	.byte	0x04, 0x17
        /*004e*/ 	.short	(.L_560 - .L_559)
.L_559:
        /*0050*/ 	.word	0x00000000
        /*0054*/ 	.short	0x0007
        /*0056*/ 	.short	0x0034
        /*0058*/ 	.byte	0x00, 0xf0, 0x11, 0x00


	//----- nvinfo : EIATTR_KPARAM_INFO
	.align		4
.L_560:
        /*005c*/ 	.byte	0x04, 0x17
        /*005e*/ 	.short	(.L_562 - .L_561)
.L_561:
        /*0060*/ 	.word	0x00000000
        /*0064*/ 	.short	0x0006
        /*0066*/ 	.short	0x0030
        /*0068*/ 	.byte	0x00, 0xf0, 0x11, 0x00


	//----- nvinfo : EIATTR_KPARAM_INFO
	.align		4
.L_562:
        /*006c*/ 	.byte	0x04, 0x17
        /*006e*/ 	.short	(.L_564 - .L_563)
.L_563:
        /*0070*/ 	.word	0x00000000
        /*0074*/ 	.short	0x0005
        /*0076*/ 	.short	0x0028
        /*0078*/ 	.byte	0x00, 0xf0, 0x21, 0x00


	//----- nvinfo : EIATTR_KPARAM_INFO
	.align		4
.L_564:
        /*007c*/ 	.byte	0x04, 0x17
        /*007e*/ 	.short	(.L_566 - .L_565)
.L_565:
        /*0080*/ 	.word	0x00000000
        /*0084*/ 	.short	0x0004
        /*0086*/ 	.short	0x0020
        /*0088*/ 	.byte	0x00, 0xf0, 0x21, 0x00


	//----- nvinfo : EIATTR_KPARAM_INFO
	.align		4
.L_566:
        /*008c*/ 	.byte	0x04, 0x17
        /*008e*/ 	.short	(.L_568 - .L_567)
.L_567:
        /*0090*/ 	.word	0x00000000
        /*0094*/ 	.short	0x0003
        /*0096*/ 	.short	0x0018
        /*0098*/ 	.byte	0x00, 0xf0, 0x21, 0x00


	//----- nvinfo : EIATTR_KPARAM_INFO
	.align		4
.L_568:
        /*009c*/ 	.byte	0x04, 0x17
        /*009e*/ 	.short	(.L_570 - .L_569)
.L_569:
        /*00a0*/ 	.word	0x00000000
        /*00a4*/ 	.short	0x0002
        /*00a6*/ 	.short	0x0010
        /*00a8*/ 	.byte	0x00, 0xf0, 0x21, 0x00


	//----- nvinfo : EIATTR_KPARAM_INFO
	.align		4
.L_570:
        /*00ac*/ 	.byte	0x04, 0x17
        /*00ae*/ 	.short	(.L_572 - .L_571)
.L_571:
        /*00b0*/ 	.word	0x00000000
        /*00b4*/ 	.short	0x0001
        /*00b6*/ 	.short	0x0008
        /*00b8*/ 	.byte	0x00, 0xf0, 0x21, 0x00


	//----- nvinfo : EIATTR_KPARAM_INFO
	.align		4
.L_572:
        /*00bc*/ 	.byte	0x04, 0x17
        /*00be*/ 	.short	(.L_574 - .L_573)
.L_573:
        /*00c0*/ 	.word	0x00000000
        /*00c4*/ 	.short	0x0000
        /*00c6*/ 	.short	0x0000
        /*00c8*/ 	.byte	0x00, 0xf0, 0x21, 0x00


	//----- nvinfo : EIATTR_MAXREG_COUNT
	.align		4
.L_574:
        /*00cc*/ 	.byte	0x03, 0x1b
        /*00ce*/ 	.short	0x00ff


	//----- nvinfo : EIATTR_NUM_BARRIERS
	.align		4
        /*00d0*/ 	.byte	0x02, 0x4c
        /*00d2*/ 	.byte	0x01
	.zero		1


	//----- nvinfo : EIATTR_MERCURY_ISA_VERSION
	.align		4
        /*00d4*/ 	.byte	0x03, 0x5f
        /*00d6*/ 	.short	0x0000


	//----- nvinfo : EIATTR_COOP_GROUP_MASK_REGIDS
	.align		4
        /*00d8*/ 	.byte	0x04, 0x29
        /*00da*/ 	.short	(.L_576 - .L_575)


	//   ....[0]....
.L_575:
        /*00dc*/ 	.word	0xffffffff


	//   ....[1]....
        /*00e0*/ 	.word	0xffffffff


	//   ....[2]....
        /*00e4*/ 	.word	0xffffffff


	//   ....[3]....
        /*00e8*/ 	.word	0xffffffff


	//   ....[4]....
        /*00ec*/ 	.word	0xffffffff


	//   ....[5]....
        /*00f0*/ 	.word	0xffffffff


	//   ....[6]....
        /*00f4*/ 	.word	0xffffffff


	//   ....[7]....
        /*00f8*/ 	.word	0xffffffff


	//   ....[8]....
        /*00fc*/ 	.word	0xffffffff


	//   ....[9]....
        /*0100*/ 	.word	0xffffffff


	//   ....[10]....
        /*0104*/ 	.word	0xffffffff


	//   ....[11]....
        /*0108*/ 	.word	0xffffffff


	//   ....[12]....
        /*010c*/ 	.word	0xffffffff


	//   ....[13]....
        /*0110*/ 	.word	0xffffffff


	//   ....[14]....
        /*0114*/ 	.word	0xffffffff


	//   ....[15]....
        /*0118*/ 	.word	0xffffffff


	//   ....[16]....
        /*011c*/ 	.word	0xffffffff


	//   ....[17]....
        /*0120*/ 	.word	0xffffffff


	//   ....[18]....
        /*0124*/ 	.word	0xffffffff


	//   ....[19]....
        /*0128*/ 	.word	0xffffffff


	//----- nvinfo : EIATTR_COOP_GROUP_INSTR_OFFSETS
	.align		4
.L_576:
        /*012c*/ 	.byte	0x04, 0x28
        /*012e*/ 	.short	(.L_578 - .L_577)


	//   ....[0]....
.L_577:
        /*0130*/ 	.word	0x00000550


	//   ....[1]....
        /*0134*/ 	.word	0x000005c0


	//   ....[2]....
        /*0138*/ 	.word	0x000005f0


	//   ....[3]....
        /*013c*/ 	.word	0x00000630


	//   ....[4]....
        /*0140*/ 	.word	0x00000650


	//   ....[5]....
        /*0144*/ 	.word	0x000006a0


	//   ....[6]....
        /*0148*/ 	.word	0x000006c0


	//   ....[7]....
        /*014c*/ 	.word	0x000006e0


	//   ....[8]....
        /*0150*/ 	.word	0x00000700


	//   ....[9]....
        /*0154*/ 	.word	0x00000720


	//   ....[10]....
        /*0158*/ 	.word	0x00000830


	//   ....[11]....
        /*015c*/ 	.word	0x00000850


	//   ....[12]....
        /*0160*/ 	.word	0x00000870


	//   ....[13]....
        /*0164*/ 	.word	0x00000890


	//   ....[14]....
        /*0168*/ 	.word	0x000008b0


	//   ....[15]....
        /*016c*/ 	.word	0x00000930


	//   ....[16]....
        /*0170*/ 	.word	0x00000950


	//   ....[17]....
        /*0174*/ 	.word	0x00000970


	//   ....[18]....
        /*0178*/ 	.word	0x00000990


	//   ....[19]....
        /*017c*/ 	.word	0x000009b0


	//----- nvinfo : EIATTR_EXIT_INSTR_OFFSETS
	.align		4
.L_578:
        /*0180*/ 	.byte	0x04, 0x1c
        /*0182*/ 	.short	(.L_580 - .L_579)


	//   ....[0]....
.L_579:
        /*0184*/ 	.word	0x00000a10


	//   ....[1]....
        /*0188*/ 	.word	0x00000cf0


	//----- nvinfo : EIATTR_CRS_STACK_SIZE
	.align		4
.L_580:
        /*018c*/ 	.byte	0x04, 0x1e
        /*018e*/ 	.short	(.L_582 - .L_581)
.L_581:
        /*0190*/ 	.word	0x00000000
.L_582:


//--------------------- .nv.info._ZN17fastertransformer43add_bias_input_layernorm_COL32_int8IO_noResIfEEvPaPiPT_PKS3_S6_S6_iiPKfS8_S8_ --------------------------
	.section	.nv.info._ZN17fastertransformer43add_bias_input_layernorm_COL32_int8IO_noResIfEEvPaPiPT_PKS3_S6_S6_iiPKfS8_S8_,"",@"SHT_CUDA_INFO"
	.sectionflags	@""
	.align	4


	//----- nvinfo : EIATTR_CUDA_API_VERSION
	.align		4
        /*0000*/ 	.byte	0x04, 0x37
        /*0002*/ 	.short	(.L_584 - .L_583)
.L_583:
        /*0004*/ 	.word	0x00000082


	//----- nvinfo : EIATTR_SW2861232_WAR
	.align		4
.L_584:
        /*0008*/ 	.byte	0x01, 0x35
	.zero		2


	//----- nvinfo : EIATTR_PARAM_CBANK
	.align		4
        /*000c*/ 	.byte	0x04, 0x0a
        /*000e*/ 	.short	(.L_586 - .L_585)
	.align		4
.L_585:
        /*0010*/ 	.word	index@(.nv.constant0._ZN17fastertransformer43add_bias_input_layernorm_COL32_int8IO_noResIfEEvPaPiPT_PKS3_S6_S6_iiPKfS8_S8_)
        /*0014*/ 	.short	0x0160
        /*0016*/ 	.short	0x0050


	//----- nvinfo : EIATTR_CBANK_PARAM_SIZE
	.align		4
.L_586:
        /*0018*/ 	.byte	0x03, 0x19
        /*001a*/ 	.short	0x0050


	//----- nvinfo : EIATTR_KPARAM_INFO
	.align		4
        /*001c*/ 	.byte	0x04, 0x17
        /*001e*/ 	.short	(.L_588 - .L_587)
.L_587:
        /*0020*/ 	.word	0x00000000
        /*0024*/ 	.short	0x000a
        /*0026*/ 	.short	0x0048
        /*0028*/ 	.byte	0x00, 0xf0, 0x21, 0x00


	//----- nvinfo : EIATTR_KPARAM_INFO
	.align		4
.L_588:
        /*002c*/ 	.byte	0x04, 0x17
        /*002e*/ 	.short	(.L_590 - .L_589)
.L_589:
        /*0030*/ 	.word	0x00000000
        /*0034*/ 	.short	0x0009
        /*0036*/ 	.short	0x0040
        /*0038*/ 	.byte	0x00, 0xf0, 0x21, 0x00


	//----- nvinfo : EIATTR_KPARAM_INFO
	.align		4
.L_590:
        /*003c*/ 	.byte	0x04, 0x17
        /*003e*/ 	.short	(.L_592 - .L_591)
.L_591:
        /*0040*/ 	.word	0x00000000
        /*0044*/ 	.short	0x0008
        /*0046*/ 	.short	0x0038
        /*0048*/ 	.byte	0x00, 0xf0, 0x21, 0x00


	//----- nvinfo : EIATTR_KPARAM_INFO
	.align		4
.L_592:
        /*004c*/ 	.byte	0x04, 0x17
        /*004e*/ 	.short	(.L_594 - .L_593)
.L_593:
        /*0050*/ 	.word	0x00000000
        /*0054*/ 	.short	0x0007
        /*0056*/ 	.short	0x0034
        /*0058*/ 	.byte	0x00, 0xf0, 0x11, 0x00


	//----- nvinfo : EIATTR_KPARAM_INFO
	.align		4
.L_594:
        /*005c*/ 	.byte	0x04, 0x17
        /*005e*/ 	.short	(.L_596 - .L_595)
.L_595:
        /*0060*/ 	.word	0x00000000
        /*0064*/ 	.short	0x0006
        /*0066*/ 	.short	0x0030
        /*0068*/ 	.byte	0x00, 0xf0, 0x11, 0x00


	//----- nvinfo : EIATTR_KPARAM_INFO
	.align		4
.L_596:
        /*006c*/ 	.byte	0x04, 0x17
        /*006e*/ 	.short	(.L_598 - .L_597)
.L_597:
        /*0070*/ 	.word	0x00000000
        /*0074*/ 	.short	0x0005
        /*0076*/ 	.short	0x0028
        /*0078*/ 	.byte	0x00, 0xf0, 0x21, 0x00


	//----- nvinfo : EIATTR_KPARAM_INFO
	.align		4
.L_598:
        /*007c*/ 	.byte	0x04, 0x17
        /*007e*/ 	.short	(.L_600 - .L_599)
.L_599:
        /*0080*/ 	.word	0x00000000
        /*0084*/ 	.short	0x0004
        /*0086*/ 	.short	0x0020
        /*0088*/ 	.byte	0x00, 0xf0, 0x21, 0x00


	//----- nvinfo : EIATTR_KPARAM_INFO
	.align		4
.L_600:
        /*008c*/ 	.byte	0x04, 0x17
        /*008e*/ 	.short	(.L_602 - .L_601)
.L_601:
        /*0090*/ 	.word	0x00000000
        /*0094*/ 	.short	0x0003
        /*0096*/ 	.short	0x0018
        /*0098*/ 	.byte	0x00, 0xf0, 0x21, 0x00


	//----- nvinfo : EIATTR_KPARAM_INFO
	.align		4
.L_602:
        /*009c*/ 	.byte	0x04, 0x17
        /*009e*/ 	.short	(.L_604 - .L_603)
.L_603:
        /*00a0*/ 	.word	0x00000000
        /*00a4*/ 	.short	0x0002
        /*00a6*/ 	.short	0x0010
        /*00a8*/ 	.byte	0x00, 0xf0, 0x21, 0x00


	//----- nvinfo : EIATTR_KPARAM_INFO
	.align		4
.L_604:
        /*00ac*/ 	.byte	0x04, 0x17
        /*00ae*/ 	.short	(.L_606 - .L_605)
.L_605:
        /*00b0*/ 	.word	0x00000000
        /*00b4*/ 	.short	0x0001
        /*00b6*/ 	.short	0x0008
        /*00b8*/ 	.byte	0x00, 0xf0, 0x21, 0x00


	//----- nvinfo : EIATTR_KPARAM_INFO
	.align		4
.L_606:
        /*00bc*/ 	.byte	0x04, 0x17
        /*00be*/ 	.short	(.L_608 - .L_607)
.L_607:
        /*00c0*/ 	.word	0x00000000
        /*00c4*/ 	.short	0x0000
        /*00c6*/ 	.short	0x0000
        /*00c8*/ 	.byte	0x00, 0xf0, 0x21, 0x00


	//----- nvinfo : EIATTR_MAXREG_COUNT
	.align		4
.L_608:
        /*00cc*/ 	.byte	0x03, 0x1b
        /*00ce*/ 	.short	0x00ff


	//----- nvinfo : EIATTR_NUM_BARRIERS
	.align		4
        /*00d0*/ 	.byte	0x02, 0x4c
        /*00d2*/ 	.byte	0x01
	.zero		1


	//----- nvinfo : EIATTR_MERCURY_ISA_VERSION
	.align		4
        /*00d4*/ 	.byte	0x03, 0x5f
        /*00d6*/ 	.short	0x0000


	//----- nvinfo : EIATTR_COOP_GROUP_MASK_REGIDS
	.align		4
        /*00d8*/ 	.byte	0x04, 0x29
        /*00da*/ 	.short	(.L_610 - .L_609)


	//   ....[0]....
.L_609:
        /*00dc*/ 	.word	0xffffffff


	//   ....[1]....
        /*00e0*/ 	.word	0xffffffff


	//   ....[2]....
        /*00e4*/ 	.word	0xffffffff


	//   ....[3]....
        /*00e8*/ 	.word	0xffffffff


	//   ....[4]....
        /*00ec*/ 	.word	0xffffffff


	//   ....[5]....
        /*00f0*/ 	.word	0xffffffff


	//   ....[6]....
        /*00f4*/ 	.word	0xffffffff


	//   ....[7]....
        /*00f8*/ 	.word	0xffffffff


	//   ....[8]....
        /*00fc*/ 	.word	0xffffffff


	//   ....[9]....
        /*0100*/ 	.word	0xffffffff


	//   ....[10]....
        /*0104*/ 	.word	0xffffffff


	//   ....[11]....
        /*0108*/ 	.word	0xffffffff


	//   ....[12]....
        /*010c*/ 	.word	0xffffffff


	//   ....[13]....
        /*0110*/ 	.word	0xffffffff


	//   ....[14]....
        /*0114*/ 	.word	0xffffffff


	//   ....[15]....
        /*0118*/ 	.word	0xffffffff


	//   ....[16]....
        /*011c*/ 	.word	0xffffffff


	//   ....[17]....
        /*0120*/ 	.word	0xffffffff


	//   ....[18]....
        /*0124*/ 	.word	0xffffffff


	//   ....[19]....
        /*0128*/ 	.word	0xffffffff


	//----- nvinfo : EIATTR_COOP_GROUP_INSTR_OFFSETS
	.align		4
.L_610:
        /*012c*/ 	.byte	0x04, 0x28
        /*012e*/ 	.short	(.L_612 - .L_611)


	//   ....[0]....
.L_611:
        /*0130*/ 	.word	0x00000450


	//   ....[1]....
        /*0134*/ 	.word	0x000004c0


	//   ....[2]....
        /*0138*/ 	.word	0x000004f0


	//   ....[3]....
        /*013c*/ 	.word	0x00000530


	//   ....[4]....
        /*0140*/ 	.word	0x00000550


	//   ....[5]....
        /*0144*/ 	.word	0x000005a0


	//   ....[6]....
        /*0148*/ 	.word	0x000005c0


	//   ....[7]....
        /*014c*/ 	.word	0x000005e0


	//   ....[8]....
        /*0150*/ 	.word	0x00000600


	//   ....[9]....
        /*0154*/ 	.word	0x00000620


	//   ....[10]....
        /*0158*/ 	.word	0x00000730


	//   ....[11]....
        /*015c*/ 	.word	0x00000750


	//   ....[12]....
        /*0160*/ 	.word	0x00000770


	//   ....[13]....
        /*0164*/ 	.word	0x00000790


	//   ....[14]....
        /*0168*/ 	.word	0x000007b0


	//   ....[15]....
        /*016c*/ 	.word	0x00000830


	//   ....[16]....
        /*0170*/ 	.word	0x00000850


	//   ....[17]....
        /*0174*/ 	.word	0x00000870


	//   ....[18]....
        /*0178*/ 	.word	0x00000890


	//   ....[19]....
        /*017c*/ 	.word	0x000008b0


	//----- nvinfo : EIATTR_EXIT_INSTR_OFFSETS
	.align		4
.L_612:
        /*0180*/ 	.byte	0x04, 0x1c
        /*0182*/ 	.short	(.L_614 - .L_613)


	//   ....[0]....
.L_613:
        /*0184*/ 	.word	0x00000910


	//   ....[1]....
        /*0188*/ 	.word	0x00000b60


	//----- nvinfo : EIATTR_CRS_STACK_SIZE
	.align		4
.L_614:
        /*018c*/ 	.byte	0x04, 0x1e
        /*018e*/ 	.short	(.L_616 - .L_615)
.L_615:
        /*0190*/ 	.word	0x00000000
.L_616:


//--------------------- .nv.info._ZN17fastertransformer26add_bias_layernorm_add_resI6__halfLi32EEEvPaPKaPT_PKS5_S8_S8_fiiPKfSA_ --------------------------
	.section	.nv.info._ZN17fastertransformer26add_bias_layernorm_add_resI6__halfLi32EEEvPaPKaPT_PKS5_S8_S8_fiiPKfSA_,"",@"SHT_CUDA_INFO"
	.sectionflags	@""
	.align	4


	//----- nvinfo : EIATTR_CUDA_API_VERSION
	.align		4
        /*0000*/ 	.byte	0x04, 0x37
        /*0002*/ 	.short	(.L_618 - .L_617)
.L_617:
        /*0004*/ 	.word	0x00000082


	//----- nvinfo : EIATTR_SW2861232_WAR
	.align		4
.L_618:
        /*0008*/ 	.byte	0x01, 0x35
	.zero		2


	//----- nvinfo : EIATTR_PARAM_CBANK
	.align		4
        /*000c*/ 	.byte	0x04, 0x0a
        /*000e*/ 	.short	(.L_620 - .L_619)
	.align		4
.L_619:
        /*0010*/ 	.word	index@(.nv.constant0._ZN17fastertransformer26add_bias_layernorm_add_resI6__halfLi32EEEvPaPKaPT_PKS5_S8_S8_fiiPKfSA_)
        /*0014*/ 	.short	0x0160
        /*0016*/ 	.short	0x0050


	//----- nvinfo : EIATTR_CBANK_PARAM_SIZE
	.align		4
.L_620:
        /*0018*/ 	.byte	0x03, 0x19
        /*001a*/ 	.short	0x0050


	//----- nvinfo : EIATTR_KPARAM_INFO
	.align		4
        /*001c*/ 	.byte	0x04, 0x17
        /*001e*/ 	.short	(.L_622 - .L_621)
.L_621:
        /*0020*/ 	.word	0x00000000
        /*0024*/ 	.short	0x000a
        /*0026*/ 	.short	0x0048
        /*0028*/ 	.byte	0x00, 0xf0, 0x21, 0x00


	//----- nvinfo : EIATTR_KPARAM_INFO
	.align		4
.L_622:
        /*002c*/ 	.byte	0x04, 0x17
        /*002e*/ 	.short	(.L_624 - .L_623)
.L_623:
        /*0030*/ 	.word	0x00000000
        /*0034*/ 	.short	0x0009
        /*0036*/ 	.short	0x0040
        /*0038*/ 	.byte	0x00, 0xf0, 0x21, 0x00


	//----- nvinfo : EIATTR_KPARAM_INFO
	.align		4
.L_624:
        /*003c*/ 	.byte	0x04, 0x17
        /*003e*/ 	.short	(.L_626 - .L_625)
.L_625:
        /*0040*/ 	.word	0x00000000
        /*0044*/ 	.short	0x0008
        /*0046*/ 	.short	0x0038
        /*0048*/ 	.byte	0x00, 0xf0, 0x11, 0x00


	//----- nvinfo : EIATTR_KPARAM_INFO
	.align		4
.L_626:
        /*004c*/ 	.byte	0x04, 0x17
        /*004e*/ 	.short	(.L_628 - .L_627)
.L_627:
        /*0050*/ 	.word	0x00000000
        /*0054*/ 	.short	0x0007
        /*0056*/ 	.short	0x0034
        /*0058*/ 	.byte	0x00, 0xf0, 0x11, 0x00


	//----- nvinfo : EIATTR_KPARAM_INFO
	.align		4
.L_628:
        /*005c*/ 	.byte	0x04, 0x17
        /*005e*/ 	.short	(.L_630 - .L_629)
.L_629:
        /*0060*/ 	.word	0x00000000
        /*0064*/ 	.short	0x0006
        /*0066*/ 	.short	0x0030
        /*0068*/ 	.byte	0x00, 0xf0, 0x11, 0x00


	//----- nvinfo : EIATTR_KPARAM_INFO
	.align		4
.L_630:
        /*006c*/ 	.byte	0x04, 0x17
        /*006e*/ 	.short	(.L_632 - .L_631)
.L_631:
        /*0070*/ 	.word	0x00000000
        /*0074*/ 	.short	0x0005
        /*0076*/ 	.short	0x0028
        /*0078*/ 	.byte	0x00, 0xf0, 0x21, 0x00


	//----- nvinfo : EIATTR_KPARAM_INFO
	.align		4
.L_632:
        /*007c*/ 	.byte	0x04, 0x17
        /*007e*/ 	.short	(.L_634 - .L_633)
.L_633:
        /*0080*/ 	.word	0x00000000
        /*0084*/ 	.short	0x0004
        /*0086*/ 	.short	0x0020
        /*0088*/ 	.byte	0x00, 0xf0, 0x21, 0x00


	//----- nvinfo : EIATTR_KPARAM_INFO
	.align		4
.L_634:
        /*008c*/ 	.byte	0x04, 0x17
        /*008e*/ 	.short	(.L_636 - .L_635)
.L_635:
        /*0090*/ 	.word	0x00000000
        /*0094*/ 	.short	0x0003
        /*0096*/ 	.short	0x0018
        /*0098*/ 	.byte	0x00, 0xf0, 0x21, 0x00


	//----- nvinfo : EIATTR_KPARAM_INFO
	.align		4
.L_636:
        /*009c*/ 	.byte	0x04, 0x17
        /*009e*/ 	.short	(.L_638 - .L_637)
.L_637:
        /*00a0*/ 	.word	0x00000000
        /*00a4*/ 	.short	0x0002
        /*00a6*/ 	.short	0x0010
        /*00a8*/ 	.byte	0x00, 0xf0, 0x21, 0x00


	//----- nvinfo : EIATTR_KPARAM_INFO
	.align		4
.L_638:
        /*00ac*/ 	.byte	0x04, 0x17
        /*00ae*/ 	.short	(.L_640 - .L_639)
.L_639:
        /*00b0*/ 	.word	0x00000000
        /*00b4*/ 	.short	0x0001
        /*00b6*/ 	.short	0x0008
        /*00b8*/ 	.byte	0x00, 0xf0, 0x21, 0x00


	//----- nvinfo : EIATTR_KPARAM_INFO
	.align		4
.L_640:
        /*00bc*/ 	.byte	0x04, 0x17
        /*00be*/ 	.short	(.L_642 - .L_641)
.L_641:
        /*00c0*/ 	.word	0x00000000
        /*00c4*/ 	.short	0x0000
        /*00c6*/ 	.short	0x0000
        /*00c8*/ 	.byte	0x00, 0xf0, 0x21, 0x00


	//----- nvinfo : EIATTR_MAXREG_COUNT
	.align		4
.L_642:
        /*00cc*/ 	.byte	0x03, 0x1b
        /*00ce*/ 	.short	0x00ff


	//----- nvinfo : EIATTR_NUM_BARRIERS
	.align		4
        /*00d0*/ 	.byte	0x02, 0x4c
        /*00d2*/ 	.byte	0x01
	.zero		1


	//----- nvinfo : EIATTR_MERCURY_ISA_VERSION
	.align		4
        /*00d4*/ 	.byte	0x03, 0x5f
        /*00d6*/ 	.short	0x0000


	//----- nvinfo : EIATTR_COOP_GROUP_MASK_REGIDS
	.align		4
        /*00d8*/ 	.byte	0x04, 0x29
        /*00da*/ 	.short	(.L_644 - .L_643)


	//   ....[0]....
.L_643:
        /*00dc*/ 	.word	0xffffffff


	//   ....[1]....
        /*00e0*/ 	.word	0xffffffff


	//   ....[2]....
        /*00e4*/ 	.word	0xffffffff


	//   ....[3]....
        /*00e8*/ 	.word	0xffffffff


	//   ....[4]....
        /*00ec*/ 	.word	0xffffffff


	//   ....[5]....
        /*00f0*/ 	.word	0xffffffff


	//   ....[6]....
        /*00f4*/ 	.word	0xffffffff


	//   ....[7]....
        /*00f8*/ 	.word	0xffffffff


	//   ....[8]....
        /*00fc*/ 	.word	0xffffffff


	//   ....[9]....
        /*0100*/ 	.word	0xffffffff


	//----- nvinfo : EIATTR_COOP_GROUP_INSTR_OFFSETS
	.align		4
.L_644:
        /*0104*/ 	.byte	0x04, 0x28
        /*0106*/ 	.short	(.L_646 - .L_645)


	//   ....[0]....
.L_645:
        /*0108*/ 	.word	0x00002b60


	//   ....[1]....
        /*010c*/ 	.word	0x00002b90


	//   ....[2]....
        /*0110*/ 	.word	0x00002bb0


	//   ....[3]....
        /*0114*/ 	.word	0x00002bd0


	//   ....[4]....
        /*0118*/ 	.word	0x00002c00


	//   ....[5]....
        /*011c*/ 	.word	0x000030d0


	//   ....[6]....
        /*0120*/ 	.word	0x000030f0


	//   ....[7]....
        /*0124*/ 	.word	0x00003110


	//   ....[8]....
        /*0128*/ 	.word	0x00003130


	//   ....[9]....
        /*012c*/ 	.word	0x00003170


	//----- nvinfo : EIATTR_EXIT_INSTR_OFFSETS
	.align		4
.L_646:
        /*0130*/ 	.byte	0x04, 0x1c
        /*0132*/ 	.short	(.L_648 - .L_647)


	//   ....[0]....
.L_647:
        /*0134*/ 	.word	0x00007d90


	//   ....[1]....
        /*0138*/ 	.word	0x00007f80


	//   ....[2]....
        /*013c*/ 	.word	0x00007fd0


	//----- nvinfo : EIATTR_CRS_STACK_SIZE
	.align		4
.L_648:
        /*0140*/ 	.byte	0x04, 0x1e
        /*0142*/ 	.short	(.L_650 - .L_649)
.L_649:
        /*0144*/ 	.word	0x00000000
.L_650:


//--------------------- .nv.info._ZN17fastertransformer29add_bias_layernorm_add_res_e2ILi32EEEvP5char2PKS1_P7__half2PKS5_S8_S8_fiiPKfSA_ --------------------------
	.section	.nv.info._ZN17fastertransformer29add_bias_layernorm_add_res_e2ILi32EEEvP5char2PKS1_P7__half2PKS5_S8_S8_fiiPKfSA_,"",@"SHT_CUDA_INFO"
	.sectionflags	@""
	.align	4


	//----- nvinfo : EIATTR_CUDA_API_VERSION
	.align		4
        /*0000*/ 	.byte	0x04, 0x37
        /*0002*/ 	.short	(.L_652 - .L_651)
.L_651:
        /*0004*/ 	.word	0x00000082


	//----- nvinfo : EIATTR_SW2861232_WAR
	.align		4
.L_652:
        /*0008*/ 	.byte	0x01, 0x35
	.zero		2


	//----- nvinfo : EIATTR_PARAM_CBANK
	.align		4
        /*000c*/ 	.byte	0x04, 0x0a
        /*000e*/ 	.short	(.L_654 - .L_653)
	.align		4
.L_653:
        /*0010*/ 	.word	index@(.nv.constant0._ZN17fastertransformer29add_bias_layernorm_add_res_e2ILi32EEEvP5char2PKS1_P7__half2PKS5_S8_S8_fiiPKfSA_)
        /*0014*/ 	.short	0x0160
        /*0016*/ 	.short	0x0050


	//----- nvinfo : EIATTR_CBANK_PARAM_SIZE
	.align		4
.L_654:
        /*0018*/ 	.byte	0x03, 0x19
        /*001a*/ 	.short	0x0050


	//----- nvinfo : EIATTR_KPARAM_INFO
	.align		4
        /*001c*/ 	.byte	0x04, 0x17
        /*001e*/ 	.short	(.L_656 - .L_655)
.L_655:
        /*0020*/ 	.word	0x00000000
        /*0024*/ 	.short	0x000a
        /*0026*/ 	.short	0x0048
        /*0028*/ 	.byte	0x00, 0xf0, 0x21, 0x00


	//----- nvinfo : EIATTR_KPARAM_INFO
	.align		4
.L_656:
        /*002c*/ 	.byte	0x04, 0x17
        /*002e*/ 	.short	(.L_658 - .L_657)
.L_657:
        /*0030*/ 	.word	0x00000000
        /*0034*/ 	.short	0x0009
        /*0036*/ 	.short	0x0040
        /*0038*/ 	.byte	0x00, 0xf0, 0x21, 0x00


	//----- nvinfo : EIATTR_KPARAM_INFO
	.align		4
.L_658:
        /*003c*/ 	.byte	0x04, 0x17
        /*003e*/ 	.short	(.L_660 - .L_659)
.L_659:
        /*0040*/ 	.word	0x00000000
        /*0044*/ 	.short	0x0008
        /*0046*/ 	.short	0x0038
        /*0048*/ 	.byte	0x00, 0xf0, 0x11, 0x00


	//----- nvinfo : EIATTR_KPARAM_INFO
	.align		4
.L_660:
        /*004c*/ 	.byte	0x04, 0x17
        /*004e*/ 	.short	(.L_662 - .L_661)
.L_661:
        /*0050*/ 	.word	0x00000000
        /*0054*/ 	.short	0x0007
        /*0056*/ 	.short	0x0034
        /*0058*/ 	.byte	0x00, 0xf0, 0x11, 0x00


	//----- nvinfo : EIATTR_KPARAM_INFO
	.align		4
.L_662:
        /*005c*/ 	.byte	0x04, 0x17
        /*005e*/ 	.short	(.L_664 - .L_663)
.L_663:
        /*0060*/ 	.word	0x00000000
        /*0064*/ 	.short	0x0006
        /*0066*/ 	.short	0x0030
        /*0068*/ 	.byte	0x00, 0xf0, 0x11, 0x00


	//----- nvinfo : EIATTR_KPARAM_INFO
	.align		4
.L_664:
        /*006c*/ 	.byte	0x04, 0x17
        /*006e*/ 	.short	(.L_666 - .L_665)
.L_665:
        /*0070*/ 	.word	0x00000000
        /*0074*/ 	.short	0x0005
        /*0076*/ 	.short	0x0028
        /*0078*/ 	.byte	0x00, 0xf0, 0x21, 0x00


	//----- nvinfo : EIATTR_KPARAM_INFO
	.align		4
.L_666:
        /*007c*/ 	.byte	0x04, 0x17
        /*007e*/ 	.short	(.L_668 - .L_667)
.L_667:
        /*0080*/ 	.word	0x00000000
        /*0084*/ 	.short	0x0004
        /*0086*/ 	.short	0x0020
        /*0088*/ 	.byte	0x00, 0xf0, 0x21, 0x00


	//----- nvinfo : EIATTR_KPARAM_INFO
	.align		4
.L_668:
        /*008c*/ 	.byte	0x04, 0x17
        /*008e*/ 	.short	(.L_670 - .L_669)
.L_669:
        /*0090*/ 	.word	0x00000000
        /*0094*/ 	.short	0x0003
        /*0096*/ 	.short	0x0018
        /*0098*/ 	.byte	0x00, 0xf0, 0x21, 0x00


	//----- nvinfo : EIATTR_KPARAM_INFO
	.align		4
.L_670:
        /*009c*/ 	.byte	0x04, 0x17
        /*009e*/ 	.short	(.L_672 - .L_671)
.L_671:
        /*00a0*/ 	.word	0x00000000
        /*00a4*/ 	.short	0x0002
        /*00a6*/ 	.short	0x0010
        /*00a8*/ 	.byte	0x00, 0xf0, 0x21, 0x00


	//----- nvinfo : EIATTR_KPARAM_INFO
	.align		4
.L_672:
        /*00ac*/ 	.byte	0x04, 0x17
        /*00ae*/ 	.short	(.L_674 - .L_673)
.L_673:
        /*00b0*/ 	.word	0x00000000
        /*00b4*/ 	.short	0x0001
        /*00b6*/ 	.short	0x0008
        /*00b8*/ 	.byte	0x00, 0xf0, 0x21, 0x00


	//----- nvinfo : EIATTR_KPARAM_INFO
	.align		4
.L_674:
        /*00bc*/ 	.byte	0x04, 0x17
        /*00be*/ 	.short	(.L_676 - .L_675)
.L_675:
        /*00c0*/ 	.word	0x00000000
        /*00c4*/ 	.short	0x0000
        /*00c6*/ 	.short	0x0000
        /*00c8*/ 	.byte	0x00, 0xf0, 0x21, 0x00


	//----- nvinfo : EIATTR_MAXREG_COUNT
	.align		4
.L_676:
        /*00cc*/ 	.byte	0x03, 0x1b
        /*00ce*/ 	.short	0x00ff


	//----- nvinfo : EIATTR_NUM_BARRIERS
	.align		4
        /*00d0*/ 	.byte	0x02, 0x4c
        /*00d2*/ 	.byte	0x01
	.zero		1


	//----- nvinfo : EIATTR_MERCURY_ISA_VERSION
	.align		4
        /*00d4*/ 	.byte	0x03, 0x5f
        /*00d6*/ 	.short	0x0000


	//----- nvinfo : EIATTR_COOP_GROUP_MASK_REGIDS
	.align		4
        /*00d8*/ 	.byte	0x04, 0x29
        /*00da*/ 	.short	(.L_678 - .L_677)


	//   ....[0]....
.L_677:
        /*00dc*/ 	.word	0xffffffff


	//   ....[1]....
        /*00e0*/ 	.word	0xffffffff


	//   ....[2]....
        /*00e4*/ 	.word	0xffffffff


	//   ....[3]....
        /*00e8*/ 	.word	0xffffffff


	//   ....[4]....
        /*00ec*/ 	.word	0xffffffff


	//   ....[5]....
        /*00f0*/ 	.word	0xffffffff


	//   ....[6]....
        /*00f4*/ 	.word	0xffffffff


	//   ....[7]....
        /*00f8*/ 	.word	0xffffffff


	//   ....[8]....
        /*00fc*/ 	.word	0xffffffff


	//   ....[9]....
        /*0100*/ 	.word	0xffffffff


	//   ....[10]....
        /*0104*/ 	.word	0xffffffff


	//   ....[11]....
        /*0108*/ 	.word	0xffffffff


	//   ....[12]....
        /*010c*/ 	.word	0xffffffff


	//   ....[13]....
        /*0110*/ 	.word	0xffffffff


	//   ....[14]....
        /*0114*/ 	.word	0xffffffff


	//   ....[15]....
        /*0118*/ 	.word	0xffffffff


	//   ....[16]....
        /*011c*/ 	.word	0xffffffff


	//   ....[17]....
        /*0120*/ 	.word	0xffffffff


	//   ....[18]....
        /*0124*/ 	.word	0xffffffff


	//   ....[19]....
        /*0128*/ 	.word	0xffffffff


	//----- nvinfo : EIATTR_COOP_GROUP_INSTR_OFFSETS
	.align		4
.L_678:
        /*012c*/ 	.byte	0x04, 0x28
        /*012e*/ 	.short	(.L_680 - .L_679)


	//   ....[0]....
.L_679:
        /*0130*/ 	.word	0x00003e30


	//   ....[1]....
        /*0134*/ 	.word	0x00003f00


	//   ....[2]....
        /*0138*/ 	.word	0x00003f30


	//   ....[3]....
        /*013c*/ 	.word	0x00003f70


	//   ....[4]....
        /*0140*/ 	.word	0x00003fd0


	//   ....[5]....
        /*0144*/ 	.word	0x00004080


	//   ....[6]....
        /*0148*/ 	.word	0x000040a0


	//   ....[7]....
        /*014c*/ 	.word	0x000040c0


	//   ....[8]....
        /*0150*/ 	.word	0x000040f0


	//   ....[9]....
        /*0154*/ 	.word	0x00004120


	//   ....[10]....
        /*0158*/ 	.word	0x000053c0


	//   ....[11]....
        /*015c*/ 	.word	0x000053e0


	//   ....[12]....
        /*0160*/ 	.word	0x00005400


	//   ....[13]....
        /*0164*/ 	.word	0x00005420


	//   ....[14]....
        /*0168*/ 	.word	0x00005440


	//   ....[15]....
        /*016c*/ 	.word	0x000054d0


	//   ....[16]....
        /*0170*/ 	.word	0x000054f0


	//   ....[17]....
        /*0174*/ 	.word	0x00005510


	//   ....[18]....
        /*0178*/ 	.word	0x00005530


	//   ....[19]....
        /*017c*/ 	.word	0x00005550


	//----- nvinfo : EIATTR_EXIT_INSTR_OFFSETS
	.align		4
.L_680:
        /*0180*/ 	.byte	0x04, 0x1c
        /*0182*/ 	.short	(.L_682 - .L_681)


	//   ....[0]....
.L_681:
        /*0184*/ 	.word	0x0000b890


	//   ....[1]....
        /*0188*/ 	.word	0x0000bb40


	//   ....[2]....
        /*018c*/ 	.word	0x0000bb90


	//----- nvinfo : EIATTR_CRS_STACK_SIZE
	.align		4
.L_682:
        /*0190*/ 	.byte	0x04, 0x1e
        /*0192*/ 	.short	(.L_684 - .L_683)
.L_683:
        /*0194*/ 	.word	0x00000000
.L_684:


//--------------------- .nv.info._ZN17fastertransformer26add_bias_layernorm_add_resI6__halfLi16EEEvPaPKaPT_PKS5_S8_S8_fiiPKfSA_ --------------------------
	.section	.nv.info._ZN17fastertransformer26add_bias_layernorm_add_resI6__halfLi16EEEvPaPKaPT_PKS5_S8_S8_fiiPKfSA_,"",@"SHT_CUDA_INFO"
	.sectionflags	@""
	.align	4


	//----- nvinfo : EIATTR_CUDA_API_VERSION
	.align		4
        /*0000*/ 	.byte	0x04, 0x37
        /*0002*/ 	.short	(.L_686 - .L_685)
.L_685:
        /*0004*/ 	.word	0x00000082


	//----- nvinfo : EIATTR_SW2861232_WAR
	.align		4
.L_686:
        /*0008*/ 	.byte	0x01, 0x35
	.zero		2


	//----- nvinfo : EIATTR_PARAM_CBANK
	.align		4
        /*000c*/ 	.byte	0x04, 0x0a
        /*000e*/ 	.short	(.L_688 - .L_687)
	.align		4
.L_687:
        /*0010*/ 	.word	index@(.nv.constant0._ZN17fastertransformer26add_bias_layernorm_add_resI6__halfLi16EEEvPaPKaPT_PKS5_S8_S8_fiiPKfSA_)
        /*0014*/ 	.short	0x0160
        /*0016*/ 	.short	0x0050


	//----- nvinfo : EIATTR_CBANK_PARAM_SIZE
	.align		4
.L_688:
        /*0018*/ 	.byte	0x03, 0x19
        /*001a*/ 	.short	0x0050


	//----- nvinfo : EIATTR_KPARAM_INFO
	.align		4
        /*001c*/ 	.byte	0x04, 0x17
        /*001e*/ 	.short	(.L_690 - .L_689)
.L_689:
        /*0020*/ 	.word	0x00000000
        /*0024*/ 	.short	0x000a
        /*0026*/ 	.short	0x0048
        /*0028*/ 	.byte	0x00, 0xf0, 0x21, 0x00


	//----- nvinfo : EIATTR_KPARAM_INFO
	.align		4
.L_690:
        /*002c*/ 	.byte	0x04, 0x17
        /*002e*/ 	.short	(.L_692 - .L_691)
.L_691:
        /*0030*/ 	.word	0x00000000
        /*0034*/ 	.short	0x0009
        /*0036*/ 	.short	0x0040
        /*0038*/ 	.byte	0x00, 0xf0, 0x21, 0x00


	//----- nvinfo : EIATTR_KPARAM_INFO
	.align		4
.L_692:
        /*003c*/ 	.byte	0x04, 0x17
        /*003e*/ 	.short	(.L_694 - .L_693)
.L_693:
        /*0040*/ 	.word	0x00000000
        /*0044*/ 	.short	0x0008
        /*0046*/ 	.short	0x0038
        /*0048*/ 	.byte	0x00, 0xf0, 0x11, 0x00


	//----- nvinfo : EIATTR_KPARAM_INFO
	.align		4
.L_694:
        /*004c*/ 	.byte	0x04, 0x17
        /*004e*/ 	.short	(.L_696 - .L_695)
.L_695:
        /*0050*/ 	.word	0x00000000
        /*0054*/ 	.short	0x0007
        /*0056*/ 	.short	0x0034
        /*0058*/ 	.byte	0x00, 0xf0, 0x11, 0x00


	//----- nvinfo : EIATTR_KPARAM_INFO
	.align		4
.L_696:
        /*005c*/ 	.byte	0x04, 0x17
        /*005e*/ 	.short	(.L_698 - .L_697)
.L_697:
        /*0060*/ 	.word	0x00000000
        /*0064*/ 	.short	0x0006
        /*0066*/ 	.short	0x0030
        /*0068*/ 	.byte	0x00, 0xf0, 0x11, 0x00


	//----- nvinfo : EIATTR_KPARAM_INFO
	.align		4
.L_698:
        /*006c*/ 	.byte	0x04, 0x17
        /*006e*/ 	.short	(.L_700 - .L_699)
.L_699:
        /*0070*/ 	.word	0x00000000
        /*0074*/ 	.short	0x0005
        /*0076*/ 	.short	0x0028
        /*0078*/ 	.byte	0x00, 0xf0, 0x21, 0x00


	//----- nvinfo : EIATTR_KPARAM_INFO
	.align		4
.L_700:
        /*007c*/ 	.byte	0x04, 0x17
        /*007e*/ 	.short	(.L_702 - .L_701)
.L_701:
        /*0080*/ 	.word	0x00000000
        /*0084*/ 	.short	0x0004
        /*0086*/ 	.short	0x0020
        /*0088*/ 	.byte	0x00, 0xf0, 0x21, 0x00


	//----- nvinfo : EIATTR_KPARAM_INFO
	.align		4
.L_702:
        /*008c*/ 	.byte	0x04, 0x17
        /*008e*/ 	.short	(.L_704 - .L_703)
.L_703:
        /*0090*/ 	.word	0x00000000
        /*0094*/ 	.short	0x0003
        /*0096*/ 	.short	0x0018
        /*0098*/ 	.byte	0x00, 0xf0, 0x21, 0x00


	//----- nvinfo : EIATTR_KPARAM_INFO
	.align		4
.L_704:
        /*009c*/ 	.byte	0x04, 0x17
        /*009e*/ 	.short	(.L_706 - .L_705)
.L_705:
        /*00a0*/ 	.word	0x00000000
        /*00a4*/ 	.short	0x0002
        /*00a6*/ 	.short	0x0010
        /*00a8*/ 	.byte	0x00, 0xf0, 0x21, 0x00


	//----- nvinfo : EIATTR_KPARAM_INFO
	.align		4
.L_706:
        /*00ac*/ 	.byte	0x04, 0x17
        /*00ae*/ 	.short	(.L_708 - .L_707)
.L_707:
        /*00b0*/ 	.word	0x00000000
        /*00b4*/ 	.short	0x0001
        /*00b6*/ 	.short	0x0008
        /*00b8*/ 	.byte	0x00, 0xf0, 0x21, 0x00


	//----- nvinfo : EIATTR_KPARAM_INFO
	.align		4
.L_708:
        /*00bc*/ 	.byte	0x04, 0x17
        /*00be*/ 	.short	(.L_710 - .L_709)
.L_709:
        /*00c0*/ 	.word	0x00000000
        /*00c4*/ 	.short	0x0000
        /*00c6*/ 	.short	0x0000
        /*00c8*/ 	.byte	0x00, 0xf0, 0x21, 0x00


	//----- nvinfo : EIATTR_MAXREG_COUNT
	.align		4
.L_710:
        /*00cc*/ 	.byte	0x03, 0x1b
        /*00ce*/ 	.short	0x00ff


	//----- nvinfo : EIATTR_NUM_BARRIERS
	.align		4
        /*00d0*/ 	.byte	0x02, 0x4c
        /*00d2*/ 	.byte	0x01
	.zero		1


	//----- nvinfo : EIATTR_MERCURY_ISA_VERSION
	.align		4
        /*00d4*/ 	.byte	0x03, 0x5f
        /*00d6*/ 	.short	0x0000


	//----- nvinfo : EIATTR_COOP_GROUP_MASK_REGIDS
	.align		4
        /*00d8*/ 	.byte	0x04, 0x29
        /*00da*/ 	.short	(.L_712 - .L_711)


	//   ....[0]....
.L_711:
        /*00dc*/ 	.word	0xffffffff


	//   ....[1]....
        /*00e0*/ 	.word	0xffffffff


	//   ....[2]....
        /*00e4*/ 	.word	0xffffffff


	//   ....[3]....
        /*00e8*/ 	.word	0xffffffff


	//   ....[4]....
        /*00ec*/ 	.word	0xffffffff


	//   ....[5]....
        /*00f0*/ 	.word	0xffffffff


	//   ....[6]....
        /*00f4*/ 	.word	0xffffffff


	//   ....[7]....
        /*00f8*/ 	.word	0xffffffff


	//   ....[8]....
        /*00fc*/ 	.word	0xffffffff


	//   ....[9]....
        /*0100*/ 	.word	0xffffffff


	//----- nvinfo : EIATTR_COOP_GROUP_INSTR_OFFSETS
	.align		4
.L_712:
        /*0104*/ 	.byte	0x04, 0x28
        /*0106*/ 	.short	(.L_714 - .L_713)


	//   ....[0]....
.L_713:
        /*0108*/ 	.word	0x00001550


	//   ....[1]....
        /*010c*/ 	.word	0x00001570


	//   ....[2]....
        /*0110*/ 	.word	0x00001590


	//   ....[3]....
        /*0114*/ 	.word	0x000015b0


	//   ....[4]....
        /*0118*/ 	.word	0x000015d0


	//   ....[5]....
        /*011c*/ 	.word	0x00001880


	//   ....[6]....
        /*0120*/ 	.word	0x000018a0


	//   ....[7]....
        /*0124*/ 	.word	0x000018c0


	//   ....[8]....
        /*0128*/ 	.word	0x000018e0


	//   ....[9]....
        /*012c*/ 	.word	0x00001920


	//----- nvinfo : EIATTR_EXIT_INSTR_OFFSETS
	.align		4
.L_714:
        /*0130*/ 	.byte	0x04, 0x1c
        /*0132*/ 	.short	(.L_716 - .L_715)


	//   ....[0]....
.L_715:
        /*0134*/ 	.word	0x00003e30


	//   ....[1]....
        /*0138*/ 	.word	0x00004020


	//   ....[2]....
        /*013c*/ 	.word	0x00004070


	//----- nvinfo : EIATTR_CRS_STACK_SIZE
	.align		4
.L_716:
        /*0140*/ 	.byte	0x04, 0x1e
        /*0142*/ 	.short	(.L_718 - .L_717)
.L_717:
        /*0144*/ 	.word	0x00000000
.L_718:


//--------------------- .nv.info._ZN17fastertransformer29add_bias_layernorm_add_res_e2ILi16EEEvP5char2PKS1_P7__half2PKS5_S8_S8_fiiPKfSA_ --------------------------
	.section	.nv.info._ZN17fastertransformer29add_bias_layernorm_add_res_e2ILi16EEEvP5char2PKS1_P7__half2PKS5_S8_S8_fiiPKfSA_,"",@"SHT_CUDA_INFO"
	.sectionflags	@""
	.align	4


	//----- nvinfo : EIATTR_CUDA_API_VERSION
	.align		4
        /*0000*/ 	.byte	0x04, 0x37
        /*0002*/ 	.short	(.L_720 - .L_719)
.L_719:
        /*0004*/ 	.word	0x00000082


	//----- nvinfo : EIATTR_SW2861232_WAR
	.align		4
.L_720:
        /*0008*/ 	.byte	0x01, 0x35
	.zero		2


	//----- nvinfo : EIATTR_PARAM_CBANK
	.align		4
        /*000c*/ 	.byte	0x04, 0x0a
        /*000e*/ 	.short	(.L_722 - .L_721)
	.align		4
.L_721:
        /*0010*/ 	.word	index@(.nv.constant0._ZN17fastertransformer29add_bias_layernorm_add_res_e2ILi16EEEvP5char2PKS1_P7__half2PKS5_S8_S8_fiiPKfSA_)
        /*0014*/ 	.short	0x0160
        /*0016*/ 	.short	0x0050


	//----- nvinfo : EIATTR_CBANK_PARAM_SIZE
	.align		4
.L_722:
        /*0018*/ 	.byte	0x03, 0x19
        /*001a*/ 	.short	0x0050


	//----- nvinfo : EIATTR_KPARAM_INFO
	.align		4
        /*001c*/ 	.byte	0x04, 0x17
        /*001e*/ 	.short	(.L_724 - .L_723)
.L_723:
        /*0020*/ 	.word	0x00000000
        /*0024*/ 	.short	0x000a
        /*0026*/ 	.short	0x0048
        /*0028*/ 	.byte	0x00, 0xf0, 0x21, 0x00


	//----- nvinfo : EIATTR_KPARAM_INFO
	.align		4
.L_724:
        /*002c*/ 	.byte	0x04, 0x17
        /*002e*/ 	.short	(.L_726 - .L_725)
.L_725:
        /*0030*/ 	.word	0x00000000
        /*0034*/ 	.short	0x0009
        /*0036*/ 	.short	0x0040
        /*0038*/ 	.byte	0x00, 0xf0, 0x21, 0x00


	//----- nvinfo : EIATTR_KPARAM_INFO
	.align		4
.L_726:
        /*003c*/ 	.byte	0x04, 0x17
        /*003e*/ 	.short	(.L_728 - .L_727)
.L_727:
        /*0040*/ 	.word	0x00000000
        /*0044*/ 	.short	0x0008
        /*0046*/ 	.short	0x0038
        /*0048*/ 	.byte	0x00, 0xf0, 0x11, 0x00


	//----- nvinfo : EIATTR_KPARAM_INFO
	.align		4
.L_728:
        /*004c*/ 	.byte	0x04, 0x17
        /*004e*/ 	.short	(.L_730 - .L_729)
.L_729:
        /*0050*/ 	.word	0x00000000
        /*0054*/ 	.short	0x0007
        /*0056*/ 	.short	0x0034
        /*0058*/ 	.byte	0x00, 0xf0, 0x11, 0x00


	//----- nvinfo : EIATTR_KPARAM_INFO
	.align		4
.L_730:
        /*005c*/ 	.byte	0x04, 0x17
        /*005e*/ 	.short	(.L_732 - .L_731)
.L_731:
        /*0060*/ 	.word	0x00000000
        /*0064*/ 	.short	0x0006
        /*0066*/ 	.short	0x0030
        /*0068*/ 	.byte	0x00, 0xf0, 0x11, 0x00


	//----- nvinfo : EIATTR_KPARAM_INFO
	.align		4
.L_732:
        /*006c*/ 	.byte	0x04, 0x17
        /*006e*/ 	.short	(.L_734 - .L_733)
.L_733:
        /*0070*/ 	.word	0x00000000
        /*0074*/ 	.short	0x0005
        /*0076*/ 	.short	0x0028
        /*0078*/ 	.byte	0x00, 0xf0, 0x21, 0x00


	//----- nvinfo : EIATTR_KPARAM_INFO
	.align		4
.L_734:
        /*007c*/ 	.byte	0x04, 0x17
        /*007e*/ 	.short	(.L_736 - .L_735)
.L_735:
        /*0080*/ 	.word	0x00000000
        /*0084*/ 	.short	0x0004
        /*0086*/ 	.short	0x0020
        /*0088*/ 	.byte	0x00, 0xf0, 0x21, 0x00


	//----- nvinfo : EIATTR_KPARAM_INFO
	.align		4
.L_736:
        /*008c*/ 	.byte	0x04, 0x17
        /*008e*/ 	.short	(.L_738 - .L_737)
.L_737:
        /*0090*/ 	.word	0x00000000
        /*0094*/ 	.short	0x0003
        /*0096*/ 	.short	0x0018
        /*0098*/ 	.byte	0x00, 0xf0, 0x21, 0x00


	//----- nvinfo : EIATTR_KPARAM_INFO
	.align		4
.L_738:
        /*009c*/ 	.byte	0x04, 0x17
        /*009e*/ 	.short	(.L_740 - .L_739)
.L_739:
        /*00a0*/ 	.word	0x00000000
        /*00a4*/ 	.short	0x0002
        /*00a6*/ 	.short	0x0010
        /*00a8*/ 	.byte	0x00, 0xf0, 0x21, 0x00


	//----- nvinfo : EIATTR_KPARAM_INFO
	.align		4
.L_740:
        /*00ac*/ 	.byte	0x04, 0x17
        /*00ae*/ 	.short	(.L_742 - .L_741)
.L_741:
        /*00b0*/ 	.word	0x00000000
        /*00b4*/ 	.short	0x0001
        /*00b6*/ 	.short	0x0008
        /*00b8*/ 	.byte	0x00, 0xf0, 0x21, 0x00


	//----- nvinfo : EIATTR_KPARAM_INFO
	.align		4
.L_742:
        /*00bc*/ 	.byte	0x04, 0x17
        /*00be*/ 	.short	(.L_744 - .L_743)
.L_743:
        /*00c0*/ 	.word	0x00000000
        /*00c4*/ 	.short	0x0000
        /*00c6*/ 	.short	0x0000
        /*00c8*/ 	.byte	0x00, 0xf0, 0x21, 0x00


	//----- nvinfo : EIATTR_MAXREG_COUNT
	.align		4
.L_744:
        /*00cc*/ 	.byte	0x03, 0x1b
        /*00ce*/ 	.short	0x00ff


	//----- nvinfo : EIATTR_NUM_BARRIERS
	.align		4
        /*00d0*/ 	.byte	0x02, 0x4c
        /*00d2*/ 	.byte	0x01
	.zero		1


	//----- nvinfo : EIATTR_MERCURY_ISA_VERSION
	.align		4
        /*00d4*/ 	.byte	0x03, 0x5f
        /*00d6*/ 	.short	0x0000


	//----- nvinfo : EIATTR_COOP_GROUP_MASK_REGIDS
	.align		4
        /*00d8*/ 	.byte	0x04, 0x29
        /*00da*/ 	.short	(.L_746 - .L_745)


	//   ....[0]....
.L_745:
        /*00dc*/ 	.word	0xffffffff


	//   ....[1]....
        /*00e0*/ 	.word	0xffffffff


	//   ....[2]....
        /*00e4*/ 	.word	0xffffffff


	//   ....[3]....
        /*00e8*/ 	.word	0xffffffff


	//   ....[4]....
        /*00ec*/ 	.word	0xffffffff


	//   ....[5]....
        /*00f0*/ 	.word	0xffffffff


	//   ....[6]....
        /*00f4*/ 	.word	0xffffffff


	//   ....[7]....
        /*00f8*/ 	.word	0xffffffff


	//   ....[8]....
        /*00fc*/ 	.word	0xffffffff


	//   ....[9]....
        /*0100*/ 	.word	0xffffffff


	//   ....[10]....
        /*0104*/ 	.word	0xffffffff


	//   ....[11]....
        /*0108*/ 	.word	0xffffffff


	//   ....[12]....
        /*010c*/ 	.word	0xffffffff


	//   ....[13]....
        /*0110*/ 	.word	0xffffffff


	//   ....[14]....
        /*0114*/ 	.word	0xffffffff


	//   ....[15]....
        /*0118*/ 	.word	0xffffffff


	//   ....[16]....
        /*011c*/ 	.word	0xffffffff


	//   ....[17]....
        /*0120*/ 	.word	0xffffffff


	//   ....[18]....
        /*0124*/ 	.word	0xffffffff


	//   ....[19]....
        /*0128*/ 	.word	0xffffffff


	//----- nvinfo : EIATTR_COOP_GROUP_INSTR_OFFSETS
	.align		4
.L_746:
        /*012c*/ 	.byte	0x04, 0x28
        /*012e*/ 	.short	(.L_748 - .L_747)


	//   ....[0]....
.L_747:
        /*0130*/ 	.word	0x00001fd0


	//   ....[1]....
        /*0134*/ 	.word	0x000020d0


	//   ....[2]....
        /*0138*/ 	.word	0x00002100


	//   ....[3]....
        /*013c*/ 	.word	0x00002160


	//   ....[4]....
        /*0140*/ 	.word	0x000021c0


	//   ....[5]....
        /*0144*/ 	.word	0x00002260


	//   ....[6]....
        /*0148*/ 	.word	0x00002280


	//   ....[7]....
        /*014c*/ 	.word	0x000022a0


	//   ....[8]....
        /*0150*/ 	.word	0x000022c0


	//   ....[9]....
        /*0154*/ 	.word	0x000022e0


	//   ....[10]....
        /*0158*/ 	.word	0x00002b50


	//   ....[11]....
        /*015c*/ 	.word	0x00002b80


	//   ....[12]....
        /*0160*/ 	.word	0x00002ba0


	//   ....[13]....
        /*0164*/ 	.word	0x00002bc0


	//   ....[14]....
        /*0168*/ 	.word	0x00002be0


	//   ....[15]....
        /*016c*/ 	.word	0x00002c70


	//   ....[16]....
        /*0170*/ 	.word	0x00002c90


	//   ....[17]....
        /*0174*/ 	.word	0x00002cb0


	//   ....[18]....
        /*0178*/ 	.word	0x00002cd0


	//   ....[19]....
        /*017c*/ 	.word	0x00002cf0


	//----- nvinfo : EIATTR_EXIT_INSTR_OFFSETS
	.align		4
.L_748:
        /*0180*/ 	.byte	0x04, 0x1c
        /*0182*/ 	.short	(.L_750 - .L_749)


	//   ....[0]....
.L_749:
        /*0184*/ 	.word	0x00005db0


	//   ....[1]....
        /*0188*/ 	.word	0x00006070


	//   ....[2]....
        /*018c*/ 	.word	0x000060c0


	//----- nvinfo : EIATTR_CRS_STACK_SIZE
	.align		4
.L_750:
        /*0190*/ 	.byte	0x04, 0x1e
        /*0192*/ 	.short	(.L_752 - .L_751)
.L_751:
        /*0194*/ 	.word	0x00000000
.L_752:


//--------------------- .nv.info._ZN17fastertransformer26add_bias_layernorm_add_resI6__halfLi8EEEvPaPKaPT_PKS5_S8_S8_fiiPKfSA_ --------------------------
	.section	.nv.info._ZN17fastertransformer26add_bias_layernorm_add_resI6__halfLi8EEEvPaPKaPT_PKS5_S8_S8_fiiPKfSA_,"",@"SHT_CUDA_INFO"
	.sectionflags	@""
	.align	4


	//----- nvinfo : EIATTR_CUDA_API_VERSION
	.align		4
        /*0000*/ 	.byte	0x04, 0x37
        /*0002*/ 	.short	(.L_754 - .L_753)
.L_753:
        /*0004*/ 	.word	0x00000082


	//----- nvinfo : EIATTR_SW2861232_WAR
	.align		4
.L_754:
        /*0008*/ 	.byte	0x01, 0x35
	.zero		2


	//----- nvinfo : EIATTR_PARAM_CBANK
	.align		4
        /*000c*/ 	.byte	0x04, 0x0a
        /*000e*/ 	.short	(.L_756 - .L_755)
	.align		4
.L_755:
        /*0010*/ 	.word	index@(.nv.constant0._ZN17fastertransformer26add_bias_layernorm_add_resI6__halfLi8EEEvPaPKaPT_PKS5_S8_S8_fiiPKfSA_)
        /*0014*/ 	.short	0x0160
        /*0016*/ 	.short	0x0050


	//----- nvinfo : EIATTR_CBANK_PARAM_SIZE
	.align		4
.L_756:
        /*0018*/ 	.byte	0x03, 0x19
        /*001a*/ 	.short	0x0050


	//----- nvinfo : EIATTR_KPARAM_INFO
	.align		4
        /*001c*/ 	.byte	0x04, 0x17
        /*001e*/ 	.short	(.L_758 - .L_757)
.L_757:
        /*0020*/ 	.word	0x00000000
        /*0024*/ 	.short	0x000a
        /*0026*/ 	.short	0x0048
        /*0028*/ 	.byte	0x00, 0xf0, 0x21, 0x00


	//----- nvinfo : EIATTR_KPARAM_INFO
	.align		4
.L_758:
        /*002c*/ 	.byte	0x04, 0x17
        /*002e*/ 	.short	(.L_760 - .L_759)
.L_759:
        /*0030*/ 	.word	0x00000000
        /*0034*/ 	.short	0x0009
        /*0036*/ 	.short	0x0040
        /*0038*/ 	.byte	0x00, 0xf0, 0x21, 0x00


	//----- nvinfo : EIATTR_KPARAM_INFO
	.align		4
.L_760:
        /*003c*/ 	.byte	0x04, 0x17
        /*003e*/ 	.short	(.L_762 - .L_761)
.L_761:
        /*0040*/ 	.word	0x00000000
        /*0044*/ 	.short	0x0008
        /*0046*/ 	.short	0x0038
        /*0048*/ 	.byte	0x00, 0xf0, 0x11, 0x00


	//----- nvinfo : EIATTR_KPARAM_INFO
	.align		4
.L_762:
        /*004c*/ 	.byte	0x04, 0x17
        /*004e*/ 	.short	(.L_764 - .L_763)
.L_763:
        /*0050*/ 	.word	0x00000000
        /*0054*/ 	.short	0x0007
        /*0056*/ 	.short	0x0034
        /*0058*/ 	.byte	0x00, 0xf0, 0x11, 0x00


	//----- nvinfo : EIATTR_KPARAM_INFO
	.align		4
.L_764:
        /*005c*/ 	.byte	0x04, 0x17
        /*005e*/ 	.short	(.L_766 - .L_765)
.L_765:
        /*0060*/ 	.word	0x00000000
        /*0064*/ 	.short	0x0006
        /*0066*/ 	.short	0x0030
        /*0068*/ 	.byte	0x00, 0xf0, 0x11, 0x00


	//----- nvinfo : EIATTR_KPARAM_INFO
	.align		4
.L_766:
        /*006c*/ 	.byte	0x04, 0x17
        /*006e*/ 	.short	(.L_768 - .L_767)
.L_767:
        /*0070*/ 	.word	0x00000000
        /*0074*/ 	.short	0x0005
        /*0076*/ 	.short	0x0028
        /*0078*/ 	.byte	0x00, 0xf0, 0x21, 0x00


	//----- nvinfo : EIATTR_KPARAM_INFO
	.align		4
.L_768:
        /*007c*/ 	.byte	0x04, 0x17
        /*007e*/ 	.short	(.L_770 - .L_769)
.L_769:
        /*0080*/ 	.word	0x00000000
        /*0084*/ 	.short	0x0004
        /*0086*/ 	.short	0x0020
        /*0088*/ 	.byte	0x00, 0xf0, 0x21, 0x00


	//----- nvinfo : EIATTR_KPARAM_INFO
	.align		4
.L_770:
        /*008c*/ 	.byte	0x04, 0x17
        /*008e*/ 	.short	(.L_772 - .L_771)
.L_771:
        /*0090*/ 	.word	0x00000000
        /*0094*/ 	.short	0x0003
        /*0096*/ 	.short	0x0018
        /*0098*/ 	.byte	0x00, 0xf0, 0x21, 0x00


	//----- nvinfo : EIATTR_KPARAM_INFO
	.align		4
.L_772:
        /*009c*/ 	.byte	0x04, 0x17
        /*009e*/ 	.short	(.L_774 - .L_773)
.L_773:
        /*00a0*/ 	.word	0x00000000
        /*00a4*/ 	.short	0x0002
        /*00a6*/ 	.short	0x0010
        /*00a8*/ 	.byte	0x00, 0xf0, 0x21, 0x00


	//----- nvinfo : EIATTR_KPARAM_INFO
	.align		4
.L_774:
        /*00ac*/ 	.byte	0x04, 0x17
        /*00ae*/ 	.short	(.L_776 - .L_775)
.L_775:
        /*00b0*/ 	.word	0x00000000
        /*00b4*/ 	.short	0x0001
        /*00b6*/ 	.short	0x0008
        /*00b8*/ 	.byte	0x00, 0xf0, 0x21, 0x00


	//----- nvinfo : EIATTR_KPARAM_INFO
	.align		4
.L_776:
        /*00bc*/ 	.byte	0x04, 0x17
        /*00be*/ 	.short	(.L_778 - .L_777)
.L_777:
        /*00c0*/ 	.word	0x00000000
        /*00c4*/ 	.short	0x0000
        /*00c6*/ 	.short	0x0000
        /*00c8*/ 	.byte	0x00, 0xf0, 0x21, 0x00


	//----- nvinfo : EIATTR_MAXREG_COUNT
	.align		4
.L_778:
        /*00cc*/ 	.byte	0x03, 0x1b
        /*00ce*/ 	.short	0x00ff


	//----- nvinfo : EIATTR_NUM_BARRIERS
	.align		4
        /*00d0*/ 	.byte	0x02, 0x4c
        /*00d2*/ 	.byte	0x01
	.zero		1


	//----- nvinfo : EIATTR_MERCURY_ISA_VERSION
	.align		4
        /*00d4*/ 	.byte	0x03, 0x5f
        /*00d6*/ 	.short	0x0000


	//----- nvinfo : EIATTR_COOP_GROUP_MASK_REGIDS
	.align		4
        /*00d8*/ 	.byte	0x04, 0x29
        /*00da*/ 	.short	(.L_780 - .L_779)


	//   ....[0]....
.L_779:
        /*00dc*/ 	.word	0xffffffff


	//   ....[1]....
        /*00e0*/ 	.word	0xffffffff


	//   ....[2]....
        /*00e4*/ 	.word	0xffffffff


	//   ....[3]....
        /*00e8*/ 	.word	0xffffffff


	//   ....[4]....
        /*00ec*/ 	.word	0xffffffff


	//   ....[5]....
        /*00f0*/ 	.word	0xffffffff


	//   ....[6]....
        /*00f4*/ 	.word	0xffffffff


	//   ....[7]....
        /*00f8*/ 	.word	0xffffffff


	//   ....[8]....
        /*00fc*/ 	.word	0xffffffff


	//   ....[9]....
        /*0100*/ 	.word	0xffffffff


	//----- nvinfo : EIATTR_COOP_GROUP_INSTR_OFFSETS
	.align		4
.L_780:
        /*0104*/ 	.byte	0x04, 0x28
        /*0106*/ 	.short	(.L_782 - .L_781)


	//   ....[0]....
.L_781:
        /*0108*/ 	.word	0x00000980


	//   ....[1]....
        /*010c*/ 	.word	0x000009a0


	//   ....[2]....
        /*0110*/ 	.word	0x000009c0


	//   ....[3]....
        /*0114*/ 	.word	0x000009e0


	//   ....[4]....
        /*0118*/ 	.word	0x00000a10


	//   ....[5]....
        /*011c*/ 	.word	0x00000bd0


	//   ....[6]....
        /*0120*/ 	.word	0x00000bf0


	//   ....[7]....
        /*0124*/ 	.word	0x00000c10


	//   ....[8]....
        /*0128*/ 	.word	0x00000c30


	//   ....[9]....
        /*012c*/ 	.word	0x00000c60


	//----- nvinfo : EIATTR_EXIT_INSTR_OFFSETS
	.align		4
.L_782:
        /*0130*/ 	.byte	0x04, 0x1c
        /*0132*/ 	.short	(.L_784 - .L_783)


	//   ....[0]....
.L_783:
        /*0134*/ 	.word	0x00001de0


	//   ....[1]....
        /*0138*/ 	.word	0x00001fd0


	//   ....[2]....
        /*013c*/ 	.word	0x00002010


	//----- nvinfo : EIATTR_CRS_STACK_SIZE
	.align		4
.L_784:
        /*0140*/ 	.byte	0x04, 0x1e
        /*0142*/ 	.short	(.L_786 - .L_785)
.L_785:
        /*0144*/ 	.word	0x00000000
.L_786:


//--------------------- .nv.info._ZN17fastertransformer29add_bias_layernorm_add_res_e2ILi8EEEvP5char2PKS1_P7__half2PKS5_S8_S8_fiiPKfSA_ --------------------------
	.section	.nv.info._ZN17fastertransformer29add_bias_layernorm_add_res_e2ILi8EEEvP5char2PKS1_P7__half2PKS5_S8_S8_fiiPKfSA_,"",@"SHT_CUDA_INFO"
	.sectionflags	@""
	.align	4


	//----- nvinfo : EIATTR_CUDA_API_VERSION
	.align		4
        /*0000*/ 	.byte	0x04, 0x37
        /*0002*/ 	.short	(.L_788 - .L_787)
.L_787:
        /*0004*/ 	.word	0x00000082


	//----- nvinfo : EIATTR_SW2861232_WAR
	.align		4
.L_788:
        /*0008*/ 	.byte	0x01, 0x35
	.zero		2


	//----- nvinfo : EIATTR_PARAM_CBANK
	.align		4
        /*000c*/ 	.byte	0x04, 0x0a
        /*000e*/ 	.short	(.L_790 - .L_789)
	.align		4
.L_789:
        /*0010*/ 	.word	index@(.nv.constant0._ZN17fastertransformer29add_bias_layernorm_add_res_e2ILi8EEEvP5char2PKS1_P7__half2PKS5_S8_S8_fiiPKfSA_)
        /*0014*/ 	.short	0x0160
        /*0016*/ 	.short	0x0050


	//----- nvinfo : EIATTR_CBANK_PARAM_SIZE
	.align		4
.L_790:
        /*0018*/ 	.byte	0x03, 0x19
        /*001a*/ 	.short	0x0050


	//----- nvinfo : EIATTR_KPARAM_INFO
	.align		4
        /*001c*/ 	.byte	0x04, 0x17
        /*001e*/ 	.short	(.L_792 - .L_791)
.L_791:
        /*0020*/ 	.word	0x00000000
        /*0024*/ 	.short	0x000a
        /*0026*/ 	.short	0x0048
        /*0028*/ 	.byte	0x00, 0xf0, 0x21, 0x00


	//----- nvinfo : EIATTR_KPARAM_INFO
	.align		4
.L_792:
        /*002c*/ 	.byte	0x04, 0x17
        /*002e*/ 	.short	(.L_794 - .L_793)
.L_793:
        /*0030*/ 	.word	0x00000000
        /*0034*/ 	.short	0x0009
        /*0036*/ 	.short	0x0040
        /*0038*/ 	.byte	0x00, 0xf0, 0x21, 0x00


	//----- nvinfo : EIATTR_KPARAM_INFO
	.align		4
.L_794:
        /*003c*/ 	.byte	0x04, 0x17
        /*003e*/ 	.short	(.L_796 - .L_795)
.L_795:
        /*0040*/ 	.word	0x00000000
        /*0044*/ 	.short	0x0008
        /*0046*/ 	.short	0x0038
        /*0048*/ 	.byte	0x00, 0xf0, 0x11, 0x00


	//----- nvinfo : EIATTR_KPARAM_INFO
	.align		4
.L_796:
        /*004c*/ 	.byte	0x04, 0x17
        /*004e*/ 	.short	(.L_798 - .L_797)
.L_797:
        /*0050*/ 	.word	0x00000000
        /*0054*/ 	.short	0x0007
        /*0056*/ 	.short	0x0034
        /*0058*/ 	.byte	0x00, 0xf0, 0x11, 0x00


	//----- nvinfo : EIATTR_KPARAM_INFO
	.align		4
.L_798:
        /*005c*/ 	.byte	0x04, 0x17
        /*005e*/ 	.short	(.L_800 - .L_799)
.L_799:
        /*0060*/ 	.word	0x00000000
        /*0064*/ 	.short	0x0006
        /*0066*/ 	.short	0x0030
        /*0068*/ 	.byte	0x00, 0xf0, 0x11, 0x00


	//----- nvinfo : EIATTR_KPARAM_INFO
	.align		4
.L_800:
        /*006c*/ 	.byte	0x04, 0x17
        /*006e*/ 	.short	(.L_802 - .L_801)
.L_801:
        /*0070*/ 	.word	0x00000000
        /*0074*/ 	.short	0x0005
        /*0076*/ 	.short	0x0028
        /*0078*/ 	.byte	0x00, 0xf0, 0x21, 0x00


	//----- nvinfo : EIATTR_KPARAM_INFO
	.align		4
.L_802:
        /*007c*/ 	.byte	0x04, 0x17
        /*007e*/ 	.short	(.L_804 - .L_803)
.L_803:
        /*0080*/ 	.word	0x00000000
        /*0084*/ 	.short	0x0004
        /*0086*/ 	.short	0x0020
        /*0088*/ 	.byte	0x00, 0xf0, 0x21, 0x00


	//----- nvinfo : EIATTR_KPARAM_INFO
	.align		4
.L_804:
        /*008c*/ 	.byte	0x04, 0x17
        /*008e*/ 	.short	(.L_806 - .L_805)
.L_805:
        /*0090*/ 	.word	0x00000000
        /*0094*/ 	.short	0x0003
        /*0096*/ 	.short	0x0018
        /*0098*/ 	.byte	0x00, 0xf0, 0x21, 0x00


	//----- nvinfo : EIATTR_KPARAM_INFO
	.align		4
.L_806:
        /*009c*/ 	.byte	0x04, 0x17
        /*009e*/ 	.short	(.L_808 - .L_807)
.L_807:
        /*00a0*/ 	.word	0x00000000
        /*00a4*/ 	.short	0x0002
        /*00a6*/ 	.short	0x0010
        /*00a8*/ 	.byte	0x00, 0xf0, 0x21, 0x00


	//----- nvinfo : EIATTR_KPARAM_INFO
	.align		4
.L_808:
        /*00ac*/ 	.byte	0x04, 0x17
        /*00ae*/ 	.short	(.L_810 - .L_809)
.L_809:
        /*00b0*/ 	.word	0x00000000
        /*00b4*/ 	.short	0x0001
        /*00b6*/ 	.short	0x0008
        /*00b8*/ 	.byte	0x00, 0xf0, 0x21, 0x00


	//----- nvinfo : EIATTR_KPARAM_INFO
	.align		4
.L_810:
        /*00bc*/ 	.byte	0x04, 0x17
        /*00be*/ 	.short	(.L_812 - .L_811)
.L_811:
        /*00c0*/ 	.word	0x00000000
        /*00c4*/ 	.short	0x0000
        /*00c6*/ 	.short	0x0000
        /*00c8*/ 	.byte	0x00, 0xf0, 0x21, 0x00


	//----- nvinfo : EIATTR_MAXREG_COUNT
	.align		4
.L_812:
        /*00cc*/ 	.byte	0x03, 0x1b
        /*00ce*/ 	.short	0x00ff


	//----- nvinfo : EIATTR_NUM_BARRIERS
	.align		4
        /*00d0*/ 	.byte	0x02, 0x4c
        /*00d2*/ 	.byte	0x01
	.zero		1


	//----- nvinfo : EIATTR_MERCURY_ISA_VERSION
	.align		4
        /*00d4*/ 	.byte	0x03, 0x5f
        /*00d6*/ 	.short	0x0000


	//----- nvinfo : EIATTR_COOP_GROUP_MASK_REGIDS
	.align		4
        /*00d8*/ 	.byte	0x04, 0x29
        /*00da*/ 	.short	(.L_814 - .L_813)


	//   ....[0]....
.L_813:
        /*00dc*/ 	.word	0xffffffff


	//   ....[1]....
        /*00e0*/ 	.word	0xffffffff


	//   ....[2]....
        /*00e4*/ 	.word	0xffffffff


	//   ....[3]....
        /*00e8*/ 	.word	0xffffffff


	//   ....[4]....
        /*00ec*/ 	.word	0xffffffff


	//   ....[5]....
        /*00f0*/ 	.word	0xffffffff


	//   ....[6]....
        /*00f4*/ 	.word	0xffffffff


	//   ....[7]....
        /*00f8*/ 	.word	0xffffffff


	//   ....[8]....
        /*00fc*/ 	.word	0xffffffff


	//   ....[9]....
        /*0100*/ 	.word	0xffffffff


	//   ....[10]....
        /*0104*/ 	.word	0xffffffff


	//   ....[11]....
        /*0108*/ 	.word	0xffffffff


	//   ....[12]....
        /*010c*/ 	.word	0xffffffff


	//   ....[13]....
        /*0110*/ 	.word	0xffffffff


	//   ....[14]....
        /*0114*/ 	.word	0xffffffff


	//   ....[15]....
        /*0118*/ 	.word	0xffffffff


	//   ....[16]....
        /*011c*/ 	.word	0xffffffff


	//   ....[17]....
        /*0120*/ 	.word	0xffffffff


	//   ....[18]....
        /*0124*/ 	.word	0xffffffff


	//   ....[19]....
        /*0128*/ 	.word	0xffffffff


	//----- nvinfo : EIATTR_COOP_GROUP_INSTR_OFFSETS
	.align		4
.L_814:
        /*012c*/ 	.byte	0x04, 0x28
        /*012e*/ 	.short	(.L_816 - .L_815)


	//   ....[0]....
.L_815:
        /*0130*/ 	.word	0x00000fd0


	//   ....[1]....
        /*0134*/ 	.word	0x000010b0


	//   ....[2]....
        /*0138*/ 	.word	0x000010e0


	//   ....[3]....
        /*013c*/ 	.word	0x00001110


	//   ....[4]....
        /*0140*/ 	.word	0x00001150


	//   ....[5]....
        /*0144*/ 	.word	0x000011d0


	//   ....[6]....
        /*0148*/ 	.word	0x00001200


	//   ....[7]....
        /*014c*/ 	.word	0x00001220


	//   ....[8]....
        /*0150*/ 	.word	0x00001250


	//   ....[9]....
        /*0154*/ 	.word	0x00001270


	//   ....[10]....
        /*0158*/ 	.word	0x00001680


	//   ....[11]....
        /*015c*/ 	.word	0x000016b0


	//   ....[12]....
        /*0160*/ 	.word	0x000016d0


	//   ....[13]....
        /*0164*/ 	.word	0x000016f0


	//   ....[14]....
        /*0168*/ 	.word	0x00001710


	//   ....[15]....
        /*016c*/ 	.word	0x000017a0


	//   ....[16]....
        /*0170*/ 	.word	0x000017c0


	//   ....[17]....
        /*0174*/ 	.word	0x000017e0


	//   ....[18]....
        /*0178*/ 	.word	0x00001800


	//   ....[19]....
        /*017c*/ 	.word	0x00001820


	//----- nvinfo : EIATTR_EXIT_INSTR_OFFSETS
	.align		4
.L_816:
        /*0180*/ 	.byte	0x04, 0x1c
        /*0182*/ 	.short	(.L_818 - .L_817)


	//   ....[0]....
.L_817:
        /*0184*/ 	.word	0x00002e70


	//   ....[1]....
        /*0188*/ 	.word	0x00003120


	//   ....[2]....
        /*018c*/ 	.word	0x00003170


	//----- nvinfo : EIATTR_CRS_STACK_SIZE
	.align		4
.L_818:
        /*0190*/ 	.byte	0x04, 0x1e
        /*0192*/ 	.short	(.L_820 - .L_819)
.L_819:
        /*0194*/ 	.word	0x00000000
.L_820:


//--------------------- .nv.info._ZN17fastertransformer26add_bias_layernorm_add_resI6__halfLi4EEEvPaPKaPT_PKS5_S8_S8_fiiPKfSA_ --------------------------
	.section	.nv.info._ZN17fastertransformer26add_bias_layernorm_add_resI6__halfLi4EEEvPaPKaPT_PKS5_S8_S8_fiiPKfSA_,"",@"SHT_CUDA_INFO"
	.sectionflags	@""
	.align	4


	//----- nvinfo : EIATTR_CUDA_API_VERSION
	.align		4
        /*0000*/ 	.byte	0x04, 0x37
        /*0002*/ 	.short	(.L_822 - .L_821)
.L_821:
        /*0004*/ 	.word	0x00000082


	//----- nvinfo : EIATTR_SW2861232_WAR
	.align		4
.L_822:
        /*0008*/ 	.byte	0x01, 0x35
	.zero		2


	//----- nvinfo : EIATTR_PARAM_CBANK
	.align		4
        /*000c*/ 	.byte	0x04, 0x0a
        /*000e*/ 	.short	(.L_824 - .L_823)
	.align		4
.L_823:
        /*0010*/ 	.word	index@(.nv.constant0._ZN17fastertransformer26add_bias_layernorm_add_resI6__halfLi4EEEvPaPKaPT_PKS5_S8_S8_fiiPKfSA_)
        /*0014*/ 	.short	0x0160
        /*0016*/ 	.short	0x0050


	//----- nvinfo : EIATTR_CBANK_PARAM_SIZE
	.align		4
.L_824:
        /*0018*/ 	.byte	0x03, 0x19
        /*001a*/ 	.short	0x0050


	//----- nvinfo : EIATTR_KPARAM_INFO
	.align		4
        /*001c*/ 	.byte	0x04, 0x17
        /*001e*/ 	.short	(.L_826 - .L_825)
.L_825:
        /*0020*/ 	.word	0x00000000
        /*0024*/ 	.short	0x000a
        /*0026*/ 	.short	0x0048
        /*0028*/ 	.byte	0x00, 0xf0, 0x21, 0x00


	//----- nvinfo : EIATTR_KPARAM_INFO
	.align		4
.L_826:
        /*002c*/ 	.byte	0x04, 0x17
        /*002e*/ 	.short	(.L_828 - .L_827)
.L_827:
        /*0030*/ 	.word	0x00000000
        /*0034*/ 	.short	0x0009
        /*0036*/ 	.short	0x0040
        /*0038*/ 	.byte	0x00, 0xf0, 0x21, 0x00


	//----- nvinfo : EIATTR_KPARAM_INFO
	.align		4
.L_828:
        /*003c*/ 	.byte	0x04, 0x17
        /*003e*/ 	.short	(.L_830 - .L_829)
.L_829:
        /*0040*/ 	.word	0x00000000
        /*0044*/ 	.short	0x0008
        /*0046*/ 	.short	0x0038
        /*0048*/ 	.byte	0x00, 0xf0, 0x11, 0x00


	//----- nvinfo : EIATTR_KPARAM_INFO
	.align		4
.L_830:
        /*004c*/ 	.byte	0x04, 0x17
        /*004e*/ 	.short	(.L_832 - .L_831)
.L_831:
        /*0050*/ 	.word	0x00000000
        /*0054*/ 	.short	0x0007
        /*0056*/ 	.short	0x0034
        /*0058*/ 	.byte	0x00, 0xf0, 0x11, 0x00


	//----- nvinfo : EIATTR_KPARAM_INFO
	.align		4
.L_832:
        /*005c*/ 	.byte	0x04, 0x17
        /*005e*/ 	.short	(.L_834 - .L_833)
.L_833:
        /*0060*/ 	.word	0x00000000
        /*0064*/ 	.short	0x0006
        /*0066*/ 	.short	0x0030
        /*0068*/ 	.byte	0x00, 0xf0, 0x11, 0x00


	//----- nvinfo : EIATTR_KPARAM_INFO
	.align		4
.L_834:
        /*006c*/ 	.byte	0x04, 0x17
        /*006e*/ 	.short	(.L_836 - .L_835)
.L_835:
        /*0070*/ 	.word	0x00000000
        /*0074*/ 	.short	0x0005
        /*0076*/ 	.short	0x0028
        /*0078*/ 	.byte	0x00, 0xf0, 0x21, 0x00


	//----- nvinfo : EIATTR_KPARAM_INFO
	.align		4
.L_836:
        /*007c*/ 	.byte	0x04, 0x17
        /*007e*/ 	.short	(.L_838 - .L_837)
.L_837:
        /*0080*/ 	.word	0x00000000
        /*0084*/ 	.short	0x0004
        /*0086*/ 	.short	0x0020
        /*0088*/ 	.byte	0x00, 0xf0, 0x21, 0x00


	//----- nvinfo : EIATTR_KPARAM_INFO
	.align		4
.L_838:
        /*008c*/ 	.byte	0x04, 0x17
        /*008e*/ 	.short	(.L_840 - .L_839)
.L_839:
        /*0090*/ 	.word	0x00000000
        /*0094*/ 	.short	0x0003
        /*0096*/ 	.short	0x0018
        /*0098*/ 	.byte	0x00, 0xf0, 0x21, 0x00


	//----- nvinfo : EIATTR_KPARAM_INFO
	.align		4
.L_840:
        /*009c*/ 	.byte	0x04, 0x17
        /*009e*/ 	.short	(.L_842 - .L_841)
.L_841:
        /*00a0*/ 	.word	0x00000000
        /*00a4*/ 	.short	0x0002
        /*00a6*/ 	.short	0x0010
        /*00a8*/ 	.byte	0x00, 0xf0, 0x21, 0x00


	//----- nvinfo : EIATTR_KPARAM_INFO
	.align		4
.L_842:
        /*00ac*/ 	.byte	0x04, 0x17
        /*00ae*/ 	.short	(.L_844 - .L_843)
.L_843:
        /*00b0*/ 	.word	0x00000000
        /*00b4*/ 	.short	0x0001
        /*00b6*/ 	.short	0x0008
        /*00b8*/ 	.byte	0x00, 0xf0, 0x21, 0x00


	//----- nvinfo : EIATTR_KPARAM_INFO
	.align		4
.L_844:
        /*00bc*/ 	.byte	0x04, 0x17
        /*00be*/ 	.short	(.L_846 - .L_845)
.L_845:
        /*00c0*/ 	.word	0x00000000
        /*00c4*/ 	.short	0x0000
        /*00c6*/ 	.short	0x0000
        /*00c8*/ 	.byte	0x00, 0xf0, 0x21, 0x00


	//----- nvinfo : EIATTR_MAXREG_COUNT
	.align		4
.L_846:
        /*00cc*/ 	.byte	0x03, 0x1b
        /*00ce*/ 	.short	0x00ff


	//----- nvinfo : EIATTR_NUM_BARRIERS
	.align		4
        /*00d0*/ 	.byte	0x02, 0x4c
        /*00d2*/ 	.byte	0x01
	.zero		1


	//----- nvinfo : EIATTR_MERCURY_ISA_VERSION
	.align		4
        /*00d4*/ 	.byte	0x03, 0x5f
        /*00d6*/ 	.short	0x0000


	//----- nvinfo : EIATTR_COOP_GROUP_MASK_REGIDS
	.align		4
        /*00d8*/ 	.byte	0x04, 0x29
        /*00da*/ 	.short	(.L_848 - .L_847)


	//   ....[0]....
.L_847:
        /*00dc*/ 	.word	0xffffffff


	//   ....[1]....
        /*00e0*/ 	.word	0xffffffff


	//   ....[2]....
        /*00e4*/ 	.word	0xffffffff


	//   ....[3]....
        /*00e8*/ 	.word	0xffffffff


	//   ....[4]....
        /*00ec*/ 	.word	0xffffffff


	//   ....[5]....
        /*00f0*/ 	.word	0xffffffff


	//   ....[6]....
        /*00f4*/ 	.word	0xffffffff


	//   ....[7]....
        /*00f8*/ 	.word	0xffffffff


	//   ....[8]....
        /*00fc*/ 	.word	0xffffffff


	//   ....[9]....
        /*0100*/ 	.word	0xffffffff


	//----- nvinfo : EIATTR_COOP_GROUP_INSTR_OFFSETS
	.align		4
.L_848:
        /*0104*/ 	.byte	0x04, 0x28
        /*0106*/ 	.short	(.L_850 - .L_849)


	//   ....[0]....
.L_849:
        /*0108*/ 	.word	0x000004c0


	//   ....[1]....
        /*010c*/ 	.word	0x000004e0


	//   ....[2]....
        /*0110*/ 	.word	0x00000500


	//   ....[3]....
        /*0114*/ 	.word	0x00000520


	//   ....[4]....
        /*0118*/ 	.word	0x00000560


	//   ....[5]....
        /*011c*/ 	.word	0x000006f0


	//   ....[6]....
        /*0120*/ 	.word	0x00000710


	//   ....[7]....
        /*0124*/ 	.word	0x00000730


	//   ....[8]....
        /*0128*/ 	.word	0x00000750


	//   ....[9]....
        /*012c*/ 	.word	0x00000780


	//----- nvinfo : EIATTR_EXIT_INSTR_OFFSETS
	.align		4
.L_850:
        /*0130*/ 	.byte	0x04, 0x1c
        /*0132*/ 	.short	(.L_852 - .L_851)


	//   ....[0]....
.L_851:
        /*0134*/ 	.word	0x00000ea0


	//   ....[1]....
        /*0138*/ 	.word	0x00001070


	//   ....[2]....
        /*013c*/ 	.word	0x000010b0


	//----- nvinfo : EIATTR_CRS_STACK_SIZE
	.align		4
.L_852:
        /*0140*/ 	.byte	0x04, 0x1e
        /*0142*/ 	.short	(.L_854 - .L_853)
.L_853:
        /*0144*/ 	.word	0x00000000
.L_854:


//--------------------- .nv.info._ZN17fastertransformer29add_bias_layernorm_add_res_e2ILi4EEEvP5char2PKS1_P7__half2PKS5_S8_S8_fiiPKfSA_ --------------------------
	.section	.nv.info._ZN17fastertransformer29add_bias_layernorm_add_res_e2ILi4EEEvP5char2PKS1_P7__half2PKS5_S8_S8_fiiPKfSA_,"",@"SHT_CUDA_INFO"
	.sectionflags	@""
	.align	4


	//----- nvinfo : EIATTR_CUDA_API_VERSION
	.align		4
        /*0000*/ 	.byte	0x04, 0x37
        /*0002*/ 	.short	(.L_856 - .L_855)
.L_855:
        /*0004*/ 	.word	0x00000082


	//----- nvinfo : EIATTR_SW2861232_WAR
	.align		4
.L_856:
        /*0008*/ 	.byte	0x01, 0x35
	.zero		2


	//----- nvinfo : EIATTR_PARAM_CBANK
	.align		4
        /*000c*/ 	.byte	0x04, 0x0a
        /*000e*/ 	.short	(.L_858 - .L_857)
	.align		4
.L_857:
        /*0010*/ 	.word	index@(.nv.constant0._ZN17fastertransformer29add_bias_layernorm_add_res_e2ILi4EEEvP5char2PKS1_P7__half2PKS5_S8_S8_fiiPKfSA_)
        /*0014*/ 	.short	0x0160
        /*0016*/ 	.short	0x0050


	//----- nvinfo : EIATTR_CBANK_PARAM_SIZE
	.align		4
.L_858:
        /*0018*/ 	.byte	0x03, 0x19
        /*001a*/ 	.short	0x0050


	//----- nvinfo : EIATTR_KPARAM_INFO
	.align		4
        /*001c*/ 	.byte	0x04, 0x17
        /*001e*/ 	.short	(.L_860 - .L_859)
.L_859:
        /*0020*/ 	.word	0x00000000
        /*0024*/ 	.short	0x000a
        /*0026*/ 	.short	0x0048
        /*0028*/ 	.byte	0x00, 0xf0, 0x21, 0x00


	//----- nvinfo : EIATTR_KPARAM_INFO
	.align		4
.L_860:
        /*002c*/ 	.byte	0x04, 0x17
        /*002e*/ 	.short	(.L_862 - .L_861)
.L_861:
        /*0030*/ 	.word	0x00000000
        /*0034*/ 	.short	0x0009
        /*0036*/ 	.short	0x0040
        /*0038*/ 	.byte	0x00, 0xf0, 0x21, 0x00


	//----- nvinfo : EIATTR_KPARAM_INFO
	.align		4
.L_862:
        /*003c*/ 	.byte	0x04, 0x17
        /*003e*/ 	.short	(.L_864 - .L_863)
.L_863:
        /*0040*/ 	.word	0x00000000
        /*0044*/ 	.short	0x0008
        /*0046*/ 	.short	0x0038
        /*0048*/ 	.byte	0x00, 0xf0, 0x11, 0x00


	//----- nvinfo : EIATTR_KPARAM_INFO
	.align		4
.L_864:
        /*004c*/ 	.byte	0x04, 0x17
        /*004e*/ 	.short	(.L_866 - .L_865)
.L_865:
        /*0050*/ 	.word	0x00000000
        /*0054*/ 	.short	0x0007
        /*0056*/ 	.short	0x0034
        /*0058*/ 	.byte	0x00, 0xf0, 0x11, 0x00


	//----- nvinfo : EIATTR_KPARAM_INFO
	.align		4
.L_866:
        /*005c*/ 	.byte	0x04, 0x17
        /*005e*/ 	.short	(.L_868 - .L_867)
.L_867:
        /*0060*/ 	.word	0x00000000
        /*0064*/ 	.short	0x0006
        /*0066*/ 	.short	0x0030
        /*0068*/ 	.byte	0x00, 0xf0, 0x11, 0x00


	//----- nvinfo : EIATTR_KPARAM_INFO
	.align		4
.L_868:
        /*006c*/ 	.byte	0x04, 0x17
        /*006e*/ 	.short	(.L_870 - .L_869)
.L_869:
        /*0070*/ 	.word	0x00000000
        /*0074*/ 	.short	0x0005
        /*0076*/ 	.short	0x0028
        /*0078*/ 	.byte	0x00, 0xf0, 0x21, 0x00


	//----- nvinfo : EIATTR_KPARAM_INFO
	.align		4
.L_870:
        /*007c*/ 	.byte	0x04, 0x17
        /*007e*/ 	.short	(.L_872 - .L_871)
.L_871:
        /*0080*/ 	.word	0x00000000
        /*0084*/ 	.short	0x0004
        /*0086*/ 	.short	0x0020
        /*0088*/ 	.byte	0x00, 0xf0, 0x21, 0x00


	//----- nvinfo : EIATTR_KPARAM_INFO
	.align		4
.L_872:
        /*008c*/ 	.byte	0x04, 0x17
        /*008e*/ 	.short	(.L_874 - .L_873)
.L_873:
        /*0090*/ 	.word	0x00000000
        /*0094*/ 	.short	0x0003
        /*0096*/ 	.short	0x0018
        /*0098*/ 	.byte	0x00, 0xf0, 0x21, 0x00


	//----- nvinfo : EIATTR_KPARAM_INFO
	.align		4
.L_874:
        /*009c*/ 	.byte	0x04, 0x17
        /*009e*/ 	.short	(.L_876 - .L_875)
.L_875:
        /*00a0*/ 	.word	0x00000000
        /*00a4*/ 	.short	0x0002
        /*00a6*/ 	.short	0x0010
        /*00a8*/ 	.byte	0x00, 0xf0, 0x21, 0x00


	//----- nvinfo : EIATTR_KPARAM_INFO
	.align		4
.L_876:
        /*00ac*/ 	.byte	0x04, 0x17
        /*00ae*/ 	.short	(.L_878 - .L_877)
.L_877:
        /*00b0*/ 	.word	0x00000000
        /*00b4*/ 	.short	0x0001
        /*00b6*/ 	.short	0x0008
        /*00b8*/ 	.byte	0x00, 0xf0, 0x21, 0x00


	//----- nvinfo : EIATTR_KPARAM_INFO
	.align		4
.L_878:
        /*00bc*/ 	.byte	0x04, 0x17
        /*00be*/ 	.short	(.L_880 - .L_879)
.L_879:
        /*00c0*/ 	.word	0x00000000
        /*00c4*/ 	.short	0x0000
        /*00c6*/ 	.short	0x0000
        /*00c8*/ 	.byte	0x00, 0xf0, 0x21, 0x00


	//----- nvinfo : EIATTR_MAXREG_COUNT
	.align		4
.L_880:
        /*00cc*/ 	.byte	0x03, 0x1b
        /*00ce*/ 	.short	0x00ff


	//----- nvinfo : EIATTR_NUM_BARRIERS
	.align		4
        /*00d0*/ 	.byte	0x02, 0x4c
        /*00d2*/ 	.byte	0x01
	.zero		1


	//----- nvinfo : EIATTR_MERCURY_ISA_VERSION
	.align		4
        /*00d4*/ 	.byte	0x03, 0x5f
        /*00d6*/ 	.short	0x0000


	//----- nvinfo : EIATTR_COOP_GROUP_MASK_REGIDS
	.align		4
        /*00d8*/ 	.byte	0x04, 0x29
        /*00da*/ 	.short	(.L_882 - .L_881)


	//   ....[0]....
.L_881:
        /*00dc*/ 	.word	0xffffffff


	//   ....[1]....
        /*00e0*/ 	.word	0xffffffff


	//   ....[2]....
        /*00e4*/ 	.word	0xffffffff


	//   ....[3]....
        /*00e8*/ 	.word	0xffffffff


	//   ....[4]....
        /*00ec*/ 	.word	0xffffffff


	//   ....[5]....
        /*00f0*/ 	.word	0xffffffff


	//   ....[6]....
        /*00f4*/ 	.word	0xffffffff


	//   ....[7]....
        /*00f8*/ 	.word	0xffffffff


	//   ....[8]....
        /*00fc*/ 	.word	0xffffffff


	//   ....[9]....
        /*0100*/ 	.word	0xffffffff


	//   ....[10]....
        /*0104*/ 	.word	0xffffffff


	//   ....[11]....
        /*0108*/ 	.word	0xffffffff


	//   ....[12]....
        /*010c*/ 	.word	0xffffffff


	//   ....[13]....
        /*0110*/ 	.word	0xffffffff


	//   ....[14]....
        /*0114*/ 	.word	0xffffffff


	//   ....[15]....
        /*0118*/ 	.word	0xffffffff


	//   ....[16]....
        /*011c*/ 	.word	0xffffffff


	//   ....[17]....
        /*0120*/ 	.word	0xffffffff


	//   ....[18]....
        /*0124*/ 	.word	0xffffffff


	//   ....[19]....
        /*0128*/ 	.word	0xffffffff


	//----- nvinfo : EIATTR_COOP_GROUP_INSTR_OFFSETS
	.align		4
.L_882:
        /*012c*/ 	.byte	0x04, 0x28
        /*012e*/ 	.short	(.L_884 - .L_883)


	//   ....[0]....
.L_883:
        /*0130*/ 	.word	0x000007d0


	//   ....[1]....
        /*0134*/ 	.word	0x00000890


	//   ....[2]....
        /*0138*/ 	.word	0x000008d0


	//   ....[3]....
        /*013c*/ 	.word	0x00000900


	//   ....[4]....
        /*0140*/ 	.word	0x00000930


	//   ....[5]....
        /*0144*/ 	.word	0x00000980


	//   ....[6]....
        /*0148*/ 	.word	0x000009a0


	//   ....[7]....
        /*014c*/ 	.word	0x000009c0


	//   ....[8]....
        /*0150*/ 	.word	0x000009e0


	//   ....[9]....
        /*0154*/ 	.word	0x00000a10


	//   ....[10]....
        /*0158*/ 	.word	0x00000c00


	//   ....[11]....
        /*015c*/ 	.word	0x00000c20


	//   ....[12]....
        /*0160*/ 	.word	0x00000c60


	//   ....[13]....
        /*0164*/ 	.word	0x00000c80


	//   ....[14]....
        /*0168*/ 	.word	0x00000ca0


	//   ....[15]....
        /*016c*/ 	.word	0x00000d70


	//   ....[16]....
        /*0170*/ 	.word	0x00000d90


	//   ....[17]....
        /*0174*/ 	.word	0x00000db0


	//   ....[18]....
        /*0178*/ 	.word	0x00000dd0


	//   ....[19]....
        /*017c*/ 	.word	0x00000df0


	//----- nvinfo : EIATTR_EXIT_INSTR_OFFSETS
	.align		4
.L_884:
        /*0180*/ 	.byte	0x04, 0x1c
        /*0182*/ 	.short	(.L_886 - .L_885)


	//   ....[0]....
.L_885:
        /*0184*/ 	.word	0x00001740


	//   ....[1]....
        /*0188*/ 	.word	0x000019e0


	//   ....[2]....
        /*018c*/ 	.word	0x00001a20


	//----- nvinfo : EIATTR_CRS_STACK_SIZE
	.align		4
.L_886:
        /*0190*/ 	.byte	0x04, 0x1e
        /*0192*/ 	.short	(.L_888 - .L_887)
.L_887:
        /*0194*/ 	.word	0x00000000
.L_888:


//--------------------- .nv.info._ZN17fastertransformer26add_bias_layernorm_add_resI6__halfLi2EEEvPaPKaPT_PKS5_S8_S8_fiiPKfSA_ --------------------------
	.section	.nv.info._ZN17fastertransformer26add_bias_layernorm_add_resI6__halfLi2EEEvPaPKaPT_PKS5_S8_S8_fiiPKfSA_,"",@"SHT_CUDA_INFO"
	.sectionflags	@""
	.align	4


	//----- nvinfo : EIATTR_CUDA_API_VERSION
	.align		4
        /*0000*/ 	.byte	0x04, 0x37
        /*0002*/ 	.short	(.L_890 - .L_889)
.L_889:
        /*0004*/ 	.word	0x00000082


	//----- nvinfo : EIATTR_SW2861232_WAR
	.align		4
.L_890:
        /*0008*/ 	.byte	0x01, 0x35
	.zero		2


	//----- nvinfo : EIATTR_PARAM_CBANK
	.align		4
        /*000c*/ 	.byte	0x04, 0x0a
        /*000e*/ 	.short	(.L_892 - .L_891)
	.align		4
.L_891:
        /*0010*/ 	.word	index@(.nv.constant0._ZN17fastertransformer26add_bias_layernorm_add_resI6__halfLi2EEEvPaPKaPT_PKS5_S8_S8_fiiPKfSA_)
        /*0014*/ 	.short	0x0160
        /*0016*/ 	.short	0x0050


	//----- nvinfo : EIATTR_CBANK_PARAM_SIZE
	.align		4
.L_892:
        /*0018*/ 	.byte	0x03, 0x19
        /*001a*/ 	.short	0x0050


	//----- nvinfo : EIATTR_KPARAM_INFO
	.align		4
        /*001c*/ 	.byte	0x04, 0x17
        /*001e*/ 	.short	(.L_894 - .L_893)
.L_893:
        /*0020*/ 	.word	0x00000000
        /*0024*/ 	.short	0x000a
        /*0026*/ 	.short	0x0048
        /*0028*/ 	.byte	0x00, 0xf0, 0x21, 0x00


	//----- nvinfo : EIATTR_KPARAM_INFO
	.align		4
.L_894:
        /*002c*/ 	.byte	0x04, 0x17
        /*002e*/ 	.short	(.L_896 - .L_895)
.L_895:
        /*0030*/ 	.word	0x00000000
        /*0034*/ 	.short	0x0009
        /*0036*/ 	.short	0x0040
        /*0038*/ 	.byte	0x00, 0xf0, 0x21, 0x00


	//----- nvinfo : EIATTR_KPARAM_INFO
	.align		4
.L_896:
        /*003c*/ 	.byte	0x04, 0x17
        /*003e*/ 	.short	(.L_898 - .L_897)
.L_897:
        /*0040*/ 	.word	0x00000000
        /*0044*/ 	.short	0x0008
        /*0046*/ 	.short	0x0038
        /*0048*/ 	.byte	0x00, 0xf0, 0x11, 0x00


	//----- nvinfo : EIATTR_KPARAM_INFO
	.align		4
.L_898:
        /*004c*/ 	.byte	0x04, 0x17
        /*004e*/ 	.short	(.L_900 - .L_899)
.L_899:
        /*0050*/ 	.word	0x00000000
        /*0054*/ 	.short	0x0007
        /*0056*/ 	.short	0x0034
        /*0058*/ 	.byte	0x00, 0xf0, 0x11, 0x00


	//----- nvinfo : EIATTR_KPARAM_INFO
	.align		4
.L_900:
        /*005c*/ 	.byte	0x04, 0x17
        /*005e*/ 	.short	(.L_902 - .L_901)
.L_901:
        /*0060*/ 	.word	0x00000000
        /*0064*/ 	.short	0x0006
        /*0066*/ 	.short	0x0030
        /*0068*/ 	.byte	0x00, 0xf0, 0x11, 0x00


	//----- nvinfo : EIATTR_KPARAM_INFO
	.align		4
.L_902:
        /*006c*/ 	.byte	0x04, 0x17
        /*006e*/ 	.short	(.L_904 - .L_903)
.L_903:
        /*0070*/ 	.word	0x00000000
        /*0074*/ 	.short	0x0005
        /*0076*/ 	.short	0x0028
        /*0078*/ 	.byte	0x00, 0xf0, 0x21, 0x00


	//----- nvinfo : EIATTR_KPARAM_INFO
	.align		4
.L_904:
        /*007c*/ 	.byte	0x04, 0x17
        /*007e*/ 	.short	(.L_906 - .L_905)
.L_905:
        /*0080*/ 	.word	0x00000000
        /*0084*/ 	.short	0x0004
        /*0086*/ 	.short	0x0020
        /*0088*/ 	.byte	0x00, 0xf0, 0x21, 0x00


	//----- nvinfo : EIATTR_KPARAM_INFO
	.align		4
.L_906:
        /*008c*/ 	.byte	0x04, 0x17
        /*008e*/ 	.short	(.L_908 - .L_907)
.L_907:
        /*0090*/ 	.word	0x00000000
        /*0094*/ 	.short	0x0003
        /*0096*/ 	.short	0x0018
        /*0098*/ 	.byte	0x00, 0xf0, 0x21, 0x00


	//----- nvinfo : EIATTR_KPARAM_INFO
	.align		4
.L_908:
        /*009c*/ 	.byte	0x04, 0x17
        /*009e*/ 	.short	(.L_910 - .L_909)
.L_909:
        /*00a0*/ 	.word	0x00000000
        /*00a4*/ 	.short	0x0002
        /*00a6*/ 	.short	0x0010
        /*00a8*/ 	.byte	0x00, 0xf0, 0x21, 0x00


	//----- nvinfo : EIATTR_KPARAM_INFO
	.align		4
.L_910:
        /*00ac*/ 	.byte	0x04, 0x17
        /*00ae*/ 	.short	(.L_912 - .L_911)
.L_911:
        /*00b0*/ 	.word	0x00000000
        /*00b4*/ 	.short	0x0001
        /*00b6*/ 	.short	0x0008
        /*00b8*/ 	.byte	0x00, 0xf0, 0x21, 0x00


	//----- nvinfo : EIATTR_KPARAM_INFO
	.align		4
.L_912:
        /*00bc*/ 	.byte	0x04, 0x17
        /*00be*/ 	.short	(.L_914 - .L_913)
.L_913:
        /*00c0*/ 	.word	0x00000000
        /*00c4*/ 	.short	0x0000
        /*00c6*/ 	.short	0x0000
        /*00c8*/ 	.byte	0x00, 0xf0, 0x21, 0x00


	//----- nvinfo : EIATTR_MAXREG_COUNT
	.align		4
.L_914:
        /*00cc*/ 	.byte	0x03, 0x1b
        /*00ce*/ 	.short	0x00ff


	//----- nvinfo : EIATTR_NUM_BARRIERS
	.align		4
        /*00d0*/ 	.byte	0x02, 0x4c
        /*00d2*/ 	.byte	0x01
	.zero		1


	//----- nvinfo : EIATTR_MERCURY_ISA_VERSION
	.align		4
        /*00d4*/ 	.byte	0x03, 0x5f
        /*00d6*/ 	.short	0x0000


	//----- nvinfo : EIATTR_COOP_GROUP_MASK_REGIDS
	.align		4
        /*00d8*/ 	.byte	0x04, 0x29
        /*00da*/ 	.short	(.L_916 - .L_915)


	//   ....[0]....
.L_915:
        /*00dc*/ 	.word	0xffffffff


	//   ....[1]....
        /*00e0*/ 	.word	0xffffffff


	//   ....[2]....
        /*00e4*/ 	.word	0xffffffff


	//   ....[3]....
        /*00e8*/ 	.word	0xffffffff


	//   ....[4]....
        /*00ec*/ 	.word	0xffffffff


	//   ....[5]....
        /*00f0*/ 	.word	0xffffffff


	//   ....[6]....
        /*00f4*/ 	.word	0xffffffff


	//   ....[7]....
        /*00f8*/ 	.word	0xffffffff


	//   ....[8]....
        /*00fc*/ 	.word	0xffffffff


	//   ....[9]....
        /*0100*/ 	.word	0xffffffff


	//----- nvinfo : EIATTR_COOP_GROUP_INSTR_OFFSETS
	.align		4
.L_916:
        /*0104*/ 	.byte	0x04, 0x28
        /*0106*/ 	.short	(.L_918 - .L_917)


	//   ....[0]....
.L_917:
        /*0108*/ 	.word	0x000002d0


	//   ....[1]....
        /*010c*/ 	.word	0x000002f0


	//   ....[2]....
        /*0110*/ 	.word	0x00000310


	//   ....[3]....
        /*0114*/ 	.word	0x00000330


	//   ....[4]....
        /*0118*/ 	.word	0x00000360


	//   ....[5]....
        /*011c*/ 	.word	0x00000490


	//   ....[6]....
        /*0120*/ 	.word	0x000004b0


	//   ....[7]....
        /*0124*/ 	.word	0x000004d0


	//   ....[8]....
        /*0128*/ 	.word	0x000004f0


	//   ....[9]....
        /*012c*/ 	.word	0x00000520


	//----- nvinfo : EIATTR_EXIT_INSTR_OFFSETS
	.align		4
.L_918:
        /*0130*/ 	.byte	0x04, 0x1c
        /*0132*/ 	.short	(.L_920 - .L_919)


	//   ....[0]....
.L_919:
        /*0134*/ 	.word	0x000007d0


	//   ....[1]....
        /*0138*/ 	.word	0x000009a0


	//   ....[2]....
        /*013c*/ 	.word	0x000009e0


	//----- nvinfo : EIATTR_CRS_STACK_SIZE
	.align		4
.L_920:
        /*0140*/ 	.byte	0x04, 0x1e
        /*0142*/ 	.short	(.L_922 - .L_921)
.L_921:
        /*0144*/ 	.word	0x00000000
.L_922:


//--------------------- .nv.info._ZN17fastertransformer29add_bias_layernorm_add_res_e2ILi2EEEvP5char2PKS1_P7__half2PKS5_S8_S8_fiiPKfSA_ --------------------------
	.section	.nv.info._ZN17fastertransformer29add_bias_layernorm_add_res_e2ILi2EEEvP5char2PKS1_P7__half2PKS5_S8_S8_fiiPKfSA_,"",@"SHT_CUDA_INFO"
	.sectionflags	@""
	.align	4


	//----- nvinfo : EIATTR_CUDA_API_VERSION
	.align		4
        /*0000*/ 	.byte	0x04, 0x37
        /*0002*/ 	.short	(.L_924 - .L_923)
.L_923:
        /*0004*/ 	.word	0x00000082


	//----- nvinfo : EIATTR_SW2861232_WAR
	.align		4
.L_924:
        /*0008*/ 	.byte	0x01, 0x35
	.zero		2


	//----- nvinfo : EIATTR_PARAM_CBANK
	.align		4
        /*000c*/ 	.byte	0x04, 0x0a
        /*000e*/ 	.short	(.L_926 - .L_925)
	.align		4
.L_925:
        /*0010*/ 	.word	index@(.nv.constant0._ZN17fastertransformer29add_bias_layernorm_add_res_e2ILi2EEEvP5char2PKS1_P7__half2PKS5_S8_S8_fiiPKfSA_)
        /*0014*/ 	.short	0x0160
        /*0016*/ 	.short	0x0050


	//----- nvinfo : EIATTR_CBANK_PARAM_SIZE
	.align		4
.L_926:
        /*0018*/ 	.byte	0x03, 0x19
        /*001a*/ 	.short	0x0050


	//----- nvinfo : EIATTR_KPARAM_INFO
	.align		4
        /*001c*/ 	.byte	0x04, 0x17
        /*001e*/ 	.short	(.L_928 - .L_927)
.L_927:
        /*0020*/ 	.word	0x00000000
        /*0024*/ 	.short	0x000a
        /*0026*/ 	.short	0x0048
        /*0028*/ 	.byte	0x00, 0xf0, 0x21, 0x00


	//----- nvinfo : EIATTR_KPARAM_INFO
	.align		4
.L_928:
        /*002c*/ 	.byte	0x04, 0x17
        /*002e*/ 	.short	(.L_930 - .L_929)
.L_929:
        /*0030*/ 	.word	0x00000000
        /*0034*/ 	.short	0x0009
        /*0036*/ 	.short	0x0040
        /*0038*/ 	.byte	0x00, 0xf0, 0x21, 0x00


	//----- nvinfo : EIATTR_KPARAM_INFO
	.align		4
.L_930:
        /*003c*/ 	.byte	0x04, 0x17
        /*003e*/ 	.short	(.L_932 - .L_931)
.L_931:
        /*0040*/ 	.word	0x00000000
        /*0044*/ 	.short	0x0008
        /*0046*/ 	.short	0x0038
        /*0048*/ 	.byte	0x00, 0xf0, 0x11, 0x00


	//----- nvinfo : EIATTR_KPARAM_INFO
	.align		4
.L_932:
        /*004c*/ 	.byte	0x04, 0x17
        /*004e*/ 	.short	(.L_934 - .L_933)
.L_933:
        /*0050*/ 	.word	0x00000000
        /*0054*/ 	.short	0x0007
        /*0056*/ 	.short	0x0034
        /*0058*/ 	.byte	0x00, 0xf0, 0x11, 0x00


	//----- nvinfo : EIATTR_KPARAM_INFO
	.align		4
.L_934:
        /*005c*/ 	.byte	0x04, 0x17
        /*005e*/ 	.short	(.L_936 - .L_935)
.L_935:
        /*0060*/ 	.word	0x00000000
        /*0064*/ 	.short	0x0006
        /*0066*/ 	.short	0x0030
        /*0068*/ 	.byte	0x00, 0xf0, 0x11, 0x00


	//----- nvinfo : EIATTR_KPARAM_INFO
	.align		4
.L_936:
        /*006c*/ 	.byte	0x04, 0x17
        /*006e*/ 	.short	(.L_938 - .L_937)
.L_937:
        /*0070*/ 	.word	0x00000000
        /*0074*/ 	.short	0x0005
        /*0076*/ 	.short	0x0028
        /*0078*/ 	.byte	0x00, 0xf0, 0x21, 0x00


	//----- nvinfo : EIATTR_KPARAM_INFO
	.align		4
.L_938:
        /*007c*/ 	.byte	0x04, 0x17
        /*007e*/ 	.short	(.L_940 - .L_939)
.L_939:
        /*0080*/ 	.word	0x00000000
        /*0084*/ 	.short	0x0004
        /*0086*/ 	.short	0x0020
        /*0088*/ 	.byte	0x00, 0xf0, 0x21, 0x00


	//----- nvinfo : EIATTR_KPARAM_INFO
	.align		4
.L_940:
        /*008c*/ 	.byte	0x04, 0x17
        /*008e*/ 	.short	(.L_942 - .L_941)
.L_941:
        /*0090*/ 	.word	0x00000000
        /*0094*/ 	.short	0x0003
        /*0096*/ 	.short	0x0018
        /*0098*/ 	.byte	0x00, 0xf0, 0x21, 0x00


	//----- nvinfo : EIATTR_KPARAM_INFO
	.align		4
.L_942:
        /*009c*/ 	.byte	0x04, 0x17
        /*009e*/ 	.short	(.L_944 - .L_943)
.L_943:
        /*00a0*/ 	.word	0x00000000
        /*00a4*/ 	.short	0x0002
        /*00a6*/ 	.short	0x0010
        /*00a8*/ 	.byte	0x00, 0xf0, 0x21, 0x00


	//----- nvinfo : EIATTR_KPARAM_INFO
	.align		4
.L_944:
        /*00ac*/ 	.byte	0x04, 0x17
        /*00ae*/ 	.short	(.L_946 - .L_945)
.L_945:
        /*00b0*/ 	.word	0x00000000
        /*00b4*/ 	.short	0x0001
        /*00b6*/ 	.short	0x0008
        /*00b8*/ 	.byte	0x00, 0xf0, 0x21, 0x00


	//----- nvinfo : EIATTR_KPARAM_INFO
	.align		4
.L_946:
        /*00bc*/ 	.byte	0x04, 0x17
        /*00be*/ 	.short	(.L_948 - .L_947)
.L_947:
        /*00c0*/ 	.word	0x00000000
        /*00c4*/ 	.short	0x0000
        /*00c6*/ 	.short	0x0000
        /*00c8*/ 	.byte	0x00, 0xf0, 0x21, 0x00


	//----- nvinfo : EIATTR_MAXREG_COUNT
	.align		4
.L_948:
        /*00cc*/ 	.byte	0x03, 0x1b
        /*00ce*/ 	.short	0x00ff


	//----- nvinfo : EIATTR_NUM_BARRIERS
	.align		4
        /*00d0*/ 	.byte	0x02, 0x4c
        /*00d2*/ 	.byte	0x01
	.zero		1


	//----- nvinfo : EIATTR_MERCURY_ISA_VERSION
	.align		4
        /*00d4*/ 	.byte	0x03, 0x5f
        /*00d6*/ 	.short	0x0000


	//----- nvinfo : EIATTR_COOP_GROUP_MASK_REGIDS
	.align		4
        /*00d8*/ 	.byte	0x04, 0x29
        /*00da*/ 	.short	(.L_950 - .L_949)


	//   ....[0]....
.L_949:
        /*00dc*/ 	.word	0xffffffff


	//   ....[1]....
        /*00e0*/ 	.word	0xffffffff


	//   ....[2]....
        /*00e4*/ 	.word	0xffffffff


	//   ....[3]....
        /*00e8*/ 	.word	0xffffffff


	//   ....[4]....
        /*00ec*/ 	.word	0xffffffff


	//   ....[5]....
        /*00f0*/ 	.word	0xffffffff


	//   ....[6]....
        /*00f4*/ 	.word	0xffffffff


	//   ....[7]....
        /*00f8*/ 	.word	0xffffffff


	//   ....[8]....
        /*00fc*/ 	.word	0xffffffff


	//   ....[9]....
        /*0100*/ 	.word	0xffffffff


	//   ....[10]....
        /*0104*/ 	.word	0xffffffff


	//   ....[11]....
        /*0108*/ 	.word	0xffffffff


	//   ....[12]....
        /*010c*/ 	.word	0xffffffff


	//   ....[13]....
        /*0110*/ 	.word	0xffffffff


	//   ....[14]....
        /*0114*/ 	.word	0xffffffff


	//   ....[15]....
        /*0118*/ 	.word	0xffffffff


	//   ....[16]....
        /*011c*/ 	.word	0xffffffff


	//   ....[17]....
        /*0120*/ 	.word	0xffffffff


	//   ....[18]....
        /*0124*/ 	.word	0xffffffff


	//   ....[19]....
        /*0128*/ 	.word	0xffffffff


	//----- nvinfo : EIATTR_COOP_GROUP_INSTR_OFFSETS
	.align		4
.L_950:
        /*012c*/ 	.byte	0x04, 0x28
        /*012e*/ 	.short	(.L_952 - .L_951)


	//   ....[0]....
.L_951:
        /*0130*/ 	.word	0x00000430


	//   ....[1]....
        /*0134*/ 	.word	0x00000510


	//   ....[2]....
        /*0138*/ 	.word	0x00000540


	//   ....[3]....
        /*013c*/ 	.word	0x00000570


	//   ....[4]....
        /*0140*/ 	.word	0x000005a0


	//   ....[5]....
        /*0144*/ 	.word	0x000005f0


	//   ....[6]....
        /*0148*/ 	.word	0x00000620


	//   ....[7]....
        /*014c*/ 	.word	0x00000640


	//   ....[8]....
        /*0150*/ 	.word	0x00000670


	//   ....[9]....
        /*0154*/ 	.word	0x00000690


	//   ....[10]....
        /*0158*/ 	.word	0x000007b0


	//   ....[11]....
        /*015c*/ 	.word	0x000007e0


	//   ....[12]....
        /*0160*/ 	.word	0x00000810


	//   ....[13]....
        /*0164*/ 	.word	0x00000850


	//   ....[14]....
        /*0168*/ 	.word	0x00000870


	//   ....[15]....
        /*016c*/ 	.word	0x000008f0


	//   ....[16]....
        /*0170*/ 	.word	0x00000910


	//   ....[17]....
        /*0174*/ 	.word	0x00000930


	//   ....[18]....
        /*0178*/ 	.word	0x00000950


	//   ....[19]....
        /*017c*/ 	.word	0x00000970


	//----- nvinfo : EIATTR_EXIT_INSTR_OFFSETS
	.align		4
.L_952:
        /*0180*/ 	.byte	0x04, 0x1c
        /*0182*/ 	.short	(.L_954 - .L_953)


	//   ....[0]....
.L_953:
        /*0184*/ 	.word	0x00000cc0


	//   ....[1]....
        /*0188*/ 	.word	0x00000f60


	//   ....[2]....
        /*018c*/ 	.word	0x00000fa0


	//----- nvinfo : EIATTR_CRS_STACK_SIZE
	.align		4
.L_954:
        /*0190*/ 	.byte	0x04, 0x1e
        /*0192*/ 	.short	(.L_956 - .L_955)
.L_955:
        /*0194*/ 	.word	0x00000000
.L_956:


//--------------------- .nv.info._ZN17fastertransformer26add_bias_layernorm_add_resI6__halfLi1EEEvPaPKaPT_PKS5_S8_S8_fiiPKfSA_ --------------------------
	.section	.nv.info._ZN17fastertransformer26add_bias_layernorm_add_resI6__halfLi1EEEvPaPKaPT_PKS5_S8_S8_fiiPKfSA_,"",@"SHT_CUDA_INFO"
	.sectionflags	@""
	.align	4


	//----- nvinfo : EIATTR_CUDA_API_VERSION
	.align		4
        /*0000*/ 	.byte	0x04, 0x37
        /*0002*/ 	.short	(.L_958 - .L_957)
.L_957:
        /*0004*/ 	.word	0x00000082


	//----- nvinfo : EIATTR_SW2861232_WAR
	.align		4
.L_958:
        /*0008*/ 	.byte	0x01, 0x35
	.zero		2


	//----- nvinfo : EIATTR_PARAM_CBANK
	.align		4
        /*000c*/ 	.byte	0x04, 0x0a
        /*000e*/ 	.short	(.L_960 - .L_959)
	.align		4
.L_959:
        /*0010*/ 	.word	index@(.nv.constant0._ZN17fastertransformer26add_bias_layernorm_add_resI6__halfLi1EEEvPaPKaPT_PKS5_S8_S8_fiiPKfSA_)
        /*0014*/ 	.short	0x0160
        /*0016*/ 	.short	0x0050


	//----- nvinfo : EIATTR_CBANK_PARAM_SIZE
	.align		4
.L_960:
        /*0018*/ 	.byte	0x03, 0x19
        /*001a*/ 	.short	0x0050


	//----- nvinfo : EIATTR_KPARAM_INFO
	.align		4
        /*001c*/ 	.byte	0x04, 0x17
        /*001e*/ 	.short	(.L_962 - .L_961)
.L_961:
        /*0020*/ 	.word	0x00000000
        /*0024*/ 	.short	0x000a
        /*0026*/ 	.short	0x0048
        /*0028*/ 	.byte	0x00, 0xf0, 0x21, 0x00


	//----- nvinfo : EIATTR_KPARAM_INFO
	.align		4
.L_962:
        /*002c*/ 	.byte	0x04, 0x17
        /*002e*/ 	.short	(.L_964 - .L_963)
.L_963:
        /*0030*/ 	.word	0x00000000
        /*0034*/ 	.short	0x0009
        /*0036*/ 	.short	0x0040
        /*0038*/ 	.byte	0x00, 0xf0, 0x21, 0x00


	//----- nvinfo : EIATTR_KPARAM_INFO
	.align		4
.L_964:
        /*003c*/ 	.byte	0x04, 0x17
        /*003e*/ 	.short	(.L_966 - .L_965)
.L_965:
        /*0040*/ 	.word	0x00000000
        /*0044*/ 	.short	0x0008
        /*0046*/ 	.short	0x0038
        /*0048*/ 	.byte	0x00, 0xf0, 0x11, 0x00


	//----- nvinfo : EIATTR_KPARAM_INFO
	.align		4
.L_966:
        /*004c*/ 	.byte	0x04, 0x17
        /*004e*/ 	.short	(.L_968 - .L_967)
.L_967:
        /*0050*/ 	.word	0x00000000
        /*0054*/ 	.short	0x0007
        /*0056*/ 	.short	0x0034
        /*0058*/ 	.byte	0x00, 0xf0, 0x11, 0x00


	//----- nvinfo : EIATTR_KPARAM_INFO
	.align		4
.L_968:
        /*005c*/ 	.byte	0x04, 0x17
        /*005e*/ 	.short	(.L_970 - .L_969)
.L_969:
        /*0060*/ 	.word	0x00000000
        /*0064*/ 	.short	0x0006
        /*0066*/ 	.short	0x0030
        /*0068*/ 	.byte	0x00, 0xf0, 0x11, 0x00


	//----- nvinfo : EIATTR_KPARAM_INFO
	.align		4
.L_970:
        /*006c*/ 	.byte	0x04, 0x17
        /*006e*/ 	.short	(.L_972 - .L_971)
.L_971:
        /*0070*/ 	.word	0x00000000
        /*0074*/ 	.short	0x0005
        /*0076*/ 	.short	0x0028
        /*0078*/ 	.byte	0x00, 0xf0, 0x21, 0x00


	//----- nvinfo : EIATTR_KPARAM_INFO
	.align		4
.L_972:
        /*007c*/ 	.byte	0x04, 0x17
        /*007e*/ 	.short	(.L_974 - .L_973)
.L_973:
        /*0080*/ 	.word	0x00000000
        /*0084*/ 	.short	0x0004
        /*0086*/ 	.short	0x0020
        /*0088*/ 	.byte	0x00, 0xf0, 0x21, 0x00


	//----- nvinfo : EIATTR_KPARAM_INFO
	.align		4
.L_974:
        /*008c*/ 	.byte	0x04, 0x17
        /*008e*/ 	.short	(.L_976 - .L_975)
.L_975:
        /*0090*/ 	.word	0x00000000
        /*0094*/ 	.short	0x0003
        /*0096*/ 	.short	0x0018
        /*0098*/ 	.byte	0x00, 0xf0, 0x21, 0x00


	//----- nvinfo : EIATTR_KPARAM_INFO
	.align		4
.L_976:
        /*009c*/ 	.byte	0x04, 0x17
        /*009e*/ 	.short	(.L_978 - .L_977)
.L_977:
        /*00a0*/ 	.word	0x00000000
        /*00a4*/ 	.short	0x0002
        /*00a6*/ 	.short	0x0010
        /*00a8*/ 	.byte	0x00, 0xf0, 0x21, 0x00


	//----- nvinfo : EIATTR_KPARAM_INFO
	.align		4
.L_978:
        /*00ac*/ 	.byte	0x04, 0x17
        /*00ae*/ 	.short	(.L_980 - .L_979)
.L_979:
        /*00b0*/ 	.word	0x00000000
        /*00b4*/ 	.short	0x0001
        /*00b6*/ 	.short	0x0008
        /*00b8*/ 	.byte	0x00, 0xf0, 0x21, 0x00


	//----- nvinfo : EIATTR_KPARAM_INFO
	.align		4
.L_980:
        /*00bc*/ 	.byte	0x04, 0x17
        /*00be*/ 	.short	(.L_982 - .L_981)
.L_981:
        /*00c0*/ 	.word	0x00000000
        /*00c4*/ 	.short	0x0000
        /*00c6*/ 	.short	0x0000
        /*00c8*/ 	.byte	0x00, 0xf0, 0x21, 0x00


	//----- nvinfo : EIATTR_MAXREG_COUNT
	.align		4
.L_982:
        /*00cc*/ 	.byte	0x03, 0x1b
        /*00ce*/ 	.short	0x00ff


	//----- nvinfo : EIATTR_NUM_BARRIERS
	.align		4
        /*00d0*/ 	.byte	0x02, 0x4c
        /*00d2*/ 	.byte	0x01
	.zero		1


	//----- nvinfo : EIATTR_MERCURY_ISA_VERSION
	.align		4
        /*00d4*/ 	.byte	0x03, 0x5f
        /*00d6*/ 	.short	0x0000


	//----- nvinfo : EIATTR_COOP_GROUP_MASK_REGIDS
	.align		4
        /*00d8*/ 	.byte	0x04, 0x29
        /*00da*/ 	.short	(.L_984 - .L_983)


	//   ....[0]....
.L_983:
        /*00dc*/ 	.word	0xffffffff


	//   ....[1]....
        /*00e0*/ 	.word	0xffffffff


	//   ....[2]....
        /*00e4*/ 	.word	0xffffffff


	//   ....[3]....
        /*00e8*/ 	.word	0xffffffff


	//   ....[4]....
        /*00ec*/ 	.word	0xffffffff


	//   ....[5]....
        /*00f0*/ 	.word	0xffffffff


	//   ....[6]....
        /*00f4*/ 	.word	0xffffffff


	//   ....[7]....
        /*00f8*/ 	.word	0xffffffff


	//   ....[8]....
        /*00fc*/ 	.word	0xffffffff


	//   ....[9]....
        /*0100*/ 	.word	0xffffffff


	//----- nvinfo : EIATTR_COOP_GROUP_INSTR_OFFSETS
	.align		4
.L_984:
        /*0104*/ 	.byte	0x04, 0x28
        /*0106*/ 	.short	(.L_986 - .L_985)


	//   ....[0]....
.L_985:
        /*0108*/ 	.word	0x00000210


	//   ....[1]....
        /*010c*/ 	.word	0x00000250


	//   ....[2]....
        /*0110*/ 	.word	0x00000270


	//   ....[3]....
        /*0114*/ 	.word	0x000002a0


	//   ....[4]....
        /*0118*/ 	.word	0x000002c0


	//   ....[5]....
        /*011c*/ 	.word	0x00000360


	//   ....[6]....
        /*0120*/ 	.word	0x00000390


	//   ....[7]....
        /*0124*/ 	.word	0x000003c0


	//   ....[8]....
        /*0128*/ 	.word	0x000003f0


	//   ....[9]....
        /*012c*/ 	.word	0x00000420


	//----- nvinfo : EIATTR_EXIT_INSTR_OFFSETS
	.align		4
.L_986:
        /*0130*/ 	.byte	0x04, 0x1c
        /*0132*/ 	.short	(.L_988 - .L_987)


	//   ....[0]....
.L_987:
        /*0134*/ 	.word	0x00000490


	//   ....[1]....
        /*0138*/ 	.word	0x00000660


	//   ....[2]....
        /*013c*/ 	.word	0x000006b0
.L_988:


//--------------------- .nv.info._ZN17fastertransformer29add_bias_layernorm_add_res_e2ILi1EEEvP5char2PKS1_P7__half2PKS5_S8_S8_fiiPKfSA_ --------------------------
	.section	.nv.info._ZN17fastertransformer29add_bias_layernorm_add_res_e2ILi1EEEvP5char2PKS1_P7__half2PKS5_S8_S8_fiiPKfSA_,"",@"SHT_CUDA_INFO"
	.sectionflags	@""
	.align	4


	//----- nvinfo : EIATTR_CUDA_API_VERSION
	.align		4
        /*0000*/ 	.byte	0x04, 0x37
        /*0002*/ 	.short	(.L_990 - .L_989)
.L_989:
        /*0004*/ 	.word	0x00000082


	//----- nvinfo : EIATTR_SW2861232_WAR
	.align		4
.L_990:
        /*0008*/ 	.byte	0x01, 0x35
	.zero		2


	//----- nvinfo : EIATTR_PARAM_CBANK
	.align		4
        /*000c*/ 	.byte	0x04, 0x0a
        /*000e*/ 	.short	(.L_992 - .L_991)
	.align		4
.L_991:
        /*0010*/ 	.word	index@(.nv.constant0._ZN17fastertransformer29add_bias_layernorm_add_res_e2ILi1EEEvP5char2PKS1_P7__half2PKS5_S8_S8_fiiPKfSA_)
        /*0014*/ 	.short	0x0160
        /*0016*/ 	.short	0x0050


	//----- nvinfo : EIATTR_CBANK_PARAM_SIZE
	.align		4
.L_992:
        /*0018*/ 	.byte	0x03, 0x19
        /*001a*/ 	.short	0x0050


	//----- nvinfo : EIATTR_KPARAM_INFO
	.align		4
        /*001c*/ 	.byte	0x04, 0x17
        /*001e*/ 	.short	(.L_994 - .L_993)
.L_993:
        /*0020*/ 	.word	0x00000000
        /*0024*/ 	.short	0x000a
        /*0026*/ 	.short	0x0048
        /*0028*/ 	.byte	0x00, 0xf0, 0x21, 0x00


	//----- nvinfo : EIATTR_KPARAM_INFO
	.align		4
.L_994:
        /*002c*/ 	.byte	0x04, 0x17
        /*002e*/ 	.short	(.L_996 - .L_995)
.L_995:
        /*0030*/ 	.word	0x00000000
        /*0034*/ 	.short	0x0009
        /*0036*/ 	.short	0x0040
        /*0038*/ 	.byte	0x00, 0xf0, 0x21, 0x00


	//----- nvinfo : EIATTR_KPARAM_INFO
	.align		4
.L_996:
        /*003c*/ 	.byte	0x04, 0x17
        /*003e*/ 	.short	(.L_998 - .L_997)
.L_997:
        /*0040*/ 	.word	0x00000000
        /*0044*/ 	.short	0x0008
        /*0046*/ 	.short	0x0038
        /*0048*/ 	.byte	0x00, 0xf0, 0x11, 0x00


	//----- nvinfo : EIATTR_KPARAM_INFO
	.align		4
.L_998:
        /*004c*/ 	.byte	0x04, 0x17
        /*004e*/ 	.short	(.L_1000 - .L_999)
.L_999:
        /*0050*/ 	.word	0x00000000
        /*0054*/ 	.short	0x0007
        /*0056*/ 	.short	0x0034
        /*0058*/ 	.byte	0x00, 0xf0, 0x11, 0x00


	//----- nvinfo : EIATTR_KPARAM_INFO
	.align		4
.L_1000:
        /*005c*/ 	.byte	0x04, 0x17
        /*005e*/ 	.short	(.L_1002 - .L_1001)
.L_1001:
        /*0060*/ 	.word	0x00000000
        /*0064*/ 	.short	0x0006
        /*0066*/ 	.short	0x0030
        /*0068*/ 	.byte	0x00, 0xf0, 0x11, 0x00


	//----- nvinfo : EIATTR_KPARAM_INFO
	.align		4
.L_1002:
        /*006c*/ 	.byte	0x04, 0x17
        /*006e*/ 	.short	(.L_1004 - .L_1003)
.L_1003:
        /*0070*/ 	.word	0x00000000
        /*0074*/ 	.short	0x0005
        /*0076*/ 	.short	0x0028
        /*0078*/ 	.byte	0x00, 0xf0, 0x21, 0x00


	//----- nvinfo : EIATTR_KPARAM_INFO
	.align		4
.L_1004:
        /*007c*/ 	.byte	0x04, 0x17
        /*007e*/ 	.short	(.L_1006 - .L_1005)
.L_1005:
        /*0080*/ 	.word	0x00000000
        /*0084*/ 	.short	0x0004
        /*0086*/ 	.short	0x0020
        /*0088*/ 	.byte	0x00, 0xf0, 0x21, 0x00


	//----- nvinfo : EIATTR_KPARAM_INFO
	.align		4
.L_1006:
        /*008c*/ 	.byte	0x04, 0x17
        /*008e*/ 	.short	(.L_1008 - .L_1007)
.L_1007:
        /*0090*/ 	.word	0x00000000
        /*0094*/ 	.short	0x0003
        /*0096*/ 	.short	0x0018
        /*0098*/ 	.byte	0x00, 0xf0, 0x21, 0x00


	//----- nvinfo : EIATTR_KPARAM_INFO
	.align		4
.L_1008:
        /*009c*/ 	.byte	0x04, 0x17
        /*009e*/ 	.short	(.L_1010 - .L_1009)
.L_1009:
        /*00a0*/ 	.word	0x00000000
        /*00a4*/ 	.short	0x0002
        /*00a6*/ 	.short	0x0010
        /*00a8*/ 	.byte	0x00, 0xf0, 0x21, 0x00


	//----- nvinfo : EIATTR_KPARAM_INFO
	.align		4
.L_1010:
        /*00ac*/ 	.byte	0x04, 0x17
        /*00ae*/ 	.short	(.L_1012 - .L_1011)
.L_1011:
        /*00b0*/ 	.word	0x00000000
        /*00b4*/ 	.short	0x0001
        /*00b6*/ 	.short	0x0008
        /*00b8*/ 	.byte	0x00, 0xf0, 0x21, 0x00


	//----- nvinfo : EIATTR_KPARAM_INFO
	.align		4
.L_1012:
        /*00bc*/ 	.byte	0x04, 0x17
        /*00be*/ 	.short	(.L_1014 - .L_1013)
.L_1013:
        /*00c0*/ 	.word	0x00000000
        /*00c4*/ 	.short	0x0000
        /*00c6*/ 	.short	0x0000
        /*00c8*/ 	.byte	0x00, 0xf0, 0x21, 0x00


	//----- nvinfo : EIATTR_MAXREG_COUNT
	.align		4
.L_1014:
        /*00cc*/ 	.byte	0x03, 0x1b
        /*00ce*/ 	.short	0x00ff


	//----- nvinfo : EIATTR_NUM_BARRIERS
	.align		4
        /*00d0*/ 	.byte	0x02, 0x4c
        /*00d2*/ 	.byte	0x01
	.zero		1


	//----- nvinfo : EIATTR_MERCURY_ISA_VERSION
	.align		4
        /*00d4*/ 	.byte	0x03, 0x5f
        /*00d6*/ 	.short	0x0000


	//----- nvinfo : EIATTR_COOP_GROUP_MASK_REGIDS
	.align		4
        /*00d8*/ 	.byte	0x04, 0x29
        /*00da*/ 	.short	(.L_1016 - .L_1015)


	//   ....[0]....
.L_1015:
        /*00dc*/ 	.word	0xffffffff


	//   ....[1]....
        /*00e0*/ 	.word	0xffffffff


	//   ....[2]....
        /*00e4*/ 	.word	0xffffffff


	//   ....[3]....
        /*00e8*/ 	.word	0xffffffff


	//   ....[4]....
        /*00ec*/ 	.word	0xffffffff


	//   ....[5]....
        /*00f0*/ 	.word	0xffffffff


	//   ....[6]....
        /*00f4*/ 	.word	0xffffffff


	//   ....[7]....
        /*00f8*/ 	.word	0xffffffff


	//   ....[8]....
        /*00fc*/ 	.word	0xffffffff


	//   ....[9]....
        /*0100*/ 	.word	0xffffffff


	//   ....[10]....
        /*0104*/ 	.word	0xffffffff


	//   ....[11]....
        /*0108*/ 	.word	0xffffffff


	//   ....[12]....
        /*010c*/ 	.word	0xffffffff


	//   ....[13]....
        /*0110*/ 	.word	0xffffffff


	//   ....[14]....
        /*0114*/ 	.word	0xffffffff


	//   ....[15]....
        /*0118*/ 	.word	0xffffffff


	//   ....[16]....
        /*011c*/ 	.word	0xffffffff


	//   ....[17]....
        /*0120*/ 	.word	0xffffffff


	//   ....[18]....
        /*0124*/ 	.word	0xffffffff


	//   ....[19]....
        /*0128*/ 	.word	0xffffffff


	//----- nvinfo : EIATTR_COOP_GROUP_INSTR_OFFSETS
	.align		4
.L_1016:
        /*012c*/ 	.byte	0x04, 0x28
        /*012e*/ 	.short	(.L_1018 - .L_1017)


	//   ....[0]....
.L_1017:
        /*0130*/ 	.word	0x00000260


	//   ....[1]....
        /*0134*/ 	.word	0x000002f0


	//   ....[2]....
        /*0138*/ 	.word	0x00000320


	//   ....[3]....
        /*013c*/ 	.word	0x00000360


	//   ....[4]....
        /*0140*/ 	.word	0x00000380


	//   ....[5]....
        /*0144*/ 	.word	0x000003e0


	//   ....[6]....
        /*0148*/ 	.word	0x00000410


	//   ....[7]....
        /*014c*/ 	.word	0x00000430


	//   ....[8]....
        /*0150*/ 	.word	0x00000460


	//   ....[9]....
        /*0154*/ 	.word	0x00000480


	//   ....[10]....
        /*0158*/ 	.word	0x00000540


	//   ....[11]....
        /*015c*/ 	.word	0x00000560


	//   ....[12]....
        /*0160*/ 	.word	0x00000580


	//   ....[13]....
        /*0164*/ 	.word	0x000005a0


	//   ....[14]....
        /*0168*/ 	.word	0x000005c0


	//   ....[15]....
        /*016c*/ 	.word	0x00000660


	//   ....[16]....
        /*0170*/ 	.word	0x00000680


	//   ....[17]....
        /*0174*/ 	.word	0x000006a0


	//   ....[18]....
        /*0178*/ 	.word	0x000006d0


	//   ....[19]....
        /*017c*/ 	.word	0x000006f0


	//----- nvinfo : EIATTR_EXIT_INSTR_OFFSETS
	.align		4
.L_1018:
        /*0180*/ 	.byte	0x04, 0x1c
        /*0182*/ 	.short	(.L_1020 - .L_1019)


	//   ....[0]....
.L_1019:
        /*0184*/ 	.word	0x00000780


	//   ....[1]....
        /*0188*/ 	.word	0x00000a30


	//   ....[2]....
        /*018c*/ 	.word	0x00000a80


	//----- nvinfo : EIATTR_CRS_STACK_SIZE
	.align		4
.L_1020:
        /*0190*/ 	.byte	0x04, 0x1e
        /*0192*/ 	.short	(.L_1022 - .L_1021)
.L_1021:
        /*0194*/ 	.word	0x00000000
.L_1022:


//--------------------- .nv.info._ZN17fastertransformer46add_bias_input_layernorm_COL32_int8I_DataTypeOI6__halfEEvPT_PKaS5_PKS2_S7_S7_iiPKfS9_ --------------------------
	.section	.nv.info._ZN17fastertransformer46add_bias_input_layernorm_COL32_int8I_DataTypeOI6__halfEEvPT_PKaS5_PKS2_S7_S7_iiPKfS9_,"",@"SHT_CUDA_INFO"
	.sectionflags	@""
	.align	4


	//----- nvinfo : EIATTR_CUDA_API_VERSION
	.align		4
        /*0000*/ 	.byte	0x04, 0x37
        /*0002*/ 	.short	(.L_1024 - .L_1023)
.L_1023:
        /*0004*/ 	.word	0x00000082


	//----- nvinfo : EIATTR_SW2861232_WAR
	.align		4
.L_1024:
        /*0008*/ 	.byte	0x01, 0x35
	.zero		2


	//----- nvinfo : EIATTR_PARAM_CBANK
	.align		4
        /*000c*/ 	.byte	0x04, 0x0a
        /*000e*/ 	.short	(.L_1026 - .L_1025)
	.align		4
.L_1025:
        /*0010*/ 	.word	index@(.nv.constant0._ZN17fastertransformer46add_bias_input_layernorm_COL32_int8I_DataTypeOI6__halfEEvPT_PKaS5_PKS2_S7_S7_iiPKfS9_)
        /*0014*/ 	.short	0x0160
        /*0016*/ 	.short	0x0048


	//----- nvinfo : EIATTR_CBANK_PARAM_SIZE
	.align		4
.L_1026:
        /*0018*/ 	.byte	0x03, 0x19
        /*001a*/ 	.short	0x0048


	//----- nvinfo : EIATTR_KPARAM_INFO
	.align		4
        /*001c*/ 	.byte	0x04, 0x17
        /*001e*/ 	.short	(.L_1028 - .L_1027)
.L_1027:
        /*0020*/ 	.word	0x00000000
        /*0024*/ 	.short	0x0009
        /*0026*/ 	.short	0x0040
        /*0028*/ 	.byte	0x00, 0xf0, 0x21, 0x00


	//----- nvinfo : EIATTR_KPARAM_INFO
	.align		4
.L_1028:
        /*002c*/ 	.byte	0x04, 0x17
        /*002e*/ 	.short	(.L_1030 - .L_1029)
.L_1029:
        /*0030*/ 	.word	0x00000000
        /*0034*/ 	.short	0x0008
        /*0036*/ 	.short	0x0038
        /*0038*/ 	.byte	0x00, 0xf0, 0x21, 0x00


	//----- nvinfo : EIATTR_KPARAM_INFO
	.align		4
.L_1030:
        /*003c*/ 	.byte	0x04, 0x17
        /*003e*/ 	.short	(.L_1032 - .L_1031)
.L_1031:
        /*0040*/ 	.word	0x00000000
        /*0044*/ 	.short	0x0007
        /*0046*/ 	.short	0x0034
        /*0048*/ 	.byte	0x00, 0xf0, 0x11, 0x00


	//----- nvinfo : EIATTR_KPARAM_INFO
	.align		4
.L_1032:
        /*004c*/ 	.byte	0x04, 0x17
        /*004e*/ 	.short	(.L_1034 - .L_1033)
.L_1033:
        /*0050*/ 	.word	0x00000000
        /*0054*/ 	.short	0x0006
        /*0056*/ 	.short	0x0030
        /*0058*/ 	.byte	0x00, 0xf0, 0x11, 0x00


	//----- nvinfo : EIATTR_KPARAM_INFO
	.align		4
.L_1034:
        /*005c*/ 	.byte	0x04, 0x17
        /*005e*/ 	.short	(.L_1036 - .L_1035)
.L_1035:
        /*0060*/ 	.word	0x00000000
        /*0064*/ 	.short	0x0005
        /*0066*/ 	.short	0x0028
        /*0068*/ 	.byte	0x00, 0xf0, 0x21, 0x00


	//----- nvinfo : EIATTR_KPARAM_INFO
	.align		4
.L_1036:
        /*006c*/ 	.byte	0x04, 0x17
        /*006e*/ 	.short	(.L_1038 - .L_1037)
.L_1037:
        /*0070*/ 	.word	0x00000000
        /*0074*/ 	.short	0x0004
        /*0076*/ 	.short	0x0020
        /*0078*/ 	.byte	0x00, 0xf0, 0x21, 0x00


	//----- nvinfo : EIATTR_KPARAM_INFO
	.align		4
.L_1038:
        /*007c*/ 	.byte	0x04, 0x17
        /*007e*/ 	.short	(.L_1040 - .L_1039)
.L_1039:
        /*0080*/ 	.word	0x00000000
        /*0084*/ 	.short	0x0003
        /*0086*/ 	.short	0x0018
        /*0088*/ 	.byte	0x00, 0xf0, 0x21, 0x00


	//----- nvinfo : EIATTR_KPARAM_INFO
	.align		4
.L_1040:
        /*008c*/ 	.byte	0x04, 0x17
        /*008e*/ 	.short	(.L_1042 - .L_1041)
.L_1041:
        /*0090*/ 	.word	0x00000000
        /*0094*/ 	.short	0x0002
        /*0096*/ 	.short	0x0010
        /*0098*/ 	.byte	0x00, 0xf0, 0x21, 0x00


	//----- nvinfo : EIATTR_KPARAM_INFO
	.align		4
.L_1042:
        /*009c*/ 	.byte	0x04, 0x17
        /*009e*/ 	.short	(.L_1044 - .L_1043)
.L_1043:
        /*00a0*/ 	.word	0x00000000
        /*00a4*/ 	.short	0x0001
        /*00a6*/ 	.short	0x0008
        /*00a8*/ 	.byte	0x00, 0xf0, 0x21, 0x00


	//----- nvinfo : EIATTR_KPARAM_INFO
	.align		4
.L_1044:
        /*00ac*/ 	.byte	0x04, 0x17
        /*00ae*/ 	.short	(.L_1046 - .L_1045)
.L_1045:
        /*00b0*/ 	.word	0x00000000
        /*00b4*/ 	.short	0x0000
        /*00b6*/ 	.short	0x0000
        /*00b8*/ 	.byte	0x00, 0xf0, 0x21, 0x00


	//----- nvinfo : EIATTR_MAXREG_COUNT
	.align		4
.L_1046:
        /*00bc*/ 	.byte	0x03, 0x1b
        /*00be*/ 	.short	0x00ff


	//----- nvinfo : EIATTR_NUM_BARRIERS
	.align		4
        /*00c0*/ 	.byte	0x02, 0x4c
        /*00c2*/ 	.byte	0x01
	.zero		1


	//----- nvinfo : EIATTR_MERCURY_ISA_VERSION
	.align		4
        /*00c4*/ 	.byte	0x03, 0x5f
        /*00c6*/ 	.short	0x0000


	//----- nvinfo : EIATTR_COOP_GROUP_MASK_REGIDS
	.align		4
        /*00c8*/ 	.byte	0x04, 0x29
        /*00ca*/ 	.short	(.L_1048 - .L_1047)


	//   ....[0]....
.L_1047:
        /*00cc*/ 	.word	0xffffffff


	//   ....[1]....
        /*00d0*/ 	.word	0xffffffff


	//   ....[2]....
        /*00d4*/ 	.word	0xffffffff


	//   ....[3]....
        /*00d8*/ 	.word	0xffffffff


	//   ....[4]....
        /*00dc*/ 	.word	0xffffffff


	//   ....[5]....
        /*00e0*/ 	.word	0xffffffff


	//   ....[6]....
        /*00e4*/ 	.word	0xffffffff


	//   ....[7]....
        /*00e8*/ 	.word	0xffffffff


	//   ....[8]....
        /*00ec*/ 	.word	0xffffffff


	//   ....[9]....
        /*00f0*/ 	.word	0xffffffff


	//   ....[10]....
        /*00f4*/ 	.word	0xffffffff


	//   ....[11]....
        /*00f8*/ 	.word	0xffffffff


	//   ....[12]....
        /*00fc*/ 	.word	0xffffffff


	//   ....[13]....
        /*0100*/ 	.word	0xffffffff


	//   ....[14]....
        /*0104*/ 	.word	0xffffffff


	//   ....[15]....
        /*0108*/ 	.word	0xffffffff


	//   ....[16]....
        /*010c*/ 	.word	0xffffffff


	//   ....[17]....
        /*0110*/ 	.word	0xffffffff


	//   ....[18]....
        /*0114*/ 	.word	0xffffffff


	//   ....[19]....
        /*0118*/ 	.word	0xffffffff


	//----- nvinfo : EIATTR_COOP_GROUP_INSTR_OFFSETS
	.align		4
.L_1048:
        /*011c*/ 	.byte	0x04, 0x28
        /*011e*/ 	.short	(.L_1050 - .L_1049)


	//   ....[0]....
.L_1049:
        /*0120*/ 	.word	0x00000260


	//   ....[1]....
        /*0124*/ 	.word	0x000002a0


	//   ....[2]....
        /*0128*/ 	.word	0x000002c0


	//   ....[3]....
        /*012c*/ 	.word	0x000002e0


	//   ....[4]....
        /*0130*/ 	.word	0x00000310


	//   ....[5]....
        /*0134*/ 	.word	0x00000370


	//   ....[6]....
        /*0138*/ 	.word	0x00000390


	//   ....[7]....
        /*013c*/ 	.word	0x000003b0


	//   ....[8]....
        /*0140*/ 	.word	0x000003e0


	//   ....[9]....
        /*0144*/ 	.word	0x00000410


	//   ....[10]....
        /*0148*/ 	.word	0x000004a0


	//   ....[11]....
        /*014c*/ 	.word	0x000004c0


	//   ....[12]....
        /*0150*/ 	.word	0x00000500


	//   ....[13]....
        /*0154*/ 	.word	0x00000540


	//   ....[14]....
        /*0158*/ 	.word	0x00000590


	//   ....[15]....
        /*015c*/ 	.word	0x00000600


	//   ....[16]....
        /*0160*/ 	.word	0x00000620


	//   ....[17]....
        /*0164*/ 	.word	0x00000640


	//   ....[18]....
        /*0168*/ 	.word	0x00000660


	//   ....[19]....
        /*016c*/ 	.word	0x00000680


	//----- nvinfo : EIATTR_EXIT_INSTR_OFFSETS
	.align		4
.L_1050:
        /*0170*/ 	.byte	0x04, 0x1c
        /*0172*/ 	.short	(.L_1052 - .L_1051)


	//   ....[0]....
.L_1051:
        /*0174*/ 	.word	0x00000770
.L_1052:


//--------------------- .nv.info._ZN17fastertransformer46add_bias_input_layernorm_COL32_int8I_DataTypeOIfEEvPT_PKaS4_PKS1_S6_S6_iiPKfS8_ --------------------------
	.section	.nv.info._ZN17fastertransformer46add_bias_input_layernorm_COL32_int8I_DataTypeOIfEEvPT_PKaS4_PKS1_S6_S6_iiPKfS8_,"",@"SHT_CUDA_INFO"
	.sectionflags	@""
	.align	4


	//----- nvinfo : EIATTR_CUDA_API_VERSION
	.align		4
        /*0000*/ 	.byte	0x04, 0x37
        /*0002*/ 	.short	(.L_1054 - .L_1053)
.L_1053:
        /*0004*/ 	.word	0x00000082


	//----- nvinfo : EIATTR_SW2861232_WAR
	.align		4
.L_1054:
        /*0008*/ 	.byte	0x01, 0x35
	.zero		2


	//----- nvinfo : EIATTR_PARAM_CBANK
	.align		4
        /*000c*/ 	.byte	0x04, 0x0a
        /*000e*/ 	.short	(.L_1056 - .L_1055)
	.align		4
.L_1055:
        /*0010*/ 	.word	index@(.nv.constant0._ZN17fastertransformer46add_bias_input_layernorm_COL32_int8I_DataTypeOIfEEvPT_PKaS4_PKS1_S6_S6_iiPKfS8_)
        /*0014*/ 	.short	0x0160
        /*0016*/ 	.short	0x0048


	//----- nvinfo : EIATTR_CBANK_PARAM_SIZE
	.align		4
.L_1056:
        /*0018*/ 	.byte	0x03, 0x19
        /*001a*/ 	.short	0x0048


	//----- nvinfo : EIATTR_KPARAM_INFO
	.align		4
        /*001c*/ 	.byte	0x04, 0x17
        /*001e*/ 	.short	(.L_1058 - .L_1057)
.L_1057:
        /*0020*/ 	.word	0x00000000
        /*0024*/ 	.short	0x0009
        /*0026*/ 	.short	0x0040
        /*0028*/ 	.byte	0x00, 0xf0, 0x21, 0x00


	//----- nvinfo : EIATTR_KPARAM_INFO
	.align		4
.L_1058:
        /*002c*/ 	.byte	0x04, 0x17
        /*002e*/ 	.short	(.L_1060 - .L_1059)
.L_1059:
        /*0030*/ 	.word	0x00000000
        /*0034*/ 	.short	0x0008
        /*0036*/ 	.short	0x0038
        /*0038*/ 	.byte	0x00, 0xf0, 0x21, 0x00


	//----- nvinfo : EIATTR_KPARAM_INFO
	.align		4
.L_1060:
        /*003c*/ 	.byte	0x04, 0x17
        /*003e*/ 	.short	(.L_1062 - .L_1061)
.L_1061:
        /*0040*/ 	.word	0x00000000
        /*0044*/ 	.short	0x0007
        /*0046*/ 	.short	0x0034
        /*0048*/ 	.byte	0x00, 0xf0, 0x11, 0x00


	//----- nvinfo : EIATTR_KPARAM_INFO
	.align		4
.L_1062:
        /*004c*/ 	.byte	0x04, 0x17
        /*004e*/ 	.short	(.L_1064 - .L_1063)
.L_1063:
        /*0050*/ 	.word	0x00000000
        /*0054*/ 	.short	0x0006
        /*0056*/ 	.short	0x0030
        /*0058*/ 	.byte	0x00, 0xf0, 0x11, 0x00


	//----- nvinfo : EIATTR_KPARAM_INFO
	.align		4
.L_1064:
        /*005c*/ 	.byte	0x04, 0x17
        /*005e*/ 	.short	(.L_1066 - .L_1065)
.L_1065:
        /*0060*/ 	.word	0x00000000
        /*0064*/ 	.short	0x0005
        /*0066*/ 	.short	0x0028
        /*0068*/ 	.byte	0x00, 0xf0, 0x21, 0x00


	//----- nvinfo : EIATTR_KPARAM_INFO
	.align		4
.L_1066:
        /*006c*/ 	.byte	0x04, 0x17
        /*006e*/ 	.short	(.L_1068 - .L_1067)
.L_1067:
        /*0070*/ 	.word	0x00000000
        /*0074*/ 	.short	0x0004
        /*0076*/ 	.short	0x0020
        /*0078*/ 	.byte	0x00, 0xf0, 0x21, 0x00


	//----- nvinfo : EIATTR_KPARAM_INFO
	.align		4
.L_1068:
        /*007c*/ 	.byte	0x04, 0x17
        /*007e*/ 	.short	(.L_1070 - .L_1069)
.L_1069:
        /*0080*/ 	.word	0x00000000
        /*0084*/ 	.short	0x0003
        /*0086*/ 	.short	0x0018
        /*0088*/ 	.byte	0x00, 0xf0, 0x21, 0x00


	//----- nvinfo : EIATTR_KPARAM_INFO
	.align		4
.L_1070:
        /*008c*/ 	.byte	0x04, 0x17
        /*008e*/ 	.short	(.L_1072 - .L_1071)
.L_1071:
        /*0090*/ 	.word	0x00000000
        /*0094*/ 	.short	0x0002
        /*0096*/ 	.short	0x0010
        /*0098*/ 	.byte	0x00, 0xf0, 0x21, 0x00


	//----- nvinfo : EIATTR_KPARAM_INFO
	.align		4
.L_1072:
        /*009c*/ 	.byte	0x04, 0x17
        /*009e*/ 	.short	(.L_1074 - .L_1073)
.L_1073:
        /*00a0*/ 	.word	0x00000000
        /*00a4*/ 	.short	0x0001
        /*00a6*/ 	.short	0x0008
        /*00a8*/ 	.byte	0x00, 0xf0, 0x21, 0x00


	//----- nvinfo : EIATTR_KPARAM_INFO
	.align		4
.L_1074:
        /*00ac*/ 	.byte	0x04, 0x17
        /*00ae*/ 	.short	(.L_1076 - .L_1075)
.L_1075:
        /*00b0*/ 	.word	0x00000000
        /*00b4*/ 	.short	0x0000
        /*00b6*/ 	.short	0x0000
        /*00b8*/ 	.byte	0x00, 0xf0, 0x21, 0x00


	//----- nvinfo : EIATTR_MAXREG_COUNT
	.align		4
.L_1076:
        /*00bc*/ 	.byte	0x03, 0x1b
        /*00be*/ 	.short	0x00ff


	//----- nvinfo : EIATTR_NUM_BARRIERS
	.align		4
        /*00c0*/ 	.byte	0x02, 0x4c
        /*00c2*/ 	.byte	0x01
	.zero		1


	//----- nvinfo : EIATTR_MERCURY_ISA_VERSION
	.align		4
        /*00c4*/ 	.byte	0x03, 0x5f
        /*00c6*/ 	.short	0x0000


	//----- nvinfo : EIATTR_COOP_GROUP_MASK_REGIDS
	.align		4
        /*00c8*/ 	.byte	0x04, 0x29
        /*00ca*/ 	.short	(.L_1078 - .L_1077)


	//   ....[0]....
.L_1077:
        /*00cc*/ 	.word	0xffffffff


	//   ....[1]....
        /*00d0*/ 	.word	0xffffffff


	//   ....[2]....
        /*00d4*/ 	.word	0xffffffff


	//   ....[3]....
        /*00d8*/ 	.word	0xffffffff


	//   ....[4]....
        /*00dc*/ 	.word	0xffffffff


	//   ....[5]....
        /*00e0*/ 	.word	0xffffffff


	//   ....[6]....
        /*00e4*/ 	.word	0xffffffff


	//   ....[7]....
        /*00e8*/ 	.word	0xffffffff


	//   ....[8]....
        /*00ec*/ 	.word	0xffffffff


	//   ....[9]....
        /*00f0*/ 	.word	0xffffffff


	//   ....[10]....
        /*00f4*/ 	.word	0xffffffff


	//   ....[11]....
        /*00f8*/ 	.word	0xffffffff


	//   ....[12]....
        /*00fc*/ 	.word	0xffffffff


	//   ....[13]....
        /*0100*/ 	.word	0xffffffff


	//   ....[14]....
        /*0104*/ 	.word	0xffffffff


	//   ....[15]....
        /*0108*/ 	.word	0xffffffff


	//   ....[16]....
        /*010c*/ 	.word	0xffffffff


	//   ....[17]....
        /*0110*/ 	.word	0xffffffff


	//   ....[18]....
        /*0114*/ 	.word	0xffffffff


	//   ....[19]....
        /*0118*/ 	.word	0xffffffff


	//----- nvinfo : EIATTR_COOP_GROUP_INSTR_OFFSETS
	.align		4
.L_1078:
        /*011c*/ 	.byte	0x04, 0x28
        /*011e*/ 	.short	(.L_1080 - .L_1079)


	//   ....[0]....
.L_1079:
        /*0120*/ 	.word	0x00000250


	//   ....[1]....
        /*0124*/ 	.word	0x00000290


	//   ....[2]....
        /*0128*/ 	.word	0x000002b0


	//   ....[3]....
        /*012c*/ 	.word	0x000002d0


	//   ....[4]....
        /*0130*/ 	.word	0x00000300


	//   ....[5]....
        /*0134*/ 	.word	0x00000360


	//   ....[6]....
        /*0138*/ 	.word	0x00000380


	//   ....[7]....
        /*013c*/ 	.word	0x000003a0


	//   ....[8]....
        /*0140*/ 	.word	0x000003d0


	//   ....[9]....
        /*0144*/ 	.word	0x00000400


	//   ....[10]....
        /*0148*/ 	.word	0x00000490


	//   ....[11]....
        /*014c*/ 	.word	0x000004b0


	//   ....[12]....
        /*0150*/ 	.word	0x000004f0


	//   ....[13]....
        /*0154*/ 	.word	0x00000530


	//   ....[14]....
        /*0158*/ 	.word	0x00000580


	//   ....[15]....
        /*015c*/ 	.word	0x00000610


	//   ....[16]....
        /*0160*/ 	.word	0x00000630


	//   ....[17]....
        /*0164*/ 	.word	0x00000650


	//   ....[18]....
        /*0168*/ 	.word	0x00000670


	//   ....[19]....
        /*016c*/ 	.word	0x00000690


	//----- nvinfo : EIATTR_EXIT_INSTR_OFFSETS
	.align		4
.L_1080:
        /*0170*/ 	.byte	0x04, 0x1c
        /*0172*/ 	.short	(.L_1082 - .L_1081)


	//   ....[0]....
.L_1081:
        /*0174*/ 	.word	0x00000730
.L_1082:


//--------------------- .nv.info._ZN17fastertransformer37add_bias_input_layernorm_COL32_int8IOI6__halfEEvPaPKaS4_PKT_S7_S7_iiPKfS9_S9_ --------------------------
	.section	.nv.info._ZN17fastertransformer37add_bias_input_layernorm_COL32_int8IOI6__halfEEvPaPKaS4_PKT_S7_S7_iiPKfS9_S9_,"",@"SHT_CUDA_INFO"
	.sectionflags	@""
	.align	4


	//----- nvinfo : EIATTR_CUDA_API_VERSION
	.align		4
        /*0000*/ 	.byte	0x04, 0x37
        /*0002*/ 	.short	(.L_1084 - .L_1083)
.L_1083:
        /*0004*/ 	.word	0x00000082


	//----- nvinfo : EIATTR_SW2861232_WAR
	.align		4
.L_1084:
        /*0008*/ 	.byte	0x01, 0x35
	.zero		2


	//----- nvinfo : EIATTR_PARAM_CBANK
	.align		4
        /*000c*/ 	.byte	0x04, 0x0a
        /*000e*/ 	.short	(.L_1086 - .L_1085)
	.align		4
.L_1085:
        /*0010*/ 	.word	index@(.nv.constant0._ZN17fastertransformer37add_bias_input_layernorm_COL32_int8IOI6__halfEEvPaPKaS4_PKT_S7_S7_iiPKfS9_S9_)
        /*0014*/ 	.short	0x0160
        /*0016*/ 	.short	0x0050


	//----- nvinfo : EIATTR_CBANK_PARAM_SIZE
	.align		4
.L_1086:
        /*0018*/ 	.byte	0x03, 0x19
        /*001a*/ 	.short	0x0050


	//----- nvinfo : EIATTR_KPARAM_INFO
	.align		4
        /*001c*/ 	.byte	0x04, 0x17
        /*001e*/ 	.short	(.L_1088 - .L_1087)
.L_1087:
        /*0020*/ 	.word	0x00000000
        /*0024*/ 	.short	0x000a
        /*0026*/ 	.short	0x0048
        /*0028*/ 	.byte	0x00, 0xf0, 0x21, 0x00


	//----- nvinfo : EIATTR_KPARAM_INFO
	.align		4
.L_1088:
        /*002c*/ 	.byte	0x04, 0x17
        /*002e*/ 	.short	(.L_1090 - .L_1089)
.L_1089:
        /*0030*/ 	.word	0x00000000
        /*0034*/ 	.short	0x0009
        /*0036*/ 	.short	0x0040
        /*0038*/ 	.byte	0x00, 0xf0, 0x21, 0x00


	//----- nvinfo : EIATTR_KPARAM_INFO
	.align		4
.L_1090:
        /*003c*/ 	.byte	0x04, 0x17
        /*003e*/ 	.short	(.L_1092 - .L_1091)
.L_1091:
        /*0040*/ 	.word	0x00000000
        /*0044*/ 	.short	0x0008
        /*0046*/ 	.short	0x0038
        /*0048*/ 	.byte	0x00, 0xf0, 0x21, 0x00


	//----- nvinfo : EIATTR_KPARAM_INFO
	.align		4
.L_1092:
        /*004c*/ 	.byte	0x04, 0x17
        /*004e*/ 	.short	(.L_1094 - .L_1093)
.L_1093:
        /*0050*/ 	.word	0x00000000
        /*0054*/ 	.short	0x0007
        /*0056*/ 	.short	0x0034
        /*0058*/ 	.byte	0x00, 0xf0, 0x11, 0x00


	//----- nvinfo : EIATTR_KPARAM_INFO
	.align		4
.L_1094:
        /*005c*/ 	.byte	0x04, 0x17
        /*005e*/ 	.short	(.L_1096 - .L_1095)
.L_1095:
        /*0060*/ 	.word	0x00000000
        /*0064*/ 	.short	0x0006
        /*0066*/ 	.short	0x0030
        /*0068*/ 	.byte	0x00, 0xf0, 0x11, 0x00


	//----- nvinfo : EIATTR_KPARAM_INFO
	.align		4
.L_1096:
        /*006c*/ 	.byte	0x04, 0x17
        /*006e*/ 	.short	(.L_1098 - .L_1097)
.L_1097:
        /*0070*/ 	.word	0x00000000
        /*0074*/ 	.short	0x0005
        /*0076*/ 	.short	0x0028
        /*0078*/ 	.byte	0x00, 0xf0, 0x21, 0x00


	//----- nvinfo : EIATTR_KPARAM_INFO
	.align		4
.L_1098:
        /*007c*/ 	.byte	0x04, 0x17
        /*007e*/ 	.short	(.L_1100 - .L_1099)
.L_1099:
        /*0080*/ 	.word	0x00000000
        /*0084*/ 	.short	0x0004
        /*0086*/ 	.short	0x0020
        /*0088*/ 	.byte	0x00, 0xf0, 0x21, 0x00


	//----- nvinfo : EIATTR_KPARAM_INFO
	.align		4
.L_1100:
        /*008c*/ 	.byte	0x04, 0x17
        /*008e*/ 	.short	(.L_1102 - .L_1101)
.L_1101:
        /*0090*/ 	.word	0x00000000
        /*0094*/ 	.short	0x0003
        /*0096*/ 	.short	0x0018
        /*0098*/ 	.byte	0x00, 0xf0, 0x21, 0x00


	//----- nvinfo : EIATTR_KPARAM_INFO
	.align		4
.L_1102:
        /*009c*/ 	.byte	0x04, 0x17
        /*009e*/ 	.short	(.L_1104 - .L_1103)
.L_1103:
        /*00a0*/ 	.word	0x00000000
        /*00a4*/ 	.short	0x0002
        /*00a6*/ 	.short	0x0010
        /*00a8*/ 	.byte	0x00, 0xf0, 0x21, 0x00


	//----- nvinfo : EIATTR_KPARAM_INFO
	.align		4
.L_1104:
        /*00ac*/ 	.byte	0x04, 0x17
        /*00ae*/ 	.short	(.L_1106 - .L_1105)
.L_1105:
        /*00b0*/ 	.word	0x00000000
        /*00b4*/ 	.short	0x0001
        /*00b6*/ 	.short	0x0008
        /*00b8*/ 	.byte	0x00, 0xf0, 0x21, 0x00


	//----- nvinfo : EIATTR_KPARAM_INFO
	.align		4
.L_1106:
        /*00bc*/ 	.byte	0x04, 0x17
        /*00be*/ 	.short	(.L_1108 - .L_1107)
.L_1107:
        /*00c0*/ 	.word	0x00000000
        /*00c4*/ 	.short	0x0000
        /*00c6*/ 	.short	0x0000
        /*00c8*/ 	.byte	0x00, 0xf0, 0x21, 0x00


	//----- nvinfo : EIATTR_MAXREG_COUNT
	.align		4
.L_1108:
        /*00cc*/ 	.byte	0x03, 0x1b
        /*00ce*/ 	.short	0x00ff


	//----- nvinfo : EIATTR_NUM_BARRIERS
	.align		4
        /*00d0*/ 	.byte	0x02, 0x4c
        /*00d2*/ 	.byte	0x01
	.zero		1


	//----- nvinfo : EIATTR_MERCURY_ISA_VERSION
	.align		4
        /*00d4*/ 	.byte	0x03, 0x5f
        /*00d6*/ 	.short	0x0000


	//----- nvinfo : EIATTR_COOP_GROUP_MASK_REGIDS
	.align		4
        /*00d8*/ 	.byte	0x04, 0x29
        /*00da*/ 	.short	(.L_1110 - .L_1109)


	//   ....[0]....
.L_1109:
        /*00dc*/ 	.word	0xffffffff


	//   ....[1]....
        /*00e0*/ 	.word	0xffffffff


	//   ....[2]....
        /*00e4*/ 	.word	0xffffffff


	//   ....[3]....
        /*00e8*/ 	.word	0xffffffff


	//   ....[4]....
        /*00ec*/ 	.word	0xffffffff


	//   ....[5]....
        /*00f0*/ 	.word	0xffffffff


	//   ....[6]....
        /*00f4*/ 	.word	0xffffffff


	//   ....[7]....
        /*00f8*/ 	.word	0xffffffff


	//   ....[8]....
        /*00fc*/ 	.word	0xffffffff


	//   ....[9]....
        /*0100*/ 	.word	0xffffffff


	//   ....[10]....
        /*0104*/ 	.word	0xffffffff


	//   ....[11]....
        /*0108*/ 	.word	0xffffffff


	//   ....[12]....
        /*010c*/ 	.word	0xffffffff


	//   ....[13]....
        /*0110*/ 	.word	0xffffffff


	//   ....[14]....
        /*0114*/ 	.word	0xffffffff


	//   ....[15]....
        /*0118*/ 	.word	0xffffffff


	//   ....[16]....
        /*011c*/ 	.word	0xffffffff


	//   ....[17]....
        /*0120*/ 	.word	0xffffffff


	//   ....[18]....
        /*0124*/ 	.word	0xffffffff


	//   ....[19]....
        /*0128*/ 	.word	0xffffffff


	//----- nvinfo : EIATTR_COOP_GROUP_INSTR_OFFSETS
	.align		4
.L_1110:
        /*012c*/ 	.byte	0x04, 0x28
        /*012e*/ 	.short	(.L_1112 - .L_1111)


	//   ....[0]....
.L_1111:
        /*0130*/ 	.word	0x000003a0


	//   ....[1]....
        /*0134*/ 	.word	0x000003e0


	//   ....[2]....
        /*0138*/ 	.word	0x00000420


	//   ....[3]....
        /*013c*/ 	.word	0x00000440


	//   ....[4]....
        /*0140*/ 	.word	0x00000470


	//   ....[5]....
        /*0144*/ 	.word	0x000004e0


	//   ....[6]....
        /*0148*/ 	.word	0x00000500


	//   ....[7]....
        /*014c*/ 	.word	0x00000520


	//   ....[8]....
        /*0150*/ 	.word	0x00000540


	//   ....[9]....
        /*0154*/ 	.word	0x00000560


	//   ....[10]....
        /*0158*/ 	.word	0x00000650


	//   ....[11]....
        /*015c*/ 	.word	0x00000680


	//   ....[12]....
        /*0160*/ 	.word	0x000006d0


	//   ....[13]....
        /*0164*/ 	.word	0x00000790


	//   ....[14]....
        /*0168*/ 	.word	0x000007d0


	//   ....[15]....
        /*016c*/ 	.word	0x00000840


	//   ....[16]....
        /*0170*/ 	.word	0x00000860


	//   ....[17]....
        /*0174*/ 	.word	0x00000880


	//   ....[18]....
        /*0178*/ 	.word	0x000008a0


	//   ....[19]....
        /*017c*/ 	.word	0x000008d0


	//----- nvinfo : EIATTR_EXIT_INSTR_OFFSETS
	.align		4
.L_1112:
        /*0180*/ 	.byte	0x04, 0x1c
        /*0182*/ 	.short	(.L_1114 - .L_1113)


	//   ....[0]....
.L_1113:
        /*0184*/ 	.word	0x00000b30
.L_1114:


//--------------------- .nv.info._ZN17fastertransformer37add_bias_input_layernorm_COL32_int8IOIfEEvPaPKaS3_PKT_S6_S6_iiPKfS8_S8_ --------------------------
	.section	.nv.info._ZN17fastertransformer37add_bias_input_layernorm_COL32_int8IOIfEEvPaPKaS3_PKT_S6_S6_iiPKfS8_S8_,"",@"SHT_CUDA_INFO"
	.sectionflags	@""
	.align	4


	//----- nvinfo : EIATTR_CUDA_API_VERSION
	.align		4
        /*0000*/ 	.byte	0x04, 0x37
        /*0002*/ 	.short	(.L_1116 - .L_1115)
.L_1115:
        /*0004*/ 	.word	0x00000082


	//----- nvinfo : EIATTR_SW2861232_WAR
	.align		4
.L_1116:
        /*0008*/ 	.byte	0x01, 0x35
	.zero		2


	//----- nvinfo : EIATTR_PARAM_CBANK
	.align		4
        /*000c*/ 	.byte	0x04, 0x0a
        /*000e*/ 	.short	(.L_1118 - .L_1117)
	.align		4
.L_1117:
        /*0010*/ 	.word	index@(.nv.constant0._ZN17fastertransformer37add_bias_input_layernorm_COL32_int8IOIfEEvPaPKaS3_PKT_S6_S6_iiPKfS8_S8_)
        /*0014*/ 	.short	0x0160
        /*0016*/ 	.short	0x0050


	//----- nvinfo : EIATTR_CBANK_PARAM_SIZE
	.align		4
.L_1118:
        /*0018*/ 	.byte	0x03, 0x19
        /*001a*/ 	.short	0x0050


	//----- nvinfo : EIATTR_KPARAM_INFO
	.align		4
        /*001c*/ 	.byte	0x04, 0x17
        /*001e*/ 	.short	(.L_1120 - .L_1119)
.L_1119:
        /*0020*/ 	.word	0x00000000
        /*0024*/ 	.short	0x000a
        /*0026*/ 	.short	0x0048
        /*0028*/ 	.byte	0x00, 0xf0, 0x21, 0x00


	//----- nvinfo : EIATTR_KPARAM_INFO
	.align		4
.L_1120:
        /*002c*/ 	.byte	0x04, 0x17
        /*002e*/ 	.short	(.L_1122 - .L_1121)
.L_1121:
        /*0030*/ 	.word	0x00000000
        /*0034*/ 	.short	0x0009
        /*0036*/ 	.short	0x0040
        /*0038*/ 	.byte	0x00, 0xf0, 0x21, 0x00


	//----- nvinfo : EIATTR_KPARAM_INFO
	.align		4
.L_1122:
        /*003c*/ 	.byte	0x04, 0x17
        /*003e*/ 	.short	(.L_1124 - .L_1123)
.L_1123:
        /*0040*/ 	.word	0x00000000
        /*0044*/ 	.short	0x0008
        /*0046*/ 	.short	0x0038
        /*0048*/ 	.byte	0x00, 0xf0, 0x21, 0x00


	//----- nvinfo : EIATTR_KPARAM_INFO
	.align		4
.L_1124:
        /*004c*/ 	.byte	0x04, 0x17
        /*004e*/ 	.short	(.L_1126 - .L_1125)
.L_1125:
        /*0050*/ 	.word	0x00000000
        /*0054*/ 	.short	0x0007
        /*0056*/ 	.short	0x0034
        /*0058*/ 	.byte	0x00, 0xf0, 0x11, 0x00


	//----- nvinfo : EIATTR_KPARAM_INFO
	.align		4
.L_1126:
        /*005c*/ 	.byte	0x04, 0x17
        /*005e*/ 	.short	(.L_1128 - .L_1127)
.L_1127:
        /*0060*/ 	.word	0x00000000
        /*0064*/ 	.short	0x0006
        /*0066*/ 	.short	0x0030
        /*0068*/ 	.byte	0x00, 0xf0, 0x11, 0x00


	//----- nvinfo : EIATTR_KPARAM_INFO
	.align		4
.L_1128:
        /*006c*/ 	.byte	0x04, 0x17
        /*006e*/ 	.short	(.L_1130 - .L_1129)
.L_1129:
        /*0070*/ 	.word	0x00000000
        /*0074*/ 	.short	0x0005
        /*0076*/ 	.short	0x0028
        /*0078*/ 	.byte	0x00, 0xf0, 0x21, 0x00


	//----- nvinfo : EIATTR_KPARAM_INFO
	.align		4
.L_1130:
        /*007c*/ 	.byte	0x04, 0x17
        /*007e*/ 	.short	(.L_1132 - .L_1131)
.L_1131:
        /*0080*/ 	.word	0x00000000
        /*0084*/ 	.short	0x0004
        /*0086*/ 	.short	0x0020
        /*0088*/ 	.byte	0x00, 0xf0, 0x21, 0x00


	//----- nvinfo : EIATTR_KPARAM_INFO
	.align		4
.L_1132:
        /*008c*/ 	.byte	0x04, 0x17
        /*008e*/ 	.short	(.L_1134 - .L_1133)
.L_1133:
        /*0090*/ 	.word	0x00000000
        /*0094*/ 	.short	0x0003
        /*0096*/ 	.short	0x0018
        /*0098*/ 	.byte	0x00, 0xf0, 0x21, 0x00


	//----- nvinfo : EIATTR_KPARAM_INFO
	.align		4
.L_1134:
        /*009c*/ 	.byte	0x04, 0x17
        /*009e*/ 	.short	(.L_1136 - .L_1135)
.L_1135:
        /*00a0*/ 	.word	0x00000000
        /*00a4*/ 	.short	0x0002
        /*00a6*/ 	.short	0x0010
        /*00a8*/ 	.byte	0x00, 0xf0, 0x21, 0x00


	//----- nvinfo : EIATTR_KPARAM_INFO
	.align		4
.L_1136:
        /*00ac*/ 	.byte	0x04, 0x17
        /*00ae*/ 	.short	(.L_1138 - .L_1137)
.L_1137:
        /*00b0*/ 	.word	0x00000000
        /*00b4*/ 	.short	0x0001
        /*00b6*/ 	.short	0x0008
        /*00b8*/ 	.byte	0x00, 0xf0, 0x21, 0x00


	//----- nvinfo : EIATTR_KPARAM_INFO
	.align		4
.L_1138:
        /*00bc*/ 	.byte	0x04, 0x17
        /*00be*/ 	.short	(.L_1140 - .L_1139)
.L_1139:
        /*00c0*/ 	.word	0x00000000
        /*00c4*/ 	.short	0x0000
        /*00c6*/ 	.short	0x0000
        /*00c8*/ 	.byte	0x00, 0xf0, 0x21, 0x00


	//----- nvinfo : EIATTR_MAXREG_COUNT
	.align		4
.L_1140:
        /*00cc*/ 	.byte	0x03, 0x1b
        /*00ce*/ 	.short	0x00ff


	//----- nvinfo : EIATTR_NUM_BARRIERS
	.align		4
        /*00d0*/ 	.byte	0x02, 0x4c
        /*00d2*/ 	.byte	0x01
	.zero		1


	//----- nvinfo : EIATTR_MERCURY_ISA_VERSION
	.align		4
        /*00d4*/ 	.byte	0x03, 0x5f
        /*00d6*/ 	.short	0x0000


	//----- nvinfo : EIATTR_COOP_GROUP_MASK_REGIDS
	.align		4
        /*00d8*/ 	.byte	0x04, 0x29
        /*00da*/ 	.short	(.L_1142 - .L_1141)


	//   ....[0]....
.L_1141:
        /*00dc*/ 	.word	0xffffffff


	//   ....[1]....
        /*00e0*/ 	.word	0xffffffff


	//   ....[2]....
        /*00e4*/ 	.word	0xffffffff


	//   ....[3]....
        /*00e8*/ 	.word	0xffffffff


	//   ....[4]....
        /*00ec*/ 	.word	0xffffffff


	//   ....[5]....
        /*00f0*/ 	.word	0xffffffff


	//   ....[6]....
        /*00f4*/ 	.word	0xffffffff


	//   ....[7]....
        /*00f8*/ 	.word	0xffffffff


	//   ....[8]....
        /*00fc*/ 	.word	0xffffffff


	//   ....[9]....
        /*0100*/ 	.word	0xffffffff


	//   ....[10]....
        /*0104*/ 	.word	0xffffffff


	//   ....[11]....
        /*0108*/ 	.word	0xffffffff


	//   ....[12]....
        /*010c*/ 	.word	0xffffffff


	//   ....[13]....
        /*0110*/ 	.word	0xffffffff


	//   ....[14]....
        /*0114*/ 	.word	0xffffffff


	//   ....[15]....
        /*0118*/ 	.word	0xffffffff


	//   ....[16]....
        /*011c*/ 	.word	0xffffffff


	//   ....[17]....
        /*0120*/ 	.word	0xffffffff


	//   ....[18]....
        /*0124*/ 	.word	0xffffffff


	//   ....[19]....
        /*0128*/ 	.word	0xffffffff


	//----- nvinfo : EIATTR_COOP_GROUP_INSTR_OFFSETS
	.align		4
.L_1142:
        /*012c*/ 	.byte	0x04, 0x28
        /*012e*/ 	.short	(.L_1144 - .L_1143)


	//   ....[0]....
.L_1143:
        /*0130*/ 	.word	0x00000320


	//   ....[1]....
        /*0134*/ 	.word	0x00000340


	//   ....[2]....
        /*0138*/ 	.word	0x00000360


	//   ....[3]....
        /*013c*/ 	.word	0x00000380


	//   ....[4]....
        /*0140*/ 	.word	0x000003b0


	//   ....[5]....
        /*0144*/ 	.word	0x00000460


	//   ....[6]....
        /*0148*/ 	.word	0x00000480


	//   ....[7]....
        /*014c*/ 	.word	0x000004a0


	//   ....[8]....
        /*0150*/ 	.word	0x000004d0


	//   ....[9]....
        /*0154*/ 	.word	0x00000500


	//   ....[10]....
        /*0158*/ 	.word	0x000005f0


	//   ....[11]....
        /*015c*/ 	.word	0x00000610


	//   ....[12]....
        /*0160*/ 	.word	0x00000630


	//   ....[13]....
        /*0164*/ 	.word	0x00000650


	//   ....[14]....
        /*0168*/ 	.word	0x00000690


	//   ....[15]....
        /*016c*/ 	.word	0x000007f0


	//   ....[16]....
        /*0170*/ 	.word	0x00000810


	//   ....[17]....
        /*0174*/ 	.word	0x00000830


	//   ....[18]....
        /*0178*/ 	.word	0x00000850


	//   ....[19]....
        /*017c*/ 	.word	0x00000880


	//----- nvinfo : EIATTR_EXIT_INSTR_OFFSETS
	.align		4
.L_1144:
        /*0180*/ 	.byte	0x04, 0x1c
        /*0182*/ 	.short	(.L_1146 - .L_1145)


	//   ....[0]....
.L_1145:
        /*0184*/ 	.word	0x00000a60
.L_1146:


//--------------------- .nv.info._ZN17fastertransformer44add_bias_input_layernorm_ROW_int8I_DataTypeOI7__half2EEvPT_PKaS5_PKS2_S7_S7_iiPKfS9_ --------------------------
	.section	.nv.info._ZN17fastertransformer44add_bias_input_layernorm_ROW_int8I_DataTypeOI7__half2EEvPT_PKaS5_PKS2_S7_S7_iiPKfS9_,"",@"SHT_CUDA_INFO"
	.sectionflags	@""
	.align	4


	//----- nvinfo : EIATTR_CUDA_API_VERSION
	.align		4
        /*0000*/ 	.byte	0x04, 0x37
        /*0002*/ 	.short	(.L_1148 - .L_1147)
.L_1147:
        /*0004*/ 	.word	0x00000082


	//----- nvinfo : EIATTR_SW2861232_WAR
	.align		4
.L_1148:
        /*0008*/ 	.byte	0x01, 0x35
	.zero		2


	//----- nvinfo : EIATTR_PARAM_CBANK
	.align		4
        /*000c*/ 	.byte	0x04, 0x0a
        /*000e*/ 	.short	(.L_1150 - .L_1149)
	.align		4
.L_1149:
        /*0010*/ 	.word	index@(.nv.constant0._ZN17fastertransformer44add_bias_input_layernorm_ROW_int8I_DataTypeOI7__half2EEvPT_PKaS5_PKS2_S7_S7_iiPKfS9_)
        /*0014*/ 	.short	0x0160
        /*0016*/ 	.short	0x0048


	//----- nvinfo : EIATTR_CBANK_PARAM_SIZE
	.align		4
.L_1150:
        /*0018*/ 	.byte	0x03, 0x19
        /*001a*/ 	.short	0x0048


	//----- nvinfo : EIATTR_KPARAM_INFO
	.align		4
        /*001c*/ 	.byte	0x04, 0x17
        /*001e*/ 	.short	(.L_1152 - .L_1151)
.L_1151:
        /*0020*/ 	.word	0x00000000
        /*0024*/ 	.short	0x0009
        /*0026*/ 	.short	0x0040
        /*0028*/ 	.byte	0x00, 0xf0, 0x21, 0x00


	//----- nvinfo : EIATTR_KPARAM_INFO
	.align		4
.L_1152:
        /*002c*/ 	.byte	0x04, 0x17
        /*002e*/ 	.short	(.L_1154 - .L_1153)
.L_1153:
        /*0030*/ 	.word	0x00000000
        /*0034*/ 	.short	0x0008
        /*0036*/ 	.short	0x0038
        /*0038*/ 	.byte	0x00, 0xf0, 0x21, 0x00


	//----- nvinfo : EIATTR_KPARAM_INFO
	.align		4
.L_1154:
        /*003c*/ 	.byte	0x04, 0x17
        /*003e*/ 	.short	(.L_1156 - .L_1155)
.L_1155:
        /*0040*/ 	.word	0x00000000
        /*0044*/ 	.short	0x0007
        /*0046*/ 	.short	0x0034
        /*0048*/ 	.byte	0x00, 0xf0, 0x11, 0x00


	//----- nvinfo : EIATTR_KPARAM_INFO
	.align		4
.L_1156:
        /*004c*/ 	.byte	0x04, 0x17
        /*004e*/ 	.short	(.L_1158 - .L_1157)
.L_1157:
        /*0050*/ 	.word	0x00000000
        /*0054*/ 	.short	0x0006
        /*0056*/ 	.short	0x0030
        /*0058*/ 	.byte	0x00, 0xf0, 0x11, 0x00


	//----- nvinfo : EIATTR_KPARAM_INFO
	.align		4
.L_1158:
        /*005c*/ 	.byte	0x04, 0x17
        /*005e*/ 	.short	(.L_1160 - .L_1159)
.L_1159:
        /*0060*/ 	.word	0x00000000
        /*0064*/ 	.short	0x0005
        /*0066*/ 	.short	0x0028
        /*0068*/ 	.byte	0x00, 0xf0, 0x21, 0x00


	//----- nvinfo : EIATTR_KPARAM_INFO
	.align		4
.L_1160:
        /*006c*/ 	.byte	0x04, 0x17
        /*006e*/ 	.short	(.L_1162 - .L_1161)
.L_1161:
        /*0070*/ 	.word	0x00000000
        /*0074*/ 	.short	0x0004
        /*0076*/ 	.short	0x0020
        /*0078*/ 	.byte	0x00, 0xf0, 0x21, 0x00


	//----- nvinfo : EIATTR_KPARAM_INFO
	.align		4
.L_1162:
        /*007c*/ 	.byte	0x04, 0x17
        /*007e*/ 	.short	(.L_1164 - .L_1163)
.L_1163:
        /*0080*/ 	.word	0x00000000
        /*0084*/ 	.short	0x0003
        /*0086*/ 	.short	0x0018
        /*0088*/ 	.byte	0x00, 0xf0, 0x21, 0x00


	//----- nvinfo : EIATTR_KPARAM_INFO
	.align		4
.L_1164:
        /*008c*/ 	.byte	0x04, 0x17
        /*008e*/ 	.short	(.L_1166 - .L_1165)
.L_1165:
        /*0090*/ 	.word	0x00000000
        /*0094*/ 	.short	0x0002
        /*0096*/ 	.short	0x0010
        /*0098*/ 	.byte	0x00, 0xf0, 0x21, 0x00


	//----- nvinfo : EIATTR_KPARAM_INFO
	.align		4
.L_1166:
        /*009c*/ 	.byte	0x04, 0x17
        /*009e*/ 	.short	(.L_1168 - .L_1167)
.L_1167:
        /*00a0*/ 	.word	0x00000000
        /*00a4*/ 	.short	0x0001
        /*00a6*/ 	.short	0x0008
        /*00a8*/ 	.byte	0x00, 0xf0, 0x21, 0x00


	//----- nvinfo : EIATTR_KPARAM_INFO
	.align		4
.L_1168:
        /*00ac*/ 	.byte	0x04, 0x17
        /*00ae*/ 	.short	(.L_1170 - .L_1169)
.L_1169:
        /*00b0*/ 	.word	0x00000000
        /*00b4*/ 	.short	0x0000
        /*00b6*/ 	.short	0x0000
        /*00b8*/ 	.byte	0x00, 0xf0, 0x21, 0x00


	//----- nvinfo : EIATTR_MAXREG_COUNT
	.align		4
.L_1170:
        /*00bc*/ 	.byte	0x03, 0x1b
        /*00be*/ 	.short	0x00ff


	//----- nvinfo : EIATTR_NUM_BARRIERS
	.align		4
        /*00c0*/ 	.byte	0x02, 0x4c
        /*00c2*/ 	.byte	0x01
	.zero		1


	//----- nvinfo : EIATTR_MERCURY_ISA_VERSION
	.align		4
        /*00c4*/ 	.byte	0x03, 0x5f
        /*00c6*/ 	.short	0x0000


	//----- nvinfo : EIATTR_COOP_GROUP_MASK_REGIDS
	.align		4
        /*00c8*/ 	.byte	0x04, 0x29
        /*00ca*/ 	.short	(.L_1172 - .L_1171)


	//   ....[0]....
.L_1171:
        /*00cc*/ 	.word	0xffffffff


	//   ....[1]....
        /*00d0*/ 	.word	0xffffffff


	//   ....[2]....
        /*00d4*/ 	.word	0xffffffff


	//   ....[3]....
        /*00d8*/ 	.word	0xffffffff


	//   ....[4]....
        /*00dc*/ 	.word	0xffffffff


	//   ....[5]....
        /*00e0*/ 	.word	0xffffffff


	//   ....[6]....
        /*00e4*/ 	.word	0xffffffff


	//   ....[7]....
        /*00e8*/ 	.word	0xffffffff


	//   ....[8]....
        /*00ec*/ 	.word	0xffffffff


	//   ....[9]....
        /*00f0*/ 	.word	0xffffffff


	//   ....[10]....
        /*00f4*/ 	.word	0xffffffff


	//   ....[11]....
        /*00f8*/ 	.word	0xffffffff


	//   ....[12]....
        /*00fc*/ 	.word	0xffffffff


	//   ....[13]....
        /*0100*/ 	.word	0xffffffff


	//   ....[14]....
        /*0104*/ 	.word	0xffffffff


	//   ....[15]....
        /*0108*/ 	.word	0xffffffff


	//   ....[16]....
        /*010c*/ 	.word	0xffffffff


	//   ....[17]....
        /*0110*/ 	.word	0xffffffff


	//   ....[18]....
        /*0114*/ 	.word	0xffffffff


	//   ....[19]....
        /*0118*/ 	.word	0xffffffff


	//----- nvinfo : EIATTR_COOP_GROUP_INSTR_OFFSETS
	.align		4
.L_1172:
        /*011c*/ 	.byte	0x04, 0x28
        /*011e*/ 	.short	(.L_1174 - .L_1173)


	//   ....[0]....
.L_1173:
        /*0120*/ 	.word	0x00000280


	//   ....[1]....
        /*0124*/ 	.word	0x000002c0


	//   ....[2]....
        /*0128*/ 	.word	0x000002f0


	//   ....[3]....
        /*012c*/ 	.word	0x00000320


	//   ....[4]....
        /*0130*/ 	.word	0x00000350


	//   ....[5]....
        /*0134*/ 	.word	0x000003a0


	//   ....[6]....
        /*0138*/ 	.word	0x000003c0


	//   ....[7]....
        /*013c*/ 	.word	0x000003e0


	//   ....[8]....
        /*0140*/ 	.word	0x00000400


	//   ....[9]....
        /*0144*/ 	.word	0x00000440


	//   ....[10]....
        /*0148*/ 	.word	0x000004f0


	//   ....[11]....
        /*014c*/ 	.word	0x00000510


	//   ....[12]....
        /*0150*/ 	.word	0x00000540


	//   ....[13]....
        /*0154*/ 	.word	0x00000580


	//   ....[14]....
        /*0158*/ 	.word	0x000005c0


	//   ....[15]....
        /*015c*/ 	.word	0x00000620


	//   ....[16]....
        /*0160*/ 	.word	0x00000640


	//   ....[17]....
        /*0164*/ 	.word	0x00000660


	//   ....[18]....
        /*0168*/ 	.word	0x00000680


	//   ....[19]....
        /*016c*/ 	.word	0x000006b0


	//----- nvinfo : EIATTR_EXIT_INSTR_OFFSETS
	.align		4
.L_1174:
        /*0170*/ 	.byte	0x04, 0x1c
        /*0172*/ 	.short	(.L_1176 - .L_1175)


	//   ....[0]....
.L_1175:
        /*0174*/ 	.word	0x000007f0
.L_1176:


//--------------------- .nv.info._ZN17fastertransformer35add_bias_input_layernorm_ROW_int8IOI7__half2EEvPaPKaS4_PKT_S7_S7_iiPKfS9_S9_ --------------------------
	.section	.nv.info._ZN17fastertransformer35add_bias_input_layernorm_ROW_int8IOI7__half2EEvPaPKaS4_PKT_S7_S7_iiPKfS9_S9_,"",@"SHT_CUDA_INFO"
	.sectionflags	@""
	.align	4


	//----- nvinfo : EIATTR_CUDA_API_VERSION
	.align		4
        /*0000*/ 	.byte	0x04, 0x37
        /*0002*/ 	.short	(.L_1178 - .L_1177)
.L_1177:
        /*0004*/ 	.word	0x00000082


	//----- nvinfo : EIATTR_SW2861232_WAR
	.align		4
.L_1178:
        /*0008*/ 	.byte	0x01, 0x35
	.zero		2


	//----- nvinfo : EIATTR_PARAM_CBANK
	.align		4
        /*000c*/ 	.byte	0x04, 0x0a
        /*000e*/ 	.short	(.L_1180 - .L_1179)
	.align		4
.L_1179:
        /*0010*/ 	.word	index@(.nv.constant0._ZN17fastertransformer35add_bias_input_layernorm_ROW_int8IOI7__half2EEvPaPKaS4_PKT_S7_S7_iiPKfS9_S9_)
        /*0014*/ 	.short	0x0160
        /*0016*/ 	.short	0x0050


	//----- nvinfo : EIATTR_CBANK_PARAM_SIZE
	.align		4
.L_1180:
        /*0018*/ 	.byte	0x03, 0x19
        /*001a*/ 	.short	0x0050


	//----- nvinfo : EIATTR_KPARAM_INFO
	.align		4
        /*001c*/ 	.byte	0x04, 0x17
        /*001e*/ 	.short	(.L_1182 - .L_1181)
.L_1181:
        /*0020*/ 	.word	0x00000000
        /*0024*/ 	.short	0x000a
        /*0026*/ 	.short	0x0048
        /*0028*/ 	.byte	0x00, 0xf0, 0x21, 0x00


	//----- nvinfo : EIATTR_KPARAM_INFO
	.align		4
.L_1182:
        /*002c*/ 	.byte	0x04, 0x17
        /*002e*/ 	.short	(.L_1184 - .L_1183)
.L_1183:
        /*0030*/ 	.word	0x00000000
        /*0034*/ 	.short	0x0009
        /*0036*/ 	.short	0x0040
        /*0038*/ 	.byte	0x00, 0xf0, 0x21, 0x00


	//----- nvinfo : EIATTR_KPARAM_INFO
	.align		4
.L_1184:
        /*003c*/ 	.byte	0x04, 0x17
        /*003e*/ 	.short	(.L_1186 - .L_1185)
.L_1185:
        /*0040*/ 	.word	0x00000000
        /*0044*/ 	.short	0x0008
        /*0046*/ 	.short	0x0038
        /*0048*/ 	.byte	0x00, 0xf0, 0x21, 0x00


	//----- nvinfo : EIATTR_KPARAM_INFO
	.align		4
.L_1186:
        /*004c*/ 	.byte	0x04, 0x17
        /*004e*/ 	.short	(.L_1188 - .L_1187)
.L_1187:
        /*0050*/ 	.word	0x00000000
        /*0054*/ 	.short	0x0007
        /*0056*/ 	.short	0x0034
        /*0058*/ 	.byte	0x00, 0xf0, 0x11, 0x00


	//----- nvinfo : EIATTR_KPARAM_INFO
	.align		4
.L_1188:
        /*005c*/ 	.byte	0x04, 0x17
        /*005e*/ 	.short	(.L_1190 - .L_1189)
.L_1189:
        /*0060*/ 	.word	0x00000000
        /*0064*/ 	.short	0x0006
        /*0066*/ 	.short	0x0030
        /*0068*/ 	.byte	0x00, 0xf0, 0x11, 0x00


	//----- nvinfo : EIATTR_KPARAM_INFO
	.align		4
.L_1190:
        /*006c*/ 	.byte	0x04, 0x17
        /*006e*/ 	.short	(.L_1192 - .L_1191)
.L_1191:
        /*0070*/ 	.word	0x00000000
        /*0074*/ 	.short	0x0005
        /*0076*/ 	.short	0x0028
        /*0078*/ 	.byte	0x00, 0xf0, 0x21, 0x00


	//----- nvinfo : EIATTR_KPARAM_INFO
	.align		4
.L_1192:
        /*007c*/ 	.byte	0x04, 0x17
        /*007e*/ 	.short	(.L_1194 - .L_1193)
.L_1193:
        /*0080*/ 	.word	0x00000000
        /*0084*/ 	.short	0x0004
        /*0086*/ 	.short	0x0020
        /*0088*/ 	.byte	0x00, 0xf0, 0x21, 0x00


	//----- nvinfo : EIATTR_KPARAM_INFO
	.align		4
.L_1194:
        /*008c*/ 	.byte	0x04, 0x17
        /*008e*/ 	.short	(.L_1196 - .L_1195)
.L_1195:
        /*0090*/ 	.word	0x00000000
        /*0094*/ 	.short	0x0003
        /*0096*/ 	.short	0x0018
        /*0098*/ 	.byte	0x00, 0xf0, 0x21, 0x00


	//----- nvinfo : EIATTR_KPARAM_INFO
	.align		4
.L_1196:
        /*009c*/ 	.byte	0x04, 0x17
        /*009e*/ 	.short	(.L_1198 - .L_1197)
.L_1197:
        /*00a0*/ 	.word	0x00000000
        /*00a4*/ 	.short	0x0002
        /*00a6*/ 	.short	0x0010
        /*00a8*/ 	.byte	0x00, 0xf0, 0x21, 0x00


	//----- nvinfo : EIATTR_KPARAM_INFO
	.align		4
.L_1198:
        /*00ac*/ 	.byte	0x04, 0x17
        /*00ae*/ 	.short	(.L_1200 - .L_1199)
.L_1199:
        /*00b0*/ 	.word	0x00000000
        /*00b4*/ 	.short	0x0001
        /*00b6*/ 	.short	0x0008
        /*00b8*/ 	.byte	0x00, 0xf0, 0x21, 0x00


	//----- nvinfo : EIATTR_KPARAM_INFO
	.align		4
.L_1200:
        /*00bc*/ 	.byte	0x04, 0x17
        /*00be*/ 	.short	(.L_1202 - .L_1201)
.L_1201:
        /*00c0*/ 	.word	0x00000000
        /*00c4*/ 	.short	0x0000
        /*00c6*/ 	.short	0x0000
        /*00c8*/ 	.byte	0x00, 0xf0, 0x21, 0x00


	//----- nvinfo : EIATTR_MAXREG_COUNT
	.align		4
.L_1202:
        /*00cc*/ 	.byte	0x03, 0x1b
        /*00ce*/ 	.short	0x00ff


	//----- nvinfo : EIATTR_NUM_BARRIERS
	.align		4
        /*00d0*/ 	.byte	0x02, 0x4c
        /*00d2*/ 	.byte	0x01
	.zero		1


	//----- nvinfo : EIATTR_MERCURY_ISA_VERSION
	.align		4
        /*00d4*/ 	.byte	0x03, 0x5f
        /*00d6*/ 	.short	0x0000


	//----- nvinfo : EIATTR_COOP_GROUP_MASK_REGIDS
	.align		4
        /*00d8*/ 	.byte	0x04, 0x29
        /*00da*/ 	.short	(.L_1204 - .L_1203)


	//   ....[0]....
.L_1203:
        /*00dc*/ 	.word	0xffffffff


	//   ....[1]....
        /*00e0*/ 	.word	0xffffffff


	//   ....[2]....
        /*00e4*/ 	.word	0xffffffff


	//   ....[3]....
        /*00e8*/ 	.word	0xffffffff


	//   ....[4]....
        /*00ec*/ 	.word	0xffffffff


	//   ....[5]....
        /*00f0*/ 	.word	0xffffffff


	//   ....[6]....
        /*00f4*/ 	.word	0xffffffff


	//   ....[7]....
        /*00f8*/ 	.word	0xffffffff


	//   ....[8]....
        /*00fc*/ 	.word	0xffffffff


	//   ....[9]....
        /*0100*/ 	.word	0xffffffff


	//   ....[10]....
        /*0104*/ 	.word	0xffffffff


	//   ....[11]....
        /*0108*/ 	.word	0xffffffff


	//   ....[12]....
        /*010c*/ 	.word	0xffffffff


	//   ....[13]....
        /*0110*/ 	.word	0xffffffff


	//   ....[14]....
        /*0114*/ 	.word	0xffffffff


	//   ....[15]....
        /*0118*/ 	.word	0xffffffff


	//   ....[16]....
        /*011c*/ 	.word	0xffffffff


	//   ....[17]....
        /*0120*/ 	.word	0xffffffff


	//   ....[18]....
        /*0124*/ 	.word	0xffffffff


	//   ....[19]....
        /*0128*/ 	.word	0xffffffff


	//----- nvinfo : EIATTR_COOP_GROUP_INSTR_OFFSETS
	.align		4
.L_1204:
        /*012c*/ 	.byte	0x04, 0x28
        /*012e*/ 	.short	(.L_1206 - .L_1205)


	//   ....[0]....
.L_1205:
        /*0130*/ 	.word	0x00000350


	//   ....[1]....
        /*0134*/ 	.word	0x00000370


	//   ....[2]....
        /*0138*/ 	.word	0x00000390


	//   ....[3]....
        /*013c*/ 	.word	0x000003b0


	//   ....[4]....
        /*0140*/ 	.word	0x000003e0


	//   ....[5]....
        /*0144*/ 	.word	0x00000480


	//   ....[6]....
        /*0148*/ 	.word	0x000004a0


	//   ....[7]....
        /*014c*/ 	.word	0x000004c0


	//   ....[8]....
        /*0150*/ 	.word	0x000004f0


	//   ....[9]....
        /*0154*/ 	.word	0x00000520


	//   ....[10]....
        /*0158*/ 	.word	0x00000610


	//   ....[11]....
        /*015c*/ 	.word	0x00000630


	//   ....[12]....
        /*0160*/ 	.word	0x00000650


	//   ....[13]....
        /*0164*/ 	.word	0x00000690


	//   ....[14]....
        /*0168*/ 	.word	0x000006f0


	//   ....[15]....
        /*016c*/ 	.word	0x00000840


	//   ....[16]....
        /*0170*/ 	.word	0x00000860


	//   ....[17]....
        /*0174*/ 	.word	0x00000880


	//   ....[18]....
        /*0178*/ 	.word	0x000008a0


	//   ....[19]....
        /*017c*/ 	.word	0x000008d0


	//----- nvinfo : EIATTR_EXIT_INSTR_OFFSETS
	.align		4
.L_1206:
        /*0180*/ 	.byte	0x04, 0x1c
        /*0182*/ 	.short	(.L_1208 - .L_1207)


	//   ....[0]....
.L_1207:
        /*0184*/ 	.word	0x00000b30
.L_1208:


//--------------------- .nv.info._ZN17fastertransformer31layernorm_shift_partition_COL32ILi8EEEvPaPK6__halfS4_S4_iiiifii --------------------------
	.section	.nv.info._ZN17fastertransformer31layernorm_shift_partition_COL32ILi8EEEvPaPK6__halfS4_S4_iiiifii,"",@"SHT_CUDA_INFO"
	.sectionflags	@""
	.align	4


	//----- nvinfo : EIATTR_CUDA_API_VERSION
	.align		4
        /*0000*/ 	.byte	0x04, 0x37
        /*0002*/ 	.short	(.L_1210 - .L_1209)
.L_1209:
        /*0004*/ 	.word	0x00000082


	//----- nvinfo : EIATTR_SW2861232_WAR
	.align		4
.L_1210:
        /*0008*/ 	.byte	0x01, 0x35
	.zero		2


	//----- nvinfo : EIATTR_PARAM_CBANK
	.align		4
        /*000c*/ 	.byte	0x04, 0x0a
        /*000e*/ 	.short	(.L_1212 - .L_1211)
	.align		4
.L_1211:
        /*0010*/ 	.word	index@(.nv.constant0._ZN17fastertransformer31layernorm_shift_partition_COL32ILi8EEEvPaPK6__halfS4_S4_iiiifii)
        /*0014*/ 	.short	0x0160
        /*0016*/ 	.short	0x003c


	//----- nvinfo : EIATTR_CBANK_PARAM_SIZE
	.align		4
.L_1212:
        /*0018*/ 	.byte	0x03, 0x19
        /*001a*/ 	.short	0x003c


	//----- nvinfo : EIATTR_KPARAM_INFO
	.align		4
        /*001c*/ 	.byte	0x04, 0x17
        /*001e*/ 	.short	(.L_1214 - .L_1213)
.L_1213:
        /*0020*/ 	.word	0x00000000
        /*0024*/ 	.short	0x000a
        /*0026*/ 	.short	0x0038
        /*0028*/ 	.byte	0x00, 0xf0, 0x11, 0x00


	//----- nvinfo : EIATTR_KPARAM_INFO
	.align		4
.L_1214:
        /*002c*/ 	.byte	0x04, 0x17
        /*002e*/ 	.short	(.L_1216 - .L_1215)
.L_1215:
        /*0030*/ 	.word	0x00000000
        /*0034*/ 	.short	0x0009
        /*0036*/ 	.short	0x0034
        /*0038*/ 	.byte	0x00, 0xf0, 0x11, 0x00


	//----- nvinfo : EIATTR_KPARAM_INFO
	.align		4
.L_1216:
        /*003c*/ 	.byte	0x04, 0x17
        /*003e*/ 	.short	(.L_1218 - .L_1217)
.L_1217:
        /*0040*/ 	.word	0x00000000
        /*0044*/ 	.short	0x0008
        /*0046*/ 	.short	0x0030
        /*0048*/ 	.byte	0x00, 0xf0, 0x11, 0x00


	//----- nvinfo : EIATTR_KPARAM_INFO
	.align		4
.L_1218:
        /*004c*/ 	.byte	0x04, 0x17
        /*004e*/ 	.short	(.L_1220 - .L_1219)
.L_1219:
        /*0050*/ 	.word	0x00000000
        /*0054*/ 	.short	0x0007
        /*0056*/ 	.short	0x002c
        /*0058*/ 	.byte	0x00, 0xf0, 0x11, 0x00


	//----- nvinfo : EIATTR_KPARAM_INFO
	.align		4
.L_1220:
        /*005c*/ 	.byte	0x04, 0x17
        /*005e*/ 	.short	(.L_1222 - .L_1221)
.L_1221:
        /*0060*/ 	.word	0x00000000
        /*0064*/ 	.short	0x0006
        /*0066*/ 	.short	0x0028
        /*0068*/ 	.byte	0x00, 0xf0, 0x11, 0x00


	//----- nvinfo : EIATTR_KPARAM_INFO
	.align		4
.L_1222:
        /*006c*/ 	.byte	0x04, 0x17
        /*006e*/ 	.short	(.L_1224 - .L_1223)
.L_1223:
        /*0070*/ 	.word	0x00000000
        /*0074*/ 	.short	0x0005
        /*0076*/ 	.short	0x0024
        /*0078*/ 	.byte	0x00, 0xf0, 0x11, 0x00


	//----- nvinfo : EIATTR_KPARAM_INFO
	.align		4
.L_1224:
        /*007c*/ 	.byte	0x04, 0x17
        /*007e*/ 	.short	(.L_1226 - .L_1225)
.L_1225:
        /*0080*/ 	.word	0x00000000
        /*0084*/ 	.short	0x0004
        /*0086*/ 	.short	0x0020
        /*0088*/ 	.byte	0x00, 0xf0, 0x11, 0x00


	//----- nvinfo : EIATTR_KPARAM_INFO
	.align		4
.L_1226:
        /*008c*/ 	.byte	0x04, 0x17
        /*008e*/ 	.short	(.L_1228 - .L_1227)
.L_1227:
        /*0090*/ 	.word	0x00000000
        /*0094*/ 	.short	0x0003
        /*0096*/ 	.short	0x0018
        /*0098*/ 	.byte	0x00, 0xf0, 0x21, 0x00


	//----- nvinfo : EIATTR_KPARAM_INFO
	.align		4
.L_1228:
        /*009c*/ 	.byte	0x04, 0x17
        /*009e*/ 	.short	(.L_1230 - .L_1229)
.L_1229:
        /*00a0*/ 	.word	0x00000000
        /*00a4*/ 	.short	0x0002
        /*00a6*/ 	.short	0x0010
        /*00a8*/ 	.byte	0x00, 0xf0, 0x21, 0x00


	//----- nvinfo : EIATTR_KPARAM_INFO
	.align		4
.L_1230:
        /*00ac*/ 	.byte	0x04, 0x17
        /*00ae*/ 	.short	(.L_1232 - .L_1231)
.L_1231:
        /*00b0*/ 	.word	0x00000000
        /*00b4*/ 	.short	0x0001
        /*00b6*/ 	.short	0x0008
        /*00b8*/ 	.byte	0x00, 0xf0, 0x21, 0x00


	//----- nvinfo : EIATTR_KPARAM_INFO
	.align		4
.L_1232:
        /*00bc*/ 	.byte	0x04, 0x17
        /*00be*/ 	.short	(.L_1234 - .L_1233)
.L_1233:
        /*00c0*/ 	.word	0x00000000
        /*00c4*/ 	.short	0x0000
        /*00c6*/ 	.short	0x0000
        /*00c8*/ 	.byte	0x00, 0xf0, 0x21, 0x00


	//----- nvinfo : EIATTR_MAXREG_COUNT
	.align		4
.L_1234:
        /*00cc*/ 	.byte	0x03, 0x1b
        /*00ce*/ 	.short	0x00ff


	//----- nvinfo : EIATTR_NUM_BARRIERS
	.align		4
        /*00d0*/ 	.byte	0x02, 0x4c
        /*00d2*/ 	.byte	0x01
	.zero		1


	//----- nvinfo : EIATTR_MERCURY_ISA_VERSION
	.align		4
        /*00d4*/ 	.byte	0x03, 0x5f
        /*00d6*/ 	.short	0x0000


	//----- nvinfo : EIATTR_COOP_GROUP_MASK_REGIDS
	.align		4
        /*00d8*/ 	.byte	0x04, 0x29
        /*00da*/ 	.short	(.L_1236 - .L_1235)


	//   ....[0]....
.L_1235:
        /*00dc*/ 	.word	0xffffffff


	//   ....[1]....
        /*00e0*/ 	.word	0xffffffff


	//   ....[2]....
        /*00e4*/ 	.word	0xffffffff


	//   ....[3]....
        /*00e8*/ 	.word	0xffffffff


	//   ....[4]....
        /*00ec*/ 	.word	0xffffffff


	//   ....[5]....
        /*00f0*/ 	.word	0xffffffff


	//   ....[6]....
        /*00f4*/ 	.word	0xffffffff


	//   ....[7]....
        /*00f8*/ 	.word	0xffffffff


	//   ....[8]....
        /*00fc*/ 	.word	0xffffffff


	//   ....[9]....
        /*0100*/ 	.word	0xffffffff


	//   ....[10]....
        /*0104*/ 	.word	0xffffffff


	//   ....[11]....
        /*0108*/ 	.word	0xffffffff


	//   ....[12]....
        /*010c*/ 	.word	0xffffffff


	//   ....[13]....
        /*0110*/ 	.word	0xffffffff


	//   ....[14]....
        /*0114*/ 	.word	0xffffffff


	//   ....[15]....
        /*0118*/ 	.word	0xffffffff


	//   ....[16]....
        /*011c*/ 	.word	0xffffffff


	//   ....[17]....
        /*0120*/ 	.word	0xffffffff


	//   ....[18]....
        /*0124*/ 	.word	0xffffffff


	//   ....[19]....
        /*0128*/ 	.word	0xffffffff


	//----- nvinfo : EIATTR_COOP_GROUP_INSTR_OFFSETS
	.align		4
.L_1236:
        /*012c*/ 	.byte	0x04, 0x28
        /*012e*/ 	.short	(.L_1238 - .L_1237)


	//   ....[0]....
.L_1237:
        /*0130*/ 	.word	0x00000540


	//   ....[1]....
        /*0134*/ 	.word	0x000005a0


	//   ....[2]....
        /*0138*/ 	.word	0x00000610


	//   ....[3]....
        /*013c*/ 	.word	0x000006d0


	//   ....[4]....
        /*0140*/ 	.word	0x00000800


	//   ....[5]....
        /*0144*/ 	.word	0x00000a60


	//   ....[6]....
        /*0148*/ 	.word	0x00000a90


	//   ....[7]....
        /*014c*/ 	.word	0x00000ac0


	//   ....[8]....
        /*0150*/ 	.word	0x00000ae0


	//   ....[9]....
        /*0154*/ 	.word	0x00000b00


	//   ....[10]....
        /*0158*/ 	.word	0x00000c60


	//   ....[11]....
        /*015c*/ 	.word	0x00000c80


	//   ....[12]....
        /*0160*/ 	.word	0x00000cb0


	//   ....[13]....
        /*0164*/ 	.word	0x00000cd0


	//   ....[14]....
        /*0168*/ 	.word	0x00000cf0


	//   ....[15]....
        /*016c*/ 	.word	0x00000d40


	//   ....[16]....
        /*0170*/ 	.word	0x00000d60


	//   ....[17]....
        /*0174*/ 	.word	0x00000d80


	//   ....[18]....
        /*0178*/ 	.word	0x00000da0


	//   ....[19]....
        /*017c*/ 	.word	0x00000dc0


	//----- nvinfo : EIATTR_EXIT_INSTR_OFFSETS
	.align		4
.L_1238:
        /*0180*/ 	.byte	0x04, 0x1c
        /*0182*/ 	.short	(.L_1240 - .L_1239)


	//   ....[0]....
.L_1239:
        /*0184*/ 	.word	0x00000310


	//   ....[1]....
        /*0188*/ 	.word	0x000012f0


	//----- nvinfo : EIATTR_CTAIDZ_USED
	.align		4
.L_1240:
        /*018c*/ 	.byte	0x01, 0x04
	.zero		2


	//----- nvinfo : EIATTR_CRS_STACK_SIZE
	.align		4
        /*0190*/ 	.byte	0x04, 0x1e
        /*0192*/ 	.short	(.L_1242 - .L_1241)
.L_1241:
        /*0194*/ 	.word	0x00000000
.L_1242:


//--------------------- .nv.info._ZN17fastertransformer42layernorm_shift_partition_COL32_warpReduceILi4ELi8EEEvPaPK6__halfS4_S4_iiiifii --------------------------
	.section	.nv.info._ZN17fastertransformer42layernorm_shift_partition_COL32_warpReduceILi4ELi8EEEvPaPK6__halfS4_S4_iiiifii,"",@"SHT_CUDA_INFO"
	.sectionflags	@""
	.align	4


	//----- nvinfo : EIATTR_CUDA_API_VERSION
	.align		4
        /*0000*/ 	.byte	0x04, 0x37
        /*0002*/ 	.short	(.L_1244 - .L_1243)
.L_1243:
        /*0004*/ 	.word	0x00000082


	//----- nvinfo : EIATTR_SW2861232_WAR
	.align		4
.L_1244:
        /*0008*/ 	.byte	0x01, 0x35
	.zero		2


	//----- nvinfo : EIATTR_PARAM_CBANK
	.align		4
        /*000c*/ 	.byte	0x04, 0x0a
        /*000e*/ 	.short	(.L_1246 - .L_1245)
	.align		4
.L_1245:
        /*0010*/ 	.word	index@(.nv.constant0._ZN17fastertransformer42layernorm_shift_partition_COL32_warpReduceILi4ELi8EEEvPaPK6__halfS4_S4_iiiifii)
        /*0014*/ 	.short	0x0160
        /*0016*/ 	.short	0x003c


	//----- nvinfo : EIATTR_CBANK_PARAM_SIZE
	.align		4
.L_1246:
        /*0018*/ 	.byte	0x03, 0x19
        /*001a*/ 	.short	0x003c


	//----- nvinfo : EIATTR_KPARAM_INFO
	.align		4
        /*001c*/ 	.byte	0x04, 0x17
        /*001e*/ 	.short	(.L_1248 - .L_1247)
.L_1247:
        /*0020*/ 	.word	0x00000000
        /*0024*/ 	.short	0x000a
        /*0026*/ 	.short	0x0038
        /*0028*/ 	.byte	0x00, 0xf0, 0x11, 0x00


	//----- nvinfo : EIATTR_KPARAM_INFO
	.align		4
.L_1248:
        /*002c*/ 	.byte	0x04, 0x17
        /*002e*/ 	.short	(.L_1250 - .L_1249)
.L_1249:
        /*0030*/ 	.word	0x00000000
        /*0034*/ 	.short	0x0009
        /*0036*/ 	.short	0x0034
        /*0038*/ 	.byte	0x00, 0xf0, 0x11, 0x00


	//----- nvinfo : EIATTR_KPARAM_INFO
	.align		4
.L_1250:
        /*003c*/ 	.byte	0x04, 0x17
        /*003e*/ 	.short	(.L_1252 - .L_1251)
.L_1251:
        /*0040*/ 	.word	0x00000000
        /*0044*/ 	.short	0x0008
        /*0046*/ 	.short	0x0030
        /*0048*/ 	.byte	0x00, 0xf0, 0x11, 0x00


	//----- nvinfo : EIATTR_KPARAM_INFO
	.align		4
.L_1252:
        /*004c*/ 	.byte	0x04, 0x17
        /*004e*/ 	.short	(.L_1254 - .L_1253)
.L_1253:
        /*0050*/ 	.word	0x00000000
        /*0054*/ 	.short	0x0007
        /*0056*/ 	.short	0x002c
        /*0058*/ 	.byte	0x00, 0xf0, 0x11, 0x00


	//----- nvinfo : EIATTR_KPARAM_INFO
	.align		4
.L_1254:
        /*005c*/ 	.byte	0x04, 0x17
        /*005e*/ 	.short	(.L_1256 - .L_1255)
.L_1255:
        /*0060*/ 	.word	0x00000000
        /*0064*/ 	.short	0x0006
        /*0066*/ 	.short	0x0028
        /*0068*/ 	.byte	0x00, 0xf0, 0x11, 0x00


	//----- nvinfo : EIATTR_KPARAM_INFO
	.align		4
.L_1256:
        /*006c*/ 	.byte	0x04, 0x17
        /*006e*/ 	.short	(.L_1258 - .L_1257)
.L_1257:
        /*0070*/ 	.word	0x00000000
        /*0074*/ 	.short	0x0005
        /*0076*/ 	.short	0x0024
        /*0078*/ 	.byte	0x00, 0xf0, 0x11, 0x00


	//----- nvinfo : EIATTR_KPARAM_INFO
	.align		4
.L_1258:
        /*007c*/ 	.byte	0x04, 0x17
        /*007e*/ 	.short	(.L_1260 - .L_1259)
.L_1259:
        /*0080*/ 	.word	0x00000000
        /*0084*/ 	.short	0x0004
        /*0086*/ 	.short	0x0020
        /*0088*/ 	.byte	0x00, 0xf0, 0x11, 0x00


	//----- nvinfo : EIATTR_KPARAM_INFO
	.align		4
.L_1260:
        /*008c*/ 	.byte	0x04, 0x17
        /*008e*/ 	.short	(.L_1262 - .L_1261)
.L_1261:
        /*0090*/ 	.word	0x00000000
        /*0094*/ 	.short	0x0003
        /*0096*/ 	.short	0x0018
        /*0098*/ 	.byte	0x00, 0xf0, 0x21, 0x00


	//----- nvinfo : EIATTR_KPARAM_INFO
	.align		4
.L_1262:
        /*009c*/ 	.byte	0x04, 0x17
        /*009e*/ 	.short	(.L_1264 - .L_1263)
.L_1263:
        /*00a0*/ 	.word	0x00000000
        /*00a4*/ 	.short	0x0002
        /*00a6*/ 	.short	0x0010
        /*00a8*/ 	.byte	0x00, 0xf0, 0x21, 0x00


	//----- nvinfo : EIATTR_KPARAM_INFO
	.align		4
.L_1264:
        /*00ac*/ 	.byte	0x04, 0x17
        /*00ae*/ 	.short	(.L_1266 - .L_1265)
.L_1265:
        /*00b0*/ 	.word	0x00000000
        /*00b4*/ 	.short	0x0001
        /*00b6*/ 	.short	0x0008
        /*00b8*/ 	.byte	0x00, 0xf0, 0x21, 0x00


	//----- nvinfo : EIATTR_KPARAM_INFO
	.align		4
.L_1266:
        /*00bc*/ 	.byte	0x04, 0x17
        /*00be*/ 	.short	(.L_1268 - .L_1267)
.L_1267:
        /*00c0*/ 	.word	0x00000000
        /*00c4*/ 	.short	0x0000
        /*00c6*/ 	.short	0x0000
        /*00c8*/ 	.byte	0x00, 0xf0, 0x21, 0x00


	//----- nvinfo : EIATTR_MAXREG_COUNT
	.align		4
.L_1268:
        /*00cc*/ 	.byte	0x03, 0x1b
        /*00ce*/ 	.short	0x00ff


	//----- nvinfo : EIATTR_NUM_BARRIERS
	.align		4
        /*00d0*/ 	.byte	0x02, 0x4c
        /*00d2*/ 	.byte	0x01
	.zero		1


	//----- nvinfo : EIATTR_MERCURY_ISA_VERSION
	.align		4
        /*00d4*/ 	.byte	0x03, 0x5f
        /*00d6*/ 	.short	0x0000


	//----- nvinfo : EIATTR_COOP_GROUP_MASK_REGIDS
	.align		4
        /*00d8*/ 	.byte	0x04, 0x29
        /*00da*/ 	.short	(.L_1270 - .L_1269)


	//   ....[0]....
.L_1269:
        /*00dc*/ 	.word	0xffffffff


	//   ....[1]....
        /*00e0*/ 	.word	0xffffffff


	//   ....[2]....
        /*00e4*/ 	.word	0xffffffff


	//   ....[3]....
        /*00e8*/ 	.word	0xffffffff


	//   ....[4]....
        /*00ec*/ 	.word	0xffffffff


	//   ....[5]....
        /*00f0*/ 	.word	0xffffffff


	//   ....[6]....
        /*00f4*/ 	.word	0xffffffff


	//   ....[7]....
        /*00f8*/ 	.word	0xffffffff


	//   ....[8]....
        /*00fc*/ 	.word	0xffffffff


	//   ....[9]....
        /*0100*/ 	.word	0xffffffff


	//----- nvinfo : EIATTR_COOP_GROUP_INSTR_OFFSETS
	.align		4
.L_1270:
        /*0104*/ 	.byte	0x04, 0x28
        /*0106*/ 	.short	(.L_1272 - .L_1271)


	//   ....[0]....
.L_1271:
        /*0108*/ 	.word	0x000009c0


	//   ....[1]....
        /*010c*/ 	.word	0x00000a70


	//   ....[2]....
        /*0110*/ 	.word	0x00000b10


	//   ....[3]....
        /*0114*/ 	.word	0x00000b40


	//   ....[4]....
        /*0118*/ 	.word	0x00000bd0


	//   ....[5]....
        /*011c*/ 	.word	0x00000e50


	//   ....[6]....
        /*0120*/ 	.word	0x00000e80


	//   ....[7]....
        /*0124*/ 	.word	0x00000ea0


	//   ....[8]....
        /*0128*/ 	.word	0x00000ec0


	//   ....[9]....
        /*012c*/ 	.word	0x00000ee0


	//----- nvinfo : EIATTR_EXIT_INSTR_OFFSETS
	.align		4
.L_1272:
        /*0130*/ 	.byte	0x04, 0x1c
        /*0132*/ 	.short	(.L_1274 - .L_1273)


	//   ....[0]....
.L_1273:
        /*0134*/ 	.word	0x000000d0


	//   ....[1]....
        /*0138*/ 	.word	0x00001450


	//----- nvinfo : EIATTR_CRS_STACK_SIZE
	.align		4
.L_1274:
        /*013c*/ 	.byte	0x04, 0x1e
        /*013e*/ 	.short	(.L_1276 - .L_1275)
.L_1275:
        /*0140*/ 	.word	0x00000000
.L_1276:


//--------------------- .nv.info._ZN17fastertransformer31layernorm_COL32_INT8I_DataTypeOI7__half2EEvPT_PKaPKS2_S7_iiPKf --------------------------
	.section	.nv.info._ZN17fastertransformer31layernorm_COL32_INT8I_DataTypeOI7__half2EEvPT_PKaPKS2_S7_iiPKf,"",@"SHT_CUDA_INFO"
	.sectionflags	@""
	.align	4


	//----- nvinfo : EIATTR_CUDA_API_VERSION
	.align		4
        /*0000*/ 	.byte	0x04, 0x37
        /*0002*/ 	.short	(.L_1278 - .L_1277)
.L_1277:
        /*0004*/ 	.word	0x00000082


	//----- nvinfo : EIATTR_SW2861232_WAR
	.align		4
.L_1278:
        /*0008*/ 	.byte	0x01, 0x35
	.zero		2


	//----- nvinfo : EIATTR_PARAM_CBANK
	.align		4
        /*000c*/ 	.byte	0x04, 0x0a
        /*000e*/ 	.short	(.L_1280 - .L_1279)
	.align		4
.L_1279:
        /*0010*/ 	.word	index@(.nv.constant0._ZN17fastertransformer31layernorm_COL32_INT8I_DataTypeOI7__half2EEvPT_PKaPKS2_S7_iiPKf)
        /*0014*/ 	.short	0x0160
        /*0016*/ 	.short	0x0030


	//----- nvinfo : EIATTR_CBANK_PARAM_SIZE
	.align		4
.L_1280:
        /*0018*/ 	.byte	0x03, 0x19
        /*001a*/ 	.short	0x0030


	//----- nvinfo : EIATTR_KPARAM_INFO
	.align		4
        /*001c*/ 	.byte	0x04, 0x17
        /*001e*/ 	.short	(.L_1282 - .L_1281)
.L_1281:
        /*0020*/ 	.word	0x00000000
        /*0024*/ 	.short	0x0006
        /*0026*/ 	.short	0x0028
        /*0028*/ 	.byte	0x00, 0xf0, 0x21, 0x00


	//----- nvinfo : EIATTR_KPARAM_INFO
	.align		4
.L_1282:
        /*002c*/ 	.byte	0x04, 0x17
        /*002e*/ 	.short	(.L_1284 - .L_1283)
.L_1283:
        /*0030*/ 	.word	0x00000000
        /*0034*/ 	.short	0x0005
        /*0036*/ 	.short	0x0024
        /*0038*/ 	.byte	0x00, 0xf0, 0x11, 0x00


	//----- nvinfo : EIATTR_KPARAM_INFO
	.align		4
.L_1284:
        /*003c*/ 	.byte	0x04, 0x17
        /*003e*/ 	.short	(.L_1286 - .L_1285)
.L_1285:
        /*0040*/ 	.word	0x00000000
        /*0044*/ 	.short	0x0004
        /*0046*/ 	.short	0x0020
        /*0048*/ 	.byte	0x00, 0xf0, 0x11, 0x00


	//----- nvinfo : EIATTR_KPARAM_INFO
	.align		4
.L_1286:
        /*004c*/ 	.byte	0x04, 0x17
        /*004e*/ 	.short	(.L_1288 - .L_1287)
.L_1287:
        /*0050*/ 	.word	0x00000000
        /*0054*/ 	.short	0x0003
        /*0056*/ 	.short	0x0018
        /*0058*/ 	.byte	0x00, 0xf0, 0x21, 0x00


	//----- nvinfo : EIATTR_KPARAM_INFO
	.align		4
.L_1288:
        /*005c*/ 	.byte	0x04, 0x17
        /*005e*/ 	.short	(.L_1290 - .L_1289)
.L_1289:
        /*0060*/ 	.word	0x00000000
        /*0064*/ 	.short	0x0002
        /*0066*/ 	.short	0x0010
        /*0068*/ 	.byte	0x00, 0xf0, 0x21, 0x00


	//----- nvinfo : EIATTR_KPARAM_INFO
	.align		4
.L_1290:
        /*006c*/ 	.byte	0x04, 0x17
        /*006e*/ 	.short	(.L_1292 - .L_1291)
.L_1291:
        /*0070*/ 	.word	0x00000000
        /*0074*/ 	.short	0x0001
        /*0076*/ 	.short	0x0008
        /*0078*/ 	.byte	0x00, 0xf0, 0x21, 0x00


	//----- nvinfo : EIATTR_KPARAM_INFO
	.align		4
.L_1292:
        /*007c*/ 	.byte	0x04, 0x17
        /*007e*/ 	.short	(.L_1294 - .L_1293)
.L_1293:
        /*0080*/ 	.word	0x00000000
        /*0084*/ 	.short	0x0000
        /*0086*/ 	.short	0x0000
        /*0088*/ 	.byte	0x00, 0xf0, 0x21, 0x00


	//----- nvinfo : EIATTR_MAXREG_COUNT
	.align		4
.L_1294:
        /*008c*/ 	.byte	0x03, 0x1b
        /*008e*/ 	.short	0x00ff


	//----- nvinfo : EIATTR_NUM_BARRIERS
	.align		4
        /*0090*/ 	.byte	0x02, 0x4c
        /*0092*/ 	.byte	0x01
	.zero		1


	//----- nvinfo : EIATTR_MERCURY_ISA_VERSION
	.align		4
        /*0094*/ 	.byte	0x03, 0x5f
        /*0096*/ 	.short	0x0000


	//----- nvinfo : EIATTR_COOP_GROUP_MASK_REGIDS
	.align		4
        /*0098*/ 	.byte	0x04, 0x29
        /*009a*/ 	.short	(.L_1296 - .L_1295)


	//   ....[0]....
.L_1295:
        /*009c*/ 	.word	0xffffffff


	//   ....[1]....
        /*00a0*/ 	.word	0xffffffff


	//   ....[2]....
        /*00a4*/ 	.word	0xffffffff


	//   ....[3]....
        /*00a8*/ 	.word	0xffffffff


	//   ....[4]....
        /*00ac*/ 	.word	0xffffffff


	//   ....[5]....
        /*00b0*/ 	.word	0xffffffff


	//   ....[6]....
        /*00b4*/ 	.word	0xffffffff


	//   ....[7]....
        /*00b8*/ 	.word	0xffffffff


	//   ....[8]....
        /*00bc*/ 	.word	0xffffffff


	//   ....[9]....
        /*00c0*/ 	.word	0xffffffff


	//   ....[10]....
        /*00c4*/ 	.word	0xffffffff


	//   ....[11]....
        /*00c8*/ 	.word	0xffffffff


	//   ....[12]....
        /*00cc*/ 	.word	0xffffffff


	//   ....[13]....
        /*00d0*/ 	.word	0xffffffff


	//   ....[14]....
        /*00d4*/ 	.word	0xffffffff


	//   ....[15]....
        /*00d8*/ 	.word	0xffffffff


	//   ....[16]....
        /*00dc*/ 	.word	0xffffffff


	//   ....[17]....
        /*00e0*/ 	.word	0xffffffff


	//   ....[18]....
        /*00e4*/ 	.word	0xffffffff


	//   ....[19]....
        /*00e8*/ 	.word	0xffffffff


	//----- nvinfo : EIATTR_COOP_GROUP_INSTR_OFFSETS
	.align		4
.L_1296:
        /*00ec*/ 	.byte	0x04, 0x28
        /*00ee*/ 	.short	(.L_1298 - .L_1297)


	//   ....[0]....
.L_1297:
        /*00f0*/ 	.word	0x00000240


	//   ....[1]....
        /*00f4*/ 	.word	0x00000270


	//   ....[2]....
        /*00f8*/ 	.word	0x000002a0


	//   ....[3]....
        /*00fc*/ 	.word	0x000002b0


	//   ....[4]....
        /*0100*/ 	.word	0x00000300


	//   ....[5]....
        /*0104*/ 	.word	0x00000310


	//   ....[6]....
        /*0108*/ 	.word	0x00000350


	//   ....[7]....
        /*010c*/ 	.word	0x00000370


	//   ....[8]....
        /*0110*/ 	.word	0x000003d0


	//   ....[9]....
        /*0114*/ 	.word	0x000003e0


	//   ....[10]....
        /*0118*/ 	.word	0x00000490


	//   ....[11]....
        /*011c*/ 	.word	0x000004a0


	//   ....[12]....
        /*0120*/ 	.word	0x000004d0


	//   ....[13]....
        /*0124*/ 	.word	0x000004e0


	//   ....[14]....
        /*0128*/ 	.word	0x00000510


	//   ....[15]....
        /*012c*/ 	.word	0x00000520


	//   ....[16]....
        /*0130*/ 	.word	0x00000550


	//   ....[17]....
        /*0134*/ 	.word	0x00000560


	//   ....[18]....
        /*0138*/ 	.word	0x00000590


	//   ....[19]....
        /*013c*/ 	.word	0x000005a0


	//----- nvinfo : EIATTR_EXIT_INSTR_OFFSETS
	.align		4
.L_1298:
        /*0140*/ 	.byte	0x04, 0x1c
        /*0142*/ 	.short	(.L_1300 - .L_1299)


	//   ....[0]....
.L_1299:
        /*0144*/ 	.word	0x000006d0


	//   ....[1]....
        /*0148*/ 	.word	0x00000900


	//----- nvinfo : EIATTR_CRS_STACK_SIZE
	.align		4
.L_1300:
        /*014c*/ 	.byte	0x04, 0x1e
        /*014e*/ 	.short	(.L_1302 - .L_1301)
.L_1301:
        /*0150*/ 	.word	0x00000000
.L_1302:


//--------------------- .nv.info._ZN17fastertransformer31layernorm_COL32_DataTypeI_int8OI7__half2EEvPaPKT_S5_S5_iiPKf --------------------------
	.section	.nv.info._ZN17fastertransformer31layernorm_COL32_DataTypeI_int8OI7__half2EEvPaPKT_S5_S5_iiPKf,"",@"SHT_CUDA_INFO"
	.sectionflags	@""
	.align	4


	//----- nvinfo : EIATTR_CUDA_API_VERSION
	.align		4
        /*0000*/ 	.byte	0x04, 0x37
        /*0002*/ 	.short	(.L_1304 - .L_1303)
.L_1303:
        /*0004*/ 	.word	0x00000082


	//----- nvinfo : EIATTR_SW2861232_WAR
	.align		4
.L_1304:
        /*0008*/ 	.byte	0x01, 0x35
	.zero		2


	//----- nvinfo : EIATTR_PARAM_CBANK
	.align		4
        /*000c*/ 	.byte	0x04, 0x0a
        /*000e*/ 	.short	(.L_1306 - .L_1305)
	.align		4
.L_1305:
        /*0010*/ 	.word	index@(.nv.constant0._ZN17fastertransformer31layernorm_COL32_DataTypeI_int8OI7__half2EEvPaPKT_S5_S5_iiPKf)
        /*0014*/ 	.short	0x0160
        /*0016*/ 	.short	0x0030


	//----- nvinfo : EIATTR_CBANK_PARAM_SIZE
	.align		4
.L_1306:
        /*0018*/ 	.byte	0x03, 0x19
        /*001a*/ 	.short	0x0030


	//----- nvinfo : EIATTR_KPARAM_INFO
	.align		4
        /*001c*/ 	.byte	0x04, 0x17
        /*001e*/ 	.short	(.L_1308 - .L_1307)
.L_1307:
        /*0020*/ 	.word	0x00000000
        /*0024*/ 	.short	0x0006
        /*0026*/ 	.short	0x0028
        /*0028*/ 	.byte	0x00, 0xf0, 0x21, 0x00


	//----- nvinfo : EIATTR_KPARAM_INFO
	.align		4
.L_1308:
        /*002c*/ 	.byte	0x04, 0x17
        /*002e*/ 	.short	(.L_1310 - .L_1309)
.L_1309:
        /*0030*/ 	.word	0x00000000
        /*0034*/ 	.short	0x0005
        /*0036*/ 	.short	0x0024
        /*0038*/ 	.byte	0x00, 0xf0, 0x11, 0x00


	//----- nvinfo : EIATTR_KPARAM_INFO
	.align		4
.L_1310:
        /*003c*/ 	.byte	0x04, 0x17
        /*003e*/ 	.short	(.L_1312 - .L_1311)
.L_1311:
        /*0040*/ 	.word	0x00000000
        /*0044*/ 	.short	0x0004
        /*0046*/ 	.short	0x0020
        /*0048*/ 	.byte	0x00, 0xf0, 0x11, 0x00


	//----- nvinfo : EIATTR_KPARAM_INFO
	.align		4
.L_1312:
        /*004c*/ 	.byte	0x04, 0x17
        /*004e*/ 	.short	(.L_1314 - .L_1313)
.L_1313:
        /*0050*/ 	.word	0x00000000
        /*0054*/ 	.short	0x0003
        /*0056*/ 	.short	0x0018
        /*0058*/ 	.byte	0x00, 0xf0, 0x21, 0x00


	//----- nvinfo : EIATTR_KPARAM_INFO
	.align		4
.L_1314:
        /*005c*/ 	.byte	0x04, 0x17
        /*005e*/ 	.short	(.L_1316 - .L_1315)
.L_1315:
        /*0060*/ 	.word	0x00000000
        /*0064*/ 	.short	0x0002
        /*0066*/ 	.short	0x0010
        /*0068*/ 	.byte	0x00, 0xf0, 0x21, 0x00


	//----- nvinfo : EIATTR_KPARAM_INFO
	.align		4
.L_1316:
        /*006c*/ 	.byte	0x04, 0x17
        /*006e*/ 	.short	(.L_1318 - .L_1317)
.L_1317:
        /*0070*/ 	.word	0x00000000
        /*0074*/ 	.short	0x0001
        /*0076*/ 	.short	0x0008
        /*0078*/ 	.byte	0x00, 0xf0, 0x21, 0x00


	//----- nvinfo : EIATTR_KPARAM_INFO
	.align		4
.L_1318:
        /*007c*/ 	.byte	0x04, 0x17
        /*007e*/ 	.short	(.L_1320 - .L_1319)
.L_1319:
        /*0080*/ 	.word	0x00000000
        /*0084*/ 	.short	0x0000
        /*0086*/ 	.short	0x0000
        /*0088*/ 	.byte	0x00, 0xf0, 0x21, 0x00


	//----- nvinfo : EIATTR_MAXREG_COUNT
	.align		4
.L_1320:
        /*008c*/ 	.byte	0x03, 0x1b
        /*008e*/ 	.short	0x00ff


	//----- nvinfo : EIATTR_NUM_BARRIERS
	.align		4
        /*0090*/ 	.byte	0x02, 0x4c
        /*0092*/ 	.byte	0x01
	.zero		1


	//----- nvinfo : EIATTR_MERCURY_ISA_VERSION
	.align		4
        /*0094*/ 	.byte	0x03, 0x5f
        /*0096*/ 	.short	0x0000


	//----- nvinfo : EIATTR_COOP_GROUP_MASK_REGIDS
	.align		4
        /*0098*/ 	.byte	0x04, 0x29
        /*009a*/ 	.short	(.L_1322 - .L_1321)


	//   ....[0]....
.L_1321:
        /*009c*/ 	.word	0xffffffff


	//   ....[1]....
        /*00a0*/ 	.word	0xffffffff


	//   ....[2]....
        /*00a4*/ 	.word	0xffffffff


	//   ....[3]....
        /*00a8*/ 	.word	0xffffffff


	//   ....[4]....
        /*00ac*/ 	.word	0xffffffff


	//   ....[5]....
        /*00b0*/ 	.word	0xffffffff


	//   ....[6]....
        /*00b4*/ 	.word	0xffffffff


	//   ....[7]....
        /*00b8*/ 	.word	0xffffffff


	//   ....[8]....
        /*00bc*/ 	.word	0xffffffff


	//   ....[9]....
        /*00c0*/ 	.word	0xffffffff


	//   ....[10]....
        /*00c4*/ 	.word	0xffffffff


	//   ....[11]....
        /*00c8*/ 	.word	0xffffffff


	//   ....[12]....
        /*00cc*/ 	.word	0xffffffff


	//   ....[13]....
        /*00d0*/ 	.word	0xffffffff


	//   ....[14]....
        /*00d4*/ 	.word	0xffffffff


	//   ....[15]....
        /*00d8*/ 	.word	0xffffffff


	//   ....[16]....
        /*00dc*/ 	.word	0xffffffff


	//   ....[17]....
        /*00e0*/ 	.word	0xffffffff


	//   ....[18]....
        /*00e4*/ 	.word	0xffffffff


	//   ....[19]....
        /*00e8*/ 	.word	0xffffffff


	//----- nvinfo : EIATTR_COOP_GROUP_INSTR_OFFSETS
	.align		4
.L_1322:
        /*00ec*/ 	.byte	0x04, 0x28
        /*00ee*/ 	.short	(.L_1324 - .L_1323)


	//   ....[0]....
.L_1323:
        /*00f0*/ 	.word	0x00000180


	//   ....[1]....
        /*00f4*/ 	.word	0x00000190


	//   ....[2]....
        /*00f8*/ 	.word	0x000001c0


	//   ....[3]....
        /*00fc*/ 	.word	0x000001d0


	//   ....[4]....
        /*0100*/ 	.word	0x00000230


	//   ....[5]....
        /*0104*/ 	.word	0x00000250


	//   ....[6]....
        /*0108*/ 	.word	0x000002a0


	//   ....[7]....
        /*010c*/ 	.word	0x000002b0


	//   ....[8]....
        /*0110*/ 	.word	0x000002e0


	//   ....[9]....
        /*0114*/ 	.word	0x00000300


	//   ....[10]....
        /*0118*/ 	.word	0x000003b0


	//   ....[11]....
        /*011c*/ 	.word	0x000003c0


	//   ....[12]....
        /*0120*/ 	.word	0x000003f0


	//   ....[13]....
        /*0124*/ 	.word	0x00000400


	//   ....[14]....
        /*0128*/ 	.word	0x00000430


	//   ....[15]....
        /*012c*/ 	.word	0x00000440


	//   ....[16]....
        /*0130*/ 	.word	0x00000470


	//   ....[17]....
        /*0134*/ 	.word	0x00000480


	//   ....[18]....
        /*0138*/ 	.word	0x000004b0


	//   ....[19]....
        /*013c*/ 	.word	0x000004c0


	//----- nvinfo : EIATTR_EXIT_INSTR_OFFSETS
	.align		4
.L_1324:
        /*0140*/ 	.byte	0x04, 0x1c
        /*0142*/ 	.short	(.L_1326 - .L_1325)


	//   ....[0]....
.L_1325:
        /*0144*/ 	.word	0x000005f0


	//   ....[1]....
        /*0148*/ 	.word	0x00000780


	//----- nvinfo : EIATTR_CRS_STACK_SIZE
	.align		4
.L_1326:
        /*014c*/ 	.byte	0x04, 0x1e
        /*014e*/ 	.short	(.L_1328 - .L_1327)
.L_1327:
        /*0150*/ 	.word	0x00000000
.L_1328:


//--------------------- .nv.info._ZN17fastertransformer43add_bias_input_layernorm_COL32_int8IO_noResI7__half2EEvPaPiPT_PKS4_S7_S7_iiPKfS9_S9_ --------------------------
	.section	.nv.info._ZN17fastertransformer43add_bias_input_layernorm_COL32_int8IO_noResI7__half2EEvPaPiPT_PKS4_S7_S7_iiPKfS9_S9_,"",@"SHT_CUDA_INFO"
	.sectionflags	@""
	.align	4


	//----- nvinfo : EIATTR_CUDA_API_VERSION
	.align		4
        /*0000*/ 	.byte	0x04, 0x37
        /*0002*/ 	.short	(.L_1330 - .L_1329)
.L_1329:
        /*0004*/ 	.word	0x00000082


	//----- nvinfo : EIATTR_SW2861232_WAR
	.align		4
.L_1330:
        /*0008*/ 	.byte	0x01, 0x35
	.zero		2


	//----- nvinfo : EIATTR_PARAM_CBANK
	.align		4
        /*000c*/ 	.byte	0x04, 0x0a
        /*000e*/ 	.short	(.L_1332 - .L_1331)
	.align		4
.L_1331:
        /*0010*/ 	.word	index@(.nv.constant0._ZN17fastertransformer43add_bias_input_layernorm_COL32_int8IO_noResI7__half2EEvPaPiPT_PKS4_S7_S7_iiPKfS9_S9_)
        /*0014*/ 	.short	0x0160
        /*0016*/ 	.short	0x0050


	//----- nvinfo : EIATTR_CBANK_PARAM_SIZE
	.align		4
.L_1332:
        /*0018*/ 	.byte	0x03, 0x19
        /*001a*/ 	.short	0x0050


	//----- nvinfo : EIATTR_KPARAM_INFO
	.align		4
        /*001c*/ 	.byte	0x04, 0x17
        /*001e*/ 	.short	(.L_1334 - .L_1333)
.L_1333:
        /*0020*/ 	.word	0x00000000
        /*0024*/ 	.short	0x000a
        /*0026*/ 	.short	0x0048
        /*0028*/ 	.byte	0x00, 0xf0, 0x21, 0x00


	//----- nvinfo : EIATTR_KPARAM_INFO
	.align		4
.L_1334:
        /*002c*/ 	.byte	0x04, 0x17
        /*002e*/ 	.short	(.L_1336 - .L_1335)
.L_1335:
        /*0030*/ 	.word	0x00000000
        /*0034*/ 	.short	0x0009
        /*0036*/ 	.short	0x0040
        /*0038*/ 	.byte	0x00, 0xf0, 0x21, 0x00


	//----- nvinfo : EIATTR_KPARAM_INFO
	.align		4
.L_1336:
        /*003c*/ 	.byte	0x04, 0x17
        /*003e*/ 	.short	(.L_1338 - .L_1337)
.L_1337:
        /*0040*/ 	.word	0x00000000
        /*0044*/ 	.short	0x0008
        /*0046*/ 	.short	0x0038
        /*0048*/ 	.byte	0x00, 0xf0, 0x21, 0x00


	//----- nvinfo : EIATTR_KPARAM_INFO
	.align		4
.L_1338:
        /*004c*/ 	.byte	0x04, 0x17
        /*004e*/ 	.short	(.L_1340 - .L_1339)
.L_1339:
        /*0050*/ 	.word	0x00000000
        /*0054*/ 	.short	0x0007
        /*0056*/ 	.short	0x0034
        /*0058*/ 	.byte	0x00, 0xf0, 0x11, 0x00


	//----- nvinfo : EIATTR_KPARAM_INFO
	.align		4
.L_1340:
        /*005c*/ 	.byte	0x04, 0x17
        /*005e*/ 	.short	(.L_1342 - .L_1341)
.L_1341:
        /*0060*/ 	.word	0x00000000
        /*0064*/ 	.short	0x0006
        /*0066*/ 	.short	0x0030
        /*0068*/ 	.byte	0x00, 0xf0, 0x11, 0x00


	//----- nvinfo : EIATTR_KPARAM_INFO
	.align		4
.L_1342:
        /*006c*/ 	.byte	0x04, 0x17
        /*006e*/ 	.short	(.L_1344 - .L_1343)
.L_1343:
        /*0070*/ 	.word	0x00000000
        /*0074*/ 	.short	0x0005
        /*0076*/ 	.short	0x0028
        /*0078*/ 	.byte	0x00, 0xf0, 0x21, 0x00


	//----- nvinfo : EIATTR_KPARAM_INFO
	.align		4
.L_1344:
        /*007c*/ 	.byte	0x04, 0x17
        /*007e*/ 	.short	(.L_1346 - .L_1345)
.L_1345:
        /*0080*/ 	.word	0x00000000
        /*0084*/ 	.short	0x0004
        /*0086*/ 	.short	0x0020
        /*0088*/ 	.byte	0x00, 0xf0, 0x21, 0x00


	//----- nvinfo : EIATTR_KPARAM_INFO
	.align		4
.L_1346:
        /*008c*/ 	.byte	0x04, 0x17
        /*008e*/ 	.short	(.L_1348 - .L_1347)
.L_1347:
        /*0090*/ 	.word	0x00000000
        /*0094*/ 	.short	0x0003
        /*0096*/ 	.short	0x0018
        /*0098*/ 	.byte	0x00, 0xf0, 0x21, 0x00


	//----- nvinfo : EIATTR_KPARAM_INFO
	.align		4
.L_1348:
        /*009c*/ 	.byte	0x04, 0x17
        /*009e*/ 	.short	(.L_1350 - .L_1349)
.L_1349:
        /*00a0*/ 	.word	0x00000000
        /*00a4*/ 	.short	0x0002
        /*00a6*/ 	.short	0x0010
        /*00a8*/ 	.byte	0x00, 0xf0, 0x21, 0x00


	//----- nvinfo : EIATTR_KPARAM_INFO
	.align		4
.L_1350:
        /*00ac*/ 	.byte	0x04, 0x17
        /*00ae*/ 	.short	(.L_1352 - .L_1351)
.L_1351:
        /*00b0*/ 	.word	0x00000000
        /*00b4*/ 	.short	0x0001
        /*00b6*/ 	.short	0x0008
        /*00b8*/ 	.byte	0x00, 0xf0, 0x21, 0x00


	//----- nvinfo : EIATTR_KPARAM_INFO
	.align		4
.L_1352:
        /*00bc*/ 	.byte	0x04, 0x17
        /*00be*/ 	.short	(.L_1354 - .L_1353)
.L_1353:
        /*00c0*/ 	.word	0x00000000
        /*00c4*/ 	.short	0x0000
        /*00c6*/ 	.short	0x0000
        /*00c8*/ 	.byte	0x00, 0xf0, 0x21, 0x00


	//----- nvinfo : EIATTR_MAXREG_COUNT
	.align		4
.L_1354:
        /*00cc*/ 	.byte	0x03, 0x1b
        /*00ce*/ 	.short	0x00ff


	//----- nvinfo : EIATTR_NUM_BARRIERS
	.align		4
        /*00d0*/ 	.byte	0x02, 0x4c
        /*00d2*/ 	.byte	0x01
	.zero		1


	//----- nvinfo : EIATTR_MERCURY_ISA_VERSION
	.align		4
        /*00d4*/ 	.byte	0x03, 0x5f
        /*00d6*/ 	.short	0x0000


	//----- nvinfo : EIATTR_COOP_GROUP_MASK_REGIDS
	.align		4
        /*00d8*/ 	.byte	0x04, 0x29
        /*00da*/ 	.short	(.L_1356 - .L_1355)


	//   ....[0]....
.L_1355:
        /*00dc*/ 	.word	0xffffffff


	//   ....[1]....
        /*00e0*/ 	.word	0xffffffff


	//   ....[2]....
        /*00e4*/ 	.word	0xffffffff


	//   ....[3]....
        /*00e8*/ 	.word	0xffffffff


	//   ....[4]....
        /*00ec*/ 	.word	0xffffffff


	//   ....[5]....
        /*00f0*/ 	.word	0xffffffff


	//   ....[6]....
        /*00f4*/ 	.word	0xffffffff


	//   ....[7]....
        /*00f8*/ 	.word	0xffffffff


	//   ....[8]....
        /*00fc*/ 	.word	0xffffffff


	//   ....[9]....
        /*0100*/ 	.word	0xffffffff


	//   ....[10]....
        /*0104*/ 	.word	0xffffffff


	//   ....[11]....
        /*0108*/ 	.word	0xffffffff


	//   ....[12]....
        /*010c*/ 	.word	0xffffffff


	//   ....[13]....
        /*0110*/ 	.word	0xffffffff


	//   ....[14]....
        /*0114*/ 	.word	0xffffffff


	//   ....[15]....
        /*0118*/ 	.word	0xffffffff


	//   ....[16]....
        /*011c*/ 	.word	0xffffffff


	//   ....[17]....
        /*0120*/ 	.word	0xffffffff


	//   ....[18]....
        /*0124*/ 	.word	0xffffffff


	//   ....[19]....
        /*0128*/ 	.word	0xffffffff


	//----- nvinfo : EIATTR_COOP_GROUP_INSTR_OFFSETS
	.align		4
.L_1356:
        /*012c*/ 	.byte	0x04, 0x28
        /*012e*/ 	.short	(.L_1358 - .L_1357)


	//   ....[0]....
.L_1357:
        /*0130*/ 	.word	0x00000310


	//   ....[1]....
        /*0134*/ 	.word	0x00000320


	//   ....[2]....
        /*0138*/ 	.word	0x00000360


	//   ....[3]....
        /*013c*/ 	.word	0x00000380


	//   ....[4]....
        /*0140*/ 	.word	0x000003e0


	//   ....[5]....
        /*0144*/ 	.word	0x00000400


	//   ....[6]....
        /*0148*/ 	.word	0x00000460


	//   ....[7]....
        /*014c*/ 	.word	0x00000470


	//   ....[8]....
        /*0150*/ 	.word	0x000004a0


	//   ....[9]....
        /*0154*/ 	.word	0x000004c0


	//   ....[10]....
        /*0158*/ 	.word	0x00000570


	//   ....[11]....
        /*015c*/ 	.word	0x00000580


	//   ....[12]....
        /*0160*/ 	.word	0x000005b0


	//   ....[13]....
        /*0164*/ 	.word	0x000005c0


	//   ....[14]....
        /*0168*/ 	.word	0x000005f0


	//   ....[15]....
        /*016c*/ 	.word	0x00000600


	//   ....[16]....
        /*0170*/ 	.word	0x00000630


	//   ....[17]....
        /*0174*/ 	.word	0x00000640


	//   ....[18]....
        /*0178*/ 	.word	0x00000670


	//   ....[19]....
        /*017c*/ 	.word	0x00000680


	//----- nvinfo : EIATTR_EXIT_INSTR_OFFSETS
	.align		4
.L_1358:
        /*0180*/ 	.byte	0x04, 0x1c
        /*0182*/ 	.short	(.L_1360 - .L_1359)


	//   ....[0]....
.L_1359:
        /*0184*/ 	.word	0x000007b0


	//   ....[1]....
        /*0188*/ 	.word	0x00000940


	//----- nvinfo : EIATTR_CRS_STACK_SIZE
	.align		4
.L_1360:
        /*018c*/ 	.byte	0x04, 0x1e
        /*018e*/ 	.short	(.L_1362 - .L_1361)
.L_1361:
        /*0190*/ 	.word	0x00000000
.L_1362:


//--------------------- .nv.info._ZN17fastertransformer37add_bias_input_layernorm_COL32_int8IOILi8ELb1ELb1ELb1EEEvPaS1_P6__halfPKS2_S5_S5_iiff --------------------------
	.section	.nv.info._ZN17fastertransformer37add_bias_input_layernorm_COL32_int8IOILi8ELb1ELb1ELb1EEEvPaS1_P6__halfPKS2_S5_S5_iiff,"",@"SHT_CUDA_INFO"
	.sectionflags	@""
	.align	4


	//----- nvinfo : EIATTR_CUDA_API_VERSION
	.align		4
        /*0000*/ 	.byte	0x04, 0x37
        /*0002*/ 	.short	(.L_1364 - .L_1363)
.L_1363:
        /*0004*/ 	.word	0x00000082


	//----- nvinfo : EIATTR_SW2861232_WAR
	.align		4
.L_1364:
        /*0008*/ 	.byte	0x01, 0x35
	.zero		2


	//----- nvinfo : EIATTR_PARAM_CBANK
	.align		4
        /*000c*/ 	.byte	0x04, 0x0a
        /*000e*/ 	.short	(.L_1366 - .L_1365)
	.align		4
.L_1365:
        /*0010*/ 	.word	index@(.nv.constant0._ZN17fastertransformer37add_bias_input_layernorm_COL32_int8IOILi8ELb1ELb1ELb1EEEvPaS1_P6__halfPKS2_S5_S5_iiff)
        /*0014*/ 	.short	0x0160
        /*0016*/ 	.short	0x0040


	//----- nvinfo : EIATTR_CBANK_PARAM_SIZE
	.align		4
.L_1366:
        /*0018*/ 	.byte	0x03, 0x19
        /*001a*/ 	.short	0x0040


	//----- nvinfo : EIATTR_KPARAM_INFO
	.align		4
        /*001c*/ 	.byte	0x04, 0x17
        /*001e*/ 	.short	(.L_1368 - .L_1367)
.L_1367:
        /*0020*/ 	.word	0x00000000
        /*0024*/ 	.short	0x0009
        /*0026*/ 	.short	0x003c
        /*0028*/ 	.byte	0x00, 0xf0, 0x11, 0x00


	//----- nvinfo : EIATTR_KPARAM_INFO
	.align		4
.L_1368:
        /*002c*/ 	.byte	0x04, 0x17
        /*002e*/ 	.short	(.L_1370 - .L_1369)
.L_1369:
        /*0030*/ 	.word	0x00000000
        /*0034*/ 	.short	0x0008
        /*0036*/ 	.short	0x0038
        /*0038*/ 	.byte	0x00, 0xf0, 0x11, 0x00


	//----- nvinfo : EIATTR_KPARAM_INFO
	.align		4
.L_1370:
        /*003c*/ 	.byte	0x04, 0x17
        /*003e*/ 	.short	(.L_1372 - .L_1371)
.L_1371:
        /*0040*/ 	.word	0x00000000
        /*0044*/ 	.short	0x0007
        /*0046*/ 	.short	0x0034
        /*0048*/ 	.byte	0x00, 0xf0, 0x11, 0x00


	//----- nvinfo : EIATTR_KPARAM_INFO
	.align		4
.L_1372:
        /*004c*/ 	.byte	0x04, 0x17
        /*004e*/ 	.short	(.L_1374 - .L_1373)
.L_1373:
        /*0050*/ 	.word	0x00000000
        /*0054*/ 	.short	0x0006
        /*0056*/ 	.short	0x0030
        /*0058*/ 	.byte	0x00, 0xf0, 0x11, 0x00


	//----- nvinfo : EIATTR_KPARAM_INFO
	.align		4
.L_1374:
        /*005c*/ 	.byte	0x04, 0x17
        /*005e*/ 	.short	(.L_1376 - .L_1375)
.L_1375:
        /*0060*/ 	.word	0x00000000
        /*0064*/ 	.short	0x0005
        /*0066*/ 	.short	0x0028
        /*0068*/ 	.byte	0x00, 0xf0, 0x21, 0x00


	//----- nvinfo : EIATTR_KPARAM_INFO
	.align		4
.L_1376:
        /*006c*/ 	.byte	0x04, 0x17
        /*006e*/ 	.short	(.L_1378 - .L_1377)
.L_1377:
        /*0070*/ 	.word	0x00000000
        /*0074*/ 	.short	0x0004
        /*0076*/ 	.short	0x0020
        /*0078*/ 	.byte	0x00, 0xf0, 0x21, 0x00


	//----- nvinfo : EIATTR_KPARAM_INFO
	.align		4
.L_1378:
        /*007c*/ 	.byte	0x04, 0x17
        /*007e*/ 	.short	(.L_1380 - .L_1379)
.L_1379:
        /*0080*/ 	.word	0x00000000
        /*0084*/ 	.short	0x0003
        /*0086*/ 	.short	0x0018
        /*0088*/ 	.byte	0x00, 0xf0, 0x21, 0x00


	//----- nvinfo : EIATTR_KPARAM_INFO
	.align		4
.L_1380:
        /*008c*/ 	.byte	0x04, 0x17
        /*008e*/ 	.short	(.L_1382 - .L_1381)
.L_1381:
        /*0090*/ 	.word	0x00000000
        /*0094*/ 	.short	0x0002
        /*0096*/ 	.short	0x0010
        /*0098*/ 	.byte	0x00, 0xf0, 0x21, 0x00


	//----- nvinfo : EIATTR_KPARAM_INFO
	.align		4
.L_1382:
        /*009c*/ 	.byte	0x04, 0x17
        /*009e*/ 	.short	(.L_1384 - .L_1383)
.L_1383:
        /*00a0*/ 	.word	0x00000000
        /*00a4*/ 	.short	0x0001
        /*00a6*/ 	.short	0x0008
        /*00a8*/ 	.byte	0x00, 0xf0, 0x21, 0x00


	//----- nvinfo : EIATTR_KPARAM_INFO
	.align		4
.L_1384:
        /*00ac*/ 	.byte	0x04, 0x17
        /*00ae*/ 	.short	(.L_1386 - .L_1385)
.L_1385:
        /*00b0*/ 	.word	0x00000000
        /*00b4*/ 	.short	0x0000
        /*00b6*/ 	.short	0x0000
        /*00b8*/ 	.byte	0x00, 0xf0, 0x21, 0x00


	//----- nvinfo : EIATTR_MAXREG_COUNT
	.align		4
.L_1386:
        /*00bc*/ 	.byte	0x03, 0x1b
        /*00be*/ 	.short	0x00ff


	//----- nvinfo : EIATTR_NUM_BARRIERS
	.align		4
        /*00c0*/ 	.byte	0x02, 0x4c
        /*00c2*/ 	.byte	0x01
	.zero		1


	//----- nvinfo : EIATTR_MERCURY_ISA_VERSION
	.align		4
        /*00c4*/ 	.byte	0x03, 0x5f
        /*00c6*/ 	.short	0x0000


	//----- nvinfo : EIATTR_COOP_GROUP_MASK_REGIDS
	.align		4
        /*00c8*/ 	.byte	0x04, 0x29
        /*00ca*/ 	.short	(.L_1388 - .L_1387)


	//   ....[0]....
.L_1387:
        /*00cc*/ 	.word	0xffffffff


	//   ....[1]....
        /*00d0*/ 	.word	0xffffffff


	//   ....[2]....
        /*00d4*/ 	.word	0xffffffff


	//   ....[3]....
        /*00d8*/ 	.word	0xffffffff


	//   ....[4]....
        /*00dc*/ 	.word	0xffffffff


	//   ....[5]....
        /*00e0*/ 	.word	0xffffffff


	//   ....[6]....
        /*00e4*/ 	.word	0xffffffff


	//   ....[7]....
        /*00e8*/ 	.word	0xffffffff


	//   ....[8]....
        /*00ec*/ 	.word	0xffffffff


	//   ....[9]....
        /*00f0*/ 	.word	0xffffffff


	//   ....[10]....
        /*00f4*/ 	.word	0xffffffff


	//   ....[11]....
        /*00f8*/ 	.word	0xffffffff


	//   ....[12]....
        /*00fc*/ 	.word	0xffffffff


	//   ....[13]....
        /*0100*/ 	.word	0xffffffff


	//   ....[14]....
        /*0104*/ 	.word	0xffffffff


	//   ....[15]....
        /*0108*/ 	.word	0xffffffff


	//   ....[16]....
        /*010c*/ 	.word	0xffffffff


	//   ....[17]....
        /*0110*/ 	.word	0xffffffff


	//   ....[18]....
        /*0114*/ 	.word	0xffffffff


	//   ....[19]....
        /*0118*/ 	.word	0xffffffff


	//----- nvinfo : EIATTR_COOP_GROUP_INSTR_OFFSETS
	.align		4
.L_1388:
        /*011c*/ 	.byte	0x04, 0x28
        /*011e*/ 	.short	(.L_1390 - .L_1389)


	//   ....[0]....
.L_1389:
        /*0120*/ 	.word	0x00000550


	//   ....[1]....
        /*0124*/ 	.word	0x00000570


	//   ....[2]....
        /*0128*/ 	.word	0x000005a0


	//   ....[3]....
        /*012c*/ 	.word	0x000005c0


	//   ....[4]....
        /*0130*/ 	.word	0x00000600


	//   ....[5]....
        /*0134*/ 	.word	0x000006a0


	//   ....[6]....
        /*0138*/ 	.word	0x000006c0


	//   ....[7]....
        /*013c*/ 	.word	0x000006e0


	//   ....[8]....
        /*0140*/ 	.word	0x00000710


	//   ....[9]....
        /*0144*/ 	.word	0x00000740


	//   ....[10]....
        /*0148*/ 	.word	0x000008b0


	//   ....[11]....
        /*014c*/ 	.word	0x000008d0


	//   ....[12]....
        /*0150*/ 	.word	0x000008f0


	//   ....[13]....
        /*0154*/ 	.word	0x00000910


	//   ....[14]....
        /*0158*/ 	.word	0x00000930


	//   ....[15]....
        /*015c*/ 	.word	0x00000990


	//   ....[16]....
        /*0160*/ 	.word	0x000009b0


	//   ....[17]....
        /*0164*/ 	.word	0x000009d0


	//   ....[18]....
        /*0168*/ 	.word	0x000009f0


	//   ....[19]....
        /*016c*/ 	.word	0x00000a10


	//----- nvinfo : EIATTR_EXIT_INSTR_OFFSETS
	.align		4
.L_1390:
        /*0170*/ 	.byte	0x04, 0x1c
        /*0172*/ 	.short	(.L_1392 - .L_1391)


	//   ....[0]....
.L_1391:
        /*0174*/ 	.word	0x00000f60


	//----- nvinfo : EIATTR_CRS_STACK_SIZE
	.align		4
.L_1392:
        /*0178*/ 	.byte	0x04, 0x1e
        /*017a*/ 	.short	(.L_1394 - .L_1393)
.L_1393:
        /*017c*/ 	.word	0x00000000
.L_1394:


//--------------------- .nv.info._ZN17fastertransformer48add_bias_input_layernorm_COL32_int8IO_warpReduceILi4ELi8ELb1ELb1ELb1EEEvPaS1_P6__halfPKS2_S5_S5_iiff --------------------------
	.section	.nv.info._ZN17fastertransformer48add_bias_input_layernorm_COL32_int8IO_warpReduceILi4ELi8ELb1ELb1ELb1EEEvPaS1_P6__halfPKS2_S5_S5_iiff,"",@"SHT_CUDA_INFO"
	.sectionflags	@""
	.align	4


	//----- nvinfo : EIATTR_CUDA_API_VERSION
	.align		4
        /*0000*/ 	.byte	0x04, 0x37
        /*0002*/ 	.short	(.L_1396 - .L_1395)
.L_1395:
        /*0004*/ 	.word	0x00000082


	//----- nvinfo : EIATTR_SW2861232_WAR
	.align		4
.L_1396:
        /*0008*/ 	.byte	0x01, 0x35
	.zero		2


	//----- nvinfo : EIATTR_PARAM_CBANK
	.align		4
        /*000c*/ 	.byte	0x04, 0x0a
        /*000e*/ 	.short	(.L_1398 - .L_1397)
	.align		4
.L_1397:
        /*0010*/ 	.word	index@(.nv.constant0._ZN17fastertransformer48add_bias_input_layernorm_COL32_int8IO_warpReduceILi4ELi8ELb1ELb1ELb1EEEvPaS1_P6__halfPKS2_S5_S5_iiff)
        /*0014*/ 	.short	0x0160
        /*0016*/ 	.short	0x0040


	//----- nvinfo : EIATTR_CBANK_PARAM_SIZE
	.align		4
.L_1398:
        /*0018*/ 	.byte	0x03, 0x19
        /*001a*/ 	.short	0x0040


	//----- nvinfo : EIATTR_KPARAM_INFO
	.align		4
        /*001c*/ 	.byte	0x04, 0x17
        /*001e*/ 	.short	(.L_1400 - .L_1399)
.L_1399:
        /*0020*/ 	.word	0x00000000
        /*0024*/ 	.short	0x0009
        /*0026*/ 	.short	0x003c
        /*0028*/ 	.byte	0x00, 0xf0, 0x11, 0x00


	//----- nvinfo : EIATTR_KPARAM_INFO
	.align		4
.L_1400:
        /*002c*/ 	.byte	0x04, 0x17
        /*002e*/ 	.short	(.L_1402 - .L_1401)
.L_1401:
        /*0030*/ 	.word	0x00000000
        /*0034*/ 	.short	0x0008
        /*0036*/ 	.short	0x0038
        /*0038*/ 	.byte	0x00, 0xf0, 0x11, 0x00


	//----- nvinfo : EIATTR_KPARAM_INFO
	.align		4
.L_1402:
        /*003c*/ 	.byte	0x04, 0x17
        /*003e*/ 	.short	(.L_1404 - .L_1403)
.L_1403:
        /*0040*/ 	.word	0x00000000
        /*0044*/ 	.short	0x0007
        /*0046*/ 	.short	0x0034
        /*0048*/ 	.byte	0x00, 0xf0, 0x11, 0x00


	//----- nvinfo : EIATTR_KPARAM_INFO
	.align		4
.L_1404:
        /*004c*/ 	.byte	0x04, 0x17
        /*004e*/ 	.short	(.L_1406 - .L_1405)
.L_1405:
        /*0050*/ 	.word	0x00000000
        /*0054*/ 	.short	0x0006
        /*0056*/ 	.short	0x0030
        /*0058*/ 	.byte	0x00, 0xf0, 0x11, 0x00


	//----- nvinfo : EIATTR_KPARAM_INFO
	.align		4
.L_1406:
        /*005c*/ 	.byte	0x04, 0x17
        /*005e*/ 	.short	(.L_1408 - .L_1407)
.L_1407:
        /*0060*/ 	.word	0x00000000
        /*0064*/ 	.short	0x0005
        /*0066*/ 	.short	0x0028
        /*0068*/ 	.byte	0x00, 0xf0, 0x21, 0x00


	//----- nvinfo : EIATTR_KPARAM_INFO
	.align		4
.L_1408:
        /*006c*/ 	.byte	0x04, 0x17
        /*006e*/ 	.short	(.L_1410 - .L_1409)
.L_1409:
        /*0070*/ 	.word	0x00000000
        /*0074*/ 	.short	0x0004
        /*0076*/ 	.short	0x0020
        /*0078*/ 	.byte	0x00, 0xf0, 0x21, 0x00


	//----- nvinfo : EIATTR_KPARAM_INFO
	.align		4
.L_1410:
        /*007c*/ 	.byte	0x04, 0x17
        /*007e*/ 	.short	(.L_1412 - .L_1411)
.L_1411:
        /*0080*/ 	.word	0x00000000
        /*0084*/ 	.short	0x0003
        /*0086*/ 	.short	0x0018
        /*0088*/ 	.byte	0x00, 0xf0, 0x21, 0x00


	//----- nvinfo : EIATTR_KPARAM_INFO
	.align		4
.L_1412:
        /*008c*/ 	.byte	0x04, 0x17
        /*008e*/ 	.short	(.L_1414 - .L_1413)
.L_1413:
        /*0090*/ 	.word	0x00000000
        /*0094*/ 	.short	0x0002
        /*0096*/ 	.short	0x0010
        /*0098*/ 	.byte	0x00, 0xf0, 0x21, 0x00


	//----- nvinfo : EIATTR_KPARAM_INFO
	.align		4
.L_1414:
        /*009c*/ 	.byte	0x04, 0x17
        /*009e*/ 	.short	(.L_1416 - .L_1415)
.L_1415:
        /*00a0*/ 	.word	0x00000000
        /*00a4*/ 	.short	0x0001
        /*00a6*/ 	.short	0x0008
        /*00a8*/ 	.byte	0x00, 0xf0, 0x21, 0x00


	//----- nvinfo : EIATTR_KPARAM_INFO
	.align		4
.L_1416:
        /*00ac*/ 	.byte	0x04, 0x17
        /*00ae*/ 	.short	(.L_1418 - .L_1417)
.L_1417:
        /*00b0*/ 	.word	0x00000000
        /*00b4*/ 	.short	0x0000
        /*00b6*/ 	.short	0x0000
        /*00b8*/ 	.byte	0x00, 0xf0, 0x21, 0x00


	//----- nvinfo : EIATTR_MAXREG_COUNT
	.align		4
.L_1418:
        /*00bc*/ 	.byte	0x03, 0x1b
        /*00be*/ 	.short	0x00ff


	//----- nvinfo : EIATTR_NUM_BARRIERS
	.align		4
        /*00c0*/ 	.byte	0x02, 0x4c
        /*00c2*/ 	.byte	0x01
	.zero		1


	//----- nvinfo : EIATTR_MERCURY_ISA_VERSION
	.align		4
        /*00c4*/ 	.byte	0x03, 0x5f
        /*00c6*/ 	.short	0x0000


	//----- nvinfo : EIATTR_COOP_GROUP_MASK_REGIDS
	.align		4
        /*00c8*/ 	.byte	0x04, 0x29
        /*00ca*/ 	.short	(.L_1420 - .L_1419)


	//   ....[0]....
.L_1419:
        /*00cc*/ 	.word	0xffffffff


	//   ....[1]....
        /*00d0*/ 	.word	0xffffffff


	//   ....[2]....
        /*00d4*/ 	.word	0xffffffff


	//   ....[3]....
        /*00d8*/ 	.word	0xffffffff


	//   ....[4]....
        /*00dc*/ 	.word	0xffffffff


	//   ....[5]....
        /*00e0*/ 	.word	0xffffffff


	//   ....[6]....
        /*00e4*/ 	.word	0xffffffff


	//   ....[7]....
        /*00e8*/ 	.word	0xffffffff


	//   ....[8]....
        /*00ec*/ 	.word	0xffffffff


	//   ....[9]....
        /*00f0*/ 	.word	0xffffffff


	//----- nvinfo : EIATTR_COOP_GROUP_INSTR_OFFSETS
	.align		4
.L_1420:
        /*00f4*/ 	.byte	0x04, 0x28
        /*00f6*/ 	.short	(.L_1422 - .L_1421)


	//   ....[0]....
.L_1421:
        /*00f8*/ 	.word	0x00000590


	//   ....[1]....
        /*00fc*/ 	.word	0x000005b0


	//   ....[2]....
        /*0100*/ 	.word	0x000005f0


	//   ....[3]....
        /*0104*/ 	.word	0x00000630


	//   ....[4]....
        /*0108*/ 	.word	0x00000650


	//   ....[5]....
        /*010c*/ 	.word	0x000007c0


	//   ....[6]....
        /*0110*/ 	.word	0x000007e0


	//   ....[7]....
        /*0114*/ 	.word	0x00000800


	//   ....[8]....
        /*0118*/ 	.word	0x00000820


	//   ....[9]....
        /*011c*/ 	.word	0x00000840


	//----- nvinfo : EIATTR_EXIT_INSTR_OFFSETS
	.align		4
.L_1422:
        /*0120*/ 	.byte	0x04, 0x1c
        /*0122*/ 	.short	(.L_1424 - .L_1423)


	//   ....[0]....
.L_1423:
        /*0124*/ 	.word	0x00000090


	//   ....[1]....
        /*0128*/ 	.word	0x00000da0


	//----- nvinfo : EIATTR_CRS_STACK_SIZE
	.align		4
.L_1424:
        /*012c*/ 	.byte	0x04, 0x1e
        /*012e*/ 	.short	(.L_1426 - .L_1425)
.L_1425:
        /*0130*/ 	.word	0x00000000
.L_1426:


//--------------------- .nv.info._ZN17fastertransformer46add_bias_input_layernorm_COL32_int8I_DataTypeOI7__half2EEvPT_PKaS5_PKS2_S7_S7_iiPKfS9_ --------------------------
	.section	.nv.info._ZN17fastertransformer46add_bias_input_layernorm_COL32_int8I_DataTypeOI7__half2EEvPT_PKaS5_PKS2_S7_S7_iiPKfS9_,"",@"SHT_CUDA_INFO"
	.sectionflags	@""
	.align	4


	//----- nvinfo : EIATTR_CUDA_API_VERSION
	.align		4
        /*0000*/ 	.byte	0x04, 0x37
        /*0002*/ 	.short	(.L_1428 - .L_1427)
.L_1427:
        /*0004*/ 	.word	0x00000082


	//----- nvinfo : EIATTR_SW2861232_WAR
	.align		4
.L_1428:
        /*0008*/ 	.byte	0x01, 0x35
	.zero		2


	//----- nvinfo : EIATTR_PARAM_CBANK
	.align		4
        /*000c*/ 	.byte	0x04, 0x0a
        /*000e*/ 	.short	(.L_1430 - .L_1429)
	.align		4
.L_1429:
        /*0010*/ 	.word	index@(.nv.constant0._ZN17fastertransformer46add_bias_input_layernorm_COL32_int8I_DataTypeOI7__half2EEvPT_PKaS5_PKS2_S7_S7_iiPKfS9_)
        /*0014*/ 	.short	0x0160
        /*0016*/ 	.short	0x0048


	//----- nvinfo : EIATTR_CBANK_PARAM_SIZE
	.align		4
.L_1430:
        /*0018*/ 	.byte	0x03, 0x19
        /*001a*/ 	.short	0x0048


	//----- nvinfo : EIATTR_KPARAM_INFO
	.align		4
        /*001c*/ 	.byte	0x04, 0x17
        /*001e*/ 	.short	(.L_1432 - .L_1431)
.L_1431:
        /*0020*/ 	.word	0x00000000
        /*0024*/ 	.short	0x0009
        /*0026*/ 	.short	0x0040
        /*0028*/ 	.byte	0x00, 0xf0, 0x21, 0x00


	//----- nvinfo : EIATTR_KPARAM_INFO
	.align		4
.L_1432:
        /*002c*/ 	.byte	0x04, 0x17
        /*002e*/ 	.short	(.L_1434 - .L_1433)
.L_1433:
        /*0030*/ 	.word	0x00000000
        /*0034*/ 	.short	0x0008
        /*0036*/ 	.short	0x0038
        /*0038*/ 	.byte	0x00, 0xf0, 0x21, 0x00


	//----- nvinfo : EIATTR_KPARAM_INFO
	.align		4
.L_1434:
        /*003c*/ 	.byte	0x04, 0x17
        /*003e*/ 	.short	(.L_1436 - .L_1435)
.L_1435:
        /*0040*/ 	.word	0x00000000
        /*0044*/ 	.short	0x0007
        /*0046*/ 	.short	0x0034
        /*0048*/ 	.byte	0x00, 0xf0, 0x11, 0x00


	//----- nvinfo : EIATTR_KPARAM_INFO
	.align		4
.L_1436:
        /*004c*/ 	.byte	0x04, 0x17
        /*004e*/ 	.short	(.L_1438 - .L_1437)
.L_1437:
        /*0050*/ 	.word	0x00000000
        /*0054*/ 	.short	0x0006
        /*0056*/ 	.short	0x0030
        /*0058*/ 	.byte	0x00, 0xf0, 0x11, 0x00


	//----- nvinfo : EIATTR_KPARAM_INFO
	.align		4
.L_1438:
        /*005c*/ 	.byte	0x04, 0x17
        /*005e*/ 	.short	(.L_1440 - .L_1439)
.L_1439:
        /*0060*/ 	.word	0x00000000
        /*0064*/ 	.short	0x0005
        /*0066*/ 	.short	0x0028
        /*0068*/ 	.byte	0x00, 0xf0, 0x21, 0x00


	//----- nvinfo : EIATTR_KPARAM_INFO
	.align		4
.L_1440:
        /*006c*/ 	.byte	0x04, 0x17
        /*006e*/ 	.short	(.L_1442 - .L_1441)
.L_1441:
        /*0070*/ 	.word	0x00000000
        /*0074*/ 	.short	0x0004
        /*0076*/ 	.short	0x0020
        /*0078*/ 	.byte	0x00, 0xf0, 0x21, 0x00


	//----- nvinfo : EIATTR_KPARAM_INFO
	.align		4
.L_1442:
        /*007c*/ 	.byte	0x04, 0x17
        /*007e*/ 	.short	(.L_1444 - .L_1443)
.L_1443:
        /*0080*/ 	.word	0x00000000
        /*0084*/ 	.short	0x0003
        /*0086*/ 	.short	0x0018
        /*0088*/ 	.byte	0x00, 0xf0, 0x21, 0x00


	//----- nvinfo : EIATTR_KPARAM_INFO
	.align		4
.L_1444:
        /*008c*/ 	.byte	0x04, 0x17
        /*008e*/ 	.short	(.L_1446 - .L_1445)
.L_1445:
        /*0090*/ 	.word	0x00000000
        /*0094*/ 	.short	0x0002
        /*0096*/ 	.short	0x0010
        /*0098*/ 	.byte	0x00, 0xf0, 0x21, 0x00


	//----- nvinfo : EIATTR_KPARAM_INFO
	.align		4
.L_1446:
        /*009c*/ 	.byte	0x04, 0x17
        /*009e*/ 	.short	(.L_1448 - .L_1447)
.L_1447:
        /*00a0*/ 	.word	0x00000000
        /*00a4*/ 	.short	0x0001
        /*00a6*/ 	.short	0x0008
        /*00a8*/ 	.byte	0x00, 0xf0, 0x21, 0x00


	//----- nvinfo : EIATTR_KPARAM_INFO
	.align		4
.L_1448:
        /*00ac*/ 	.byte	0x04, 0x17
        /*00ae*/ 	.short	(.L_1450 - .L_1449)
.L_1449:
        /*00b0*/ 	.word	0x00000000
        /*00b4*/ 	.short	0x0000
        /*00b6*/ 	.short	0x0000
        /*00b8*/ 	.byte	0x00, 0xf0, 0x21, 0x00


	//----- nvinfo : EIATTR_MAXREG_COUNT
	.align		4
.L_1450:
        /*00bc*/ 	.byte	0x03, 0x1b
        /*00be*/ 	.short	0x00ff


	//----- nvinfo : EIATTR_NUM_BARRIERS
	.align		4
        /*00c0*/ 	.byte	0x02, 0x4c
        /*00c2*/ 	.byte	0x01
	.zero		1


	//----- nvinfo : EIATTR_MERCURY_ISA_VERSION
	.align		4
        /*00c4*/ 	.byte	0x03, 0x5f
        /*00c6*/ 	.short	0x0000


	//----- nvinfo : EIATTR_COOP_GROUP_MASK_REGIDS
	.align		4
        /*00c8*/ 	.byte	0x04, 0x29
        /*00ca*/ 	.short	(.L_1452 - .L_1451)


	//   ....[0]....
.L_1451:
        /*00cc*/ 	.word	0xffffffff


	//   ....[1]....
        /*00d0*/ 	.word	0xffffffff


	//   ....[2]....
        /*00d4*/ 	.word	0xffffffff


	//   ....[3]....
        /*00d8*/ 	.word	0xffffffff


	//   ....[4]....
        /*00dc*/ 	.word	0xffffffff


	//   ....[5]....
        /*00e0*/ 	.word	0xffffffff


	//   ....[6]....
        /*00e4*/ 	.word	0xffffffff


	//   ....[7]....
        /*00e8*/ 	.word	0xffffffff


	//   ....[8]....
        /*00ec*/ 	.word	0xffffffff


	//   ....[9]....
        /*00f0*/ 	.word	0xffffffff


	//   ....[10]....
        /*00f4*/ 	.word	0xffffffff


	//   ....[11]....
        /*00f8*/ 	.word	0xffffffff


	//   ....[12]....
        /*00fc*/ 	.word	0xffffffff


	//   ....[13]....
        /*0100*/ 	.word	0xffffffff


	//   ....[14]....
        /*0104*/ 	.word	0xffffffff


	//   ....[15]....
        /*0108*/ 	.word	0xffffffff


	//   ....[16]....
        /*010c*/ 	.word	0xffffffff


	//   ....[17]....
        /*0110*/ 	.word	0xffffffff


	//   ....[18]....
        /*0114*/ 	.word	0xffffffff


	//   ....[19]....
        /*0118*/ 	.word	0xffffffff


	//----- nvinfo : EIATTR_COOP_GROUP_INSTR_OFFSETS
	.align		4
.L_1452:
        /*011c*/ 	.byte	0x04, 0x28
        /*011e*/ 	.short	(.L_1454 - .L_1453)


	//   ....[0]....
.L_1453:
        /*0120*/ 	.word	0x000002b0


	//   ....[1]....
        /*0124*/ 	.word	0x000002f0


	//   ....[2]....
        /*0128*/ 	.word	0x00000320


	//   ....[3]....
        /*012c*/ 	.word	0x00000350


	//   ....[4]....
        /*0130*/ 	.word	0x00000380


	//   ....[5]....
        /*0134*/ 	.word	0x000003d0


	//   ....[6]....
        /*0138*/ 	.word	0x000003f0


	//   ....[7]....
        /*013c*/ 	.word	0x00000410


	//   ....[8]....
        /*0140*/ 	.word	0x00000430


	//   ....[9]....
        /*0144*/ 	.word	0x00000470


	//   ....[10]....
        /*0148*/ 	.word	0x00000520


	//   ....[11]....
        /*014c*/ 	.word	0x00000540


	//   ....[12]....
        /*0150*/ 	.word	0x00000570


	//   ....[13]....
        /*0154*/ 	.word	0x000005b0


	//   ....[14]....
        /*0158*/ 	.word	0x000005f0


	//   ....[15]....
        /*015c*/ 	.word	0x00000650


	//   ....[16]....
        /*0160*/ 	.word	0x00000670


	//   ....[17]....
        /*0164*/ 	.word	0x00000690


	//   ....[18]....
        /*0168*/ 	.word	0x000006b0


	//   ....[19]....
        /*016c*/ 	.word	0x000006e0


	//----- nvinfo : EIATTR_EXIT_INSTR_OFFSETS
	.align		4
.L_1454:
        /*0170*/ 	.byte	0x04, 0x1c
        /*0172*/ 	.short	(.L_1456 - .L_1455)


	//   ....[0]....
.L_1455:
        /*0174*/ 	.word	0x00000820
.L_1456:


//--------------------- .nv.info._ZN17fastertransformer37add_bias_input_layernorm_COL32_int8IOI7__half2EEvPaPKaS4_PKT_S7_S7_iiPKfS9_S9_ --------------------------
	.section	.nv.info._ZN17fastertransformer37add_bias_input_layernorm_COL32_int8IOI7__half2EEvPaPKaS4_PKT_S7_S7_iiPKfS9_S9_,"",@"SHT_CUDA_INFO"
	.sectionflags	@""
	.align	4


	//----- nvinfo : EIATTR_CUDA_API_VERSION
	.align		4
        /*0000*/ 	.byte	0x04, 0x37
        /*0002*/ 	.short	(.L_1458 - .L_1457)
.L_1457:
        /*0004*/ 	.word	0x00000082


	//----- nvinfo : EIATTR_SW2861232_WAR
	.align		4
.L_1458:
        /*0008*/ 	.byte	0x01, 0x35
	.zero		2


	//----- nvinfo : EIATTR_PARAM_CBANK
	.align		4
        /*000c*/ 	.byte	0x04, 0x0a
        /*000e*/ 	.short	(.L_1460 - .L_1459)
	.align		4
.L_1459:
        /*0010*/ 	.word	index@(.nv.constant0._ZN17fastertransformer37add_bias_input_layernorm_COL32_int8IOI7__half2EEvPaPKaS4_PKT_S7_S7_iiPKfS9_S9_)
        /*0014*/ 	.short	0x0160
        /*0016*/ 	.short	0x0050


	//----- nvinfo : EIATTR_CBANK_PARAM_SIZE
	.align		4
.L_1460:
        /*0018*/ 	.byte	0x03, 0x19
        /*001a*/ 	.short	0x0050


	//----- nvinfo : EIATTR_KPARAM_INFO
	.align		4
        /*001c*/ 	.byte	0x04, 0x17
        /*001e*/ 	.short	(.L_1462 - .L_1461)
.L_1461:
        /*0020*/ 	.word	0x00000000
        /*0024*/ 	.short	0x000a
        /*0026*/ 	.short	0x0048
        /*0028*/ 	.byte	0x00, 0xf0, 0x21, 0x00


	//----- nvinfo : EIATTR_KPARAM_INFO
	.align		4
.L_1462:
        /*002c*/ 	.byte	0x04, 0x17
        /*002e*/ 	.short	(.L_1464 - .L_1463)
.L_1463:
        /*0030*/ 	.word	0x00000000
        /*0034*/ 	.short	0x0009
        /*0036*/ 	.short	0x0040
        /*0038*/ 	.byte	0x00, 0xf0, 0x21, 0x00


	//----- nvinfo : EIATTR_KPARAM_INFO
	.align		4
.L_1464:
        /*003c*/ 	.byte	0x04, 0x17
        /*003e*/ 	.short	(.L_1466 - .L_1465)
.L_1465:
        /*0040*/ 	.word	0x00000000
        /*0044*/ 	.short	0x0008
        /*0046*/ 	.short	0x0038
        /*0048*/ 	.byte	0x00, 0xf0, 0x21, 0x00


	//----- nvinfo : EIATTR_KPARAM_INFO
	.align		4
.L_1466:
        /*004c*/ 	.byte	0x04, 0x17
        /*004e*/ 	.short	(.L_1468 - .L_1467)
.L_1467:
        /*0050*/ 	.word	0x00000000
        /*0054*/ 	.short	0x0007
        /*0056*/ 	.short	0x0034
        /*0058*/ 	.byte	0x00, 0xf0, 0x11, 0x00


	//----- nvinfo : EIATTR_KPARAM_INFO
	.align		4
.L_1468:
        /*005c*/ 	.byte	0x04, 0x17
        /*005e*/ 	.short	(.L_1470 - .L_1469)
.L_1469:
        /*0060*/ 	.word	0x00000000
        /*0064*/ 	.short	0x0006
        /*0066*/ 	.short	0x0030
        /*0068*/ 	.byte	0x00, 0xf0, 0x11, 0x00


	//----- nvinfo : EIATTR_KPARAM_INFO
	.align		4
.L_1470:
        /*006c*/ 	.byte	0x04, 0x17
        /*006e*/ 	.short	(.L_1472 - .L_1471)
.L_1471:
        /*0070*/ 	.word	0x00000000
        /*0074*/ 	.short	0x0005
        /*0076*/ 	.short	0x0028
        /*0078*/ 	.byte	0x00, 0xf0, 0x21, 0x00


	//----- nvinfo : EIATTR_KPARAM_INFO
	.align		4
.L_1472:
        /*007c*/ 	.byte	0x04, 0x17
        /*007e*/ 	.short	(.L_1474 - .L_1473)
.L_1473:
        /*0080*/ 	.word	0x00000000
        /*0084*/ 	.short	0x0004
        /*0086*/ 	.short	0x0020
        /*0088*/ 	.byte	0x00, 0xf0, 0x21, 0x00


	//----- nvinfo : EIATTR_KPARAM_INFO
	.align		4
.L_1474:
        /*008c*/ 	.byte	0x04, 0x17
        /*008e*/ 	.short	(.L_1476 - .L_1475)
.L_1475:
        /*0090*/ 	.word	0x00000000
        /*0094*/ 	.short	0x0003
        /*0096*/ 	.short	0x0018
        /*0098*/ 	.byte	0x00, 0xf0, 0x21, 0x00


	//----- nvinfo : EIATTR_KPARAM_INFO
	.align		4
.L_1476:
        /*009c*/ 	.byte	0x04, 0x17
        /*009e*/ 	.short	(.L_1478 - .L_1477)
.L_1477:
        /*00a0*/ 	.word	0x00000000
        /*00a4*/ 	.short	0x0002
        /*00a6*/ 	.short	0x0010
        /*00a8*/ 	.byte	0x00, 0xf0, 0x21, 0x00


	//----- nvinfo : EIATTR_KPARAM_INFO
	.align		4
.L_1478:
        /*00ac*/ 	.byte	0x04, 0x17
        /*00ae*/ 	.short	(.L_1480 - .L_1479)
.L_1479:
        /*00b0*/ 	.word	0x00000000
        /*00b4*/ 	.short	0x0001
        /*00b6*/ 	.short	0x0008
        /*00b8*/ 	.byte	0x00, 0xf0, 0x21, 0x00


	//----- nvinfo : EIATTR_KPARAM_INFO
	.align		4
.L_1480:
        /*00bc*/ 	.byte	0x04, 0x17
        /*00be*/ 	.short	(.L_1482 - .L_1481)
.L_1481:
        /*00c0*/ 	.word	0x00000000
        /*00c4*/ 	.short	0x0000
        /*00c6*/ 	.short	0x0000
        /*00c8*/ 	.byte	0x00, 0xf0, 0x21, 0x00


	//----- nvinfo : EIATTR_MAXREG_COUNT
	.align		4
.L_1482:
        /*00cc*/ 	.byte	0x03, 0x1b
        /*00ce*/ 	.short	0x00ff


	//----- nvinfo : EIATTR_NUM_BARRIERS
	.align		4
        /*00d0*/ 	.byte	0x02, 0x4c
        /*00d2*/ 	.byte	0x01
	.zero		1


	//----- nvinfo : EIATTR_MERCURY_ISA_VERSION
	.align		4
        /*00d4*/ 	.byte	0x03, 0x5f
        /*00d6*/ 	.short	0x0000


	//----- nvinfo : EIATTR_COOP_GROUP_MASK_REGIDS
	.align		4
        /*00d8*/ 	.byte	0x04, 0x29
        /*00da*/ 	.short	(.L_1484 - .L_1483)


	//   ....[0]....
.L_1483:
        /*00dc*/ 	.word	0xffffffff


	//   ....[1]....
        /*00e0*/ 	.word	0xffffffff


	//   ....[2]....
        /*00e4*/ 	.word	0xffffffff


	//   ....[3]....
        /*00e8*/ 	.word	0xffffffff


	//   ....[4]....
        /*00ec*/ 	.word	0xffffffff


	//   ....[5]....
        /*00f0*/ 	.word	0xffffffff


	//   ....[6]....
        /*00f4*/ 	.word	0xffffffff


	//   ....[7]....
        /*00f8*/ 	.word	0xffffffff


	//   ....[8]....
        /*00fc*/ 	.word	0xffffffff


	//   ....[9]....
        /*0100*/ 	.word	0xffffffff


	//   ....[10]....
        /*0104*/ 	.word	0xffffffff


	//   ....[11]....
        /*0108*/ 	.word	0xffffffff


	//   ....[12]....
        /*010c*/ 	.word	0xffffffff


	//   ....[13]....
        /*0110*/ 	.word	0xffffffff


	//   ....[14]....
        /*0114*/ 	.word	0xffffffff


	//   ....[15]....
        /*0118*/ 	.word	0xffffffff


	//   ....[16]....
        /*011c*/ 	.word	0xffffffff


	//   ....[17]....
        /*0120*/ 	.word	0xffffffff


	//   ....[18]....
        /*0124*/ 	.word	0xffffffff


	//   ....[19]....
        /*0128*/ 	.word	0xffffffff


	//----- nvinfo : EIATTR_COOP_GROUP_INSTR_OFFSETS
	.align		4
.L_1484:
        /*012c*/ 	.byte	0x04, 0x28
        /*012e*/ 	.short	(.L_1486 - .L_1485)


	//   ....[0]....
.L_1485:
        /*0130*/ 	.word	0x00000380


	//   ....[1]....
        /*0134*/ 	.word	0x000003a0


	//   ....[2]....
        /*0138*/ 	.word	0x000003c0


	//   ....[3]....
        /*013c*/ 	.word	0x000003e0


	//   ....[4]....
        /*0140*/ 	.word	0x00000410


	//   ....[5]....
        /*0144*/ 	.word	0x000004b0


	//   ....[6]....
        /*0148*/ 	.word	0x000004d0


	//   ....[7]....
        /*014c*/ 	.word	0x000004f0


	//   ....[8]....
        /*0150*/ 	.word	0x00000520


	//   ....[9]....
        /*0154*/ 	.word	0x00000550


	//   ....[10]....
        /*0158*/ 	.word	0x00000640


	//   ....[11]....
        /*015c*/ 	.word	0x00000660


	//   ....[12]....
        /*0160*/ 	.word	0x00000680


	//   ....[13]....
        /*0164*/ 	.word	0x000006c0


	//   ....[14]....
        /*0168*/ 	.word	0x00000720


	//   ....[15]....
        /*016c*/ 	.word	0x00000870


	//   ....[16]....
        /*0170*/ 	.word	0x00000890


	//   ....[17]....
        /*0174*/ 	.word	0x000008b0


	//   ....[18]....
        /*0178*/ 	.word	0x000008d0


	//   ....[19]....
        /*017c*/ 	.word	0x00000900


	//----- nvinfo : EIATTR_EXIT_INSTR_OFFSETS
	.align		4
.L_1486:
        /*0180*/ 	.byte	0x04, 0x1c
        /*0182*/ 	.short	(.L_1488 - .L_1487)


	//   ....[0]....
.L_1487:
        /*0184*/ 	.word	0x00000b60
.L_1488:


//--------------------- .nv.info._ZN17fastertransformer47add_bias_input_layernorm_COL32_int32I_DataTypeOEP7__half2PK4int2PKS0_S6_S6_S6_iiPK6float2PKf --------------------------
	.section	.nv.info._ZN17fastertransformer47add_bias_input_layernorm_COL32_int32I_DataTypeOEP7__half2PK4int2PKS0_S6_S6_S6_iiPK6float2PKf,"",@"SHT_CUDA_INFO"
	.sectionflags	@""
	.align	4


	//----- nvinfo : EIATTR_CUDA_API_VERSION
	.align		4
        /*0000*/ 	.byte	0x04, 0x37
        /*0002*/ 	.short	(.L_1490 - .L_1489)
.L_1489:
        /*0004*/ 	.word	0x00000082


	//----- nvinfo : EIATTR_SW2861232_WAR
	.align		4
.L_1490:
        /*0008*/ 	.byte	0x01, 0x35
	.zero		2


	//----- nvinfo : EIATTR_PARAM_CBANK
	.align		4
        /*000c*/ 	.byte	0x04, 0x0a
        /*000e*/ 	.short	(.L_1492 - .L_1491)
	.align		4
.L_1491:
        /*0010*/ 	.word	index@(.nv.constant0._ZN17fastertransformer47add_bias_input_layernorm_COL32_int32I_DataTypeOEP7__half2PK4int2PKS0_S6_S6_S6_iiPK6float2PKf)
        /*0014*/ 	.short	0x0160
        /*0016*/ 	.short	0x0048


	//----- nvinfo : EIATTR_CBANK_PARAM_SIZE
	.align		4
.L_1492:
        /*0018*/ 	.byte	0x03, 0x19
        /*001a*/ 	.short	0x0048


	//----- nvinfo : EIATTR_KPARAM_INFO
	.align		4
        /*001c*/ 	.byte	0x04, 0x17
        /*001e*/ 	.short	(.L_1494 - .L_1493)
.L_1493:
        /*0020*/ 	.word	0x00000000
        /*0024*/ 	.short	0x0009
        /*0026*/ 	.short	0x0040
        /*0028*/ 	.byte	0x00, 0xf0, 0x21, 0x00


	//----- nvinfo : EIATTR_KPARAM_INFO
	.align		4
.L_1494:
        /*002c*/ 	.byte	0x04, 0x17
        /*002e*/ 	.short	(.L_1496 - .L_1495)
.L_1495:
        /*0030*/ 	.word	0x00000000
        /*0034*/ 	.short	0x0008
        /*0036*/ 	.short	0x0038
        /*0038*/ 	.byte	0x00, 0xf0, 0x21, 0x00


	//----- nvinfo : EIATTR_KPARAM_INFO
	.align		4
.L_1496:
        /*003c*/ 	.byte	0x04, 0x17
        /*003e*/ 	.short	(.L_1498 - .L_1497)
.L_1497:
        /*0040*/ 	.word	0x00000000
        /*0044*/ 	.short	0x0007
        /*0046*/ 	.short	0x0034
        /*0048*/ 	.byte	0x00, 0xf0, 0x11, 0x00


	//----- nvinfo : EIATTR_KPARAM_INFO
	.align		4
.L_1498:
        /*004c*/ 	.byte	0x04, 0x17
        /*004e*/ 	.short	(.L_1500 - .L_1499)
.L_1499:
        /*0050*/ 	.word	0x00000000
        /*0054*/ 	.short	0x0006
        /*0056*/ 	.short	0x0030
        /*0058*/ 	.byte	0x00, 0xf0, 0x11, 0x00


	//----- nvinfo : EIATTR_KPARAM_INFO
	.align		4
.L_1500:
        /*005c*/ 	.byte	0x04, 0x17
        /*005e*/ 	.short	(.L_1502 - .L_1501)
.L_1501:
        /*0060*/ 	.word	0x00000000
        /*0064*/ 	.short	0x0005
        /*0066*/ 	.short	0x0028
        /*0068*/ 	.byte	0x00, 0xf0, 0x21, 0x00


	//----- nvinfo : EIATTR_KPARAM_INFO
	.align		4
.L_1502:
        /*006c*/ 	.byte	0x04, 0x17
        /*006e*/ 	.short	(.L_1504 - .L_1503)
.L_1503:
        /*0070*/ 	.word	0x00000000
        /*0074*/ 	.short	0x0004
        /*0076*/ 	.short	0x0020
        /*0078*/ 	.byte	0x00, 0xf0, 0x21, 0x00


	//----- nvinfo : EIATTR_KPARAM_INFO
	.align		4
.L_1504:
        /*007c*/ 	.byte	0x04, 0x17
        /*007e*/ 	.short	(.L_1506 - .L_1505)
.L_1505:
        /*0080*/ 	.word	0x00000000
        /*0084*/ 	.short	0x0003
        /*0086*/ 	.short	0x0018
        /*0088*/ 	.byte	0x00, 0xf0, 0x21, 0x00


	//----- nvinfo : EIATTR_KPARAM_INFO
	.align		4
.L_1506:
        /*008c*/ 	.byte	0x04, 0x17
        /*008e*/ 	.short	(.L_1508 - .L_1507)
.L_1507:
        /*0090*/ 	.word	0x00000000
        /*0094*/ 	.short	0x0002
        /*0096*/ 	.short	0x0010
        /*0098*/ 	.byte	0x00, 0xf0, 0x21, 0x00


	//----- nvinfo : EIATTR_KPARAM_INFO
	.align		4
.L_1508:
        /*009c*/ 	.byte	0x04, 0x17
        /*009e*/ 	.short	(.L_1510 - .L_1509)
.L_1509:
        /*00a0*/ 	.word	0x00000000
        /*00a4*/ 	.short	0x0001
        /*00a6*/ 	.short	0x0008
        /*00a8*/ 	.byte	0x00, 0xf0, 0x21, 0x00


	//----- nvinfo : EIATTR_KPARAM_INFO
	.align		4
.L_1510:
        /*00ac*/ 	.byte	0x04, 0x17
        /*00ae*/ 	.short	(.L_1512 - .L_1511)
.L_1511:
        /*00b0*/ 	.word	0x00000000
        /*00b4*/ 	.short	0x0000
        /*00b6*/ 	.short	0x0000
        /*00b8*/ 	.byte	0x00, 0xf0, 0x21, 0x00


	//----- nvinfo : EIATTR_MAXREG_COUNT
	.align		4
.L_1512:
        /*00bc*/ 	.byte	0x03, 0x1b
        /*00be*/ 	.short	0x00ff


	//----- nvinfo : EIATTR_NUM_BARRIERS
	.align		4
        /*00c0*/ 	.byte	0x02, 0x4c
        /*00c2*/ 	.byte	0x01
	.zero		1


	//----- nvinfo : EIATTR_MERCURY_ISA_VERSION
	.align		4
        /*00c4*/ 	.byte	0x03, 0x5f
        /*00c6*/ 	.short	0x0000


	//----- nvinfo : EIATTR_COOP_GROUP_MASK_REGIDS
	.align		4
        /*00c8*/ 	.byte	0x04, 0x29
        /*00ca*/ 	.short	(.L_1514 - .L_1513)


	//   ....[0]....
.L_1513:
        /*00cc*/ 	.word	0xffffffff


	//   ....[1]....
        /*00d0*/ 	.word	0xffffffff


	//   ....[2]....
        /*00d4*/ 	.word	0xffffffff


	//   ....[3]....
        /*00d8*/ 	.word	0xffffffff


	//   ....[4]....
        /*00dc*/ 	.word	0xffffffff


	//   ....[5]....
        /*00e0*/ 	.word	0xffffffff


	//   ....[6]....
        /*00e4*/ 	.word	0xffffffff


	//   ....[7]....
        /*00e8*/ 	.word	0xffffffff


	//   ....[8]....
        /*00ec*/ 	.word	0xffffffff


	//   ....[9]....
        /*00f0*/ 	.word	0xffffffff


	//   ....[10]....
        /*00f4*/ 	.word	0xffffffff


	//   ....[11]....
        /*00f8*/ 	.word	0xffffffff


	//   ....[12]....
        /*00fc*/ 	.word	0xffffffff


	//   ....[13]....
        /*0100*/ 	.word	0xffffffff


	//   ....[14]....
        /*0104*/ 	.word	0xffffffff


	//   ....[15]....
        /*0108*/ 	.word	0xffffffff


	//   ....[16]....
        /*010c*/ 	.word	0xffffffff


	//   ....[17]....
        /*0110*/ 	.word	0xffffffff


	//   ....[18]....
        /*0114*/ 	.word	0xffffffff


	//   ....[19]....
        /*0118*/ 	.word	0xffffffff


	//----- nvinfo : EIATTR_COOP_GROUP_INSTR_OFFSETS
	.align		4
.L_1514:
        /*011c*/ 	.byte	0x04, 0x28
        /*011e*/ 	.short	(.L_1516 - .L_1515)


	//   ....[0]....
.L_1515:
        /*0120*/ 	.word	0x00000240


	//   ....[1]....
        /*0124*/ 	.word	0x00000260


	//   ....[2]....
        /*0128*/ 	.word	0x00000280


	//   ....[3]....
        /*012c*/ 	.word	0x000002a0


	//   ....[4]....
        /*0130*/ 	.word	0x000002d0


	//   ....[5]....
        /*0134*/ 	.word	0x00000380


	//   ....[6]....
        /*0138*/ 	.word	0x000003a0


	//   ....[7]....
        /*013c*/ 	.word	0x000003c0


	//   ....[8]....
        /*0140*/ 	.word	0x000003f0


	//   ....[9]....
        /*0144*/ 	.word	0x00000420


	//   ....[10]....
        /*0148*/ 	.word	0x000004d0


	//   ....[11]....
        /*014c*/ 	.word	0x000004f0


	//   ....[12]....
        /*0150*/ 	.word	0x00000510


	//   ....[13]....
        /*0154*/ 	.word	0x00000530


	//   ....[14]....
        /*0158*/ 	.word	0x00000580


	//   ....[15]....
        /*015c*/ 	.word	0x00000630


	//   ....[16]....
        /*0160*/ 	.word	0x00000650


	//   ....[17]....
        /*0164*/ 	.word	0x00000670


	//   ....[18]....
        /*0168*/ 	.word	0x00000690


	//   ....[19]....
        /*016c*/ 	.word	0x000006c0


	//----- nvinfo : EIATTR_EXIT_INSTR_OFFSETS
	.align		4
.L_1516:
        /*0170*/ 	.byte	0x04, 0x1c
        /*0172*/ 	.short	(.L_1518 - .L_1517)


	//   ....[0]....
.L_1517:
        /*0174*/ 	.word	0x00000800
.L_1518:


//--------------------- .nv.info._ZN17fastertransformer47add_bias_input_layernorm_COL32_int32I_DataTypeOEPfPKiPKfS4_S4_S4_iiS4_S4_ --------------------------
	.section	.nv.info._ZN17fastertransformer47add_bias_input_layernorm_COL32_int32I_DataTypeOEPfPKiPKfS4_S4_S4_iiS4_S4_,"",@"SHT_CUDA_INFO"
	.sectionflags	@""
	.align	4


	//----- nvinfo : EIATTR_CUDA_API_VERSION
	.align		4
        /*0000*/ 	.byte	0x04, 0x37
        /*0002*/ 	.short	(.L_1520 - .L_1519)
.L_1519:
        /*0004*/ 	.word	0x00000082


	//----- nvinfo : EIATTR_SW2861232_WAR
	.align		4
.L_1520:
        /*0008*/ 	.byte	0x01, 0x35
	.zero		2


	//----- nvinfo : EIATTR_PARAM_CBANK
	.align		4
        /*000c*/ 	.byte	0x04, 0x0a
        /*000e*/ 	.short	(.L_1522 - .L_1521)
	.align		4
.L_1521:
        /*0010*/ 	.word	index@(.nv.constant0._ZN17fastertransformer47add_bias_input_layernorm_COL32_int32I_DataTypeOEPfPKiPKfS4_S4_S4_iiS4_S4_)
        /*0014*/ 	.short	0x0160
        /*0016*/ 	.short	0x0048


	//----- nvinfo : EIATTR_CBANK_PARAM_SIZE
	.align		4
.L_1522:
        /*0018*/ 	.byte	0x03, 0x19
        /*001a*/ 	.short	0x0048


	//----- nvinfo : EIATTR_KPARAM_INFO
	.align		4
        /*001c*/ 	.byte	0x04, 0x17
        /*001e*/ 	.short	(.L_1524 - .L_1523)
.L_1523:
        /*0020*/ 	.word	0x00000000
        /*0024*/ 	.short	0x0009
        /*0026*/ 	.short	0x0040
        /*0028*/ 	.byte	0x00, 0xf0, 0x21, 0x00


	//----- nvinfo : EIATTR_KPARAM_INFO
	.align		4
.L_1524:
        /*002c*/ 	.byte	0x04, 0x17
        /*002e*/ 	.short	(.L_1526 - .L_1525)
.L_1525:
        /*0030*/ 	.word	0x00000000
        /*0034*/ 	.short	0x0008
        /*0036*/ 	.short	0x0038
        /*0038*/ 	.byte	0x00, 0xf0, 0x21, 0x00


	//----- nvinfo : EIATTR_KPARAM_INFO
	.align		4
.L_1526:
        /*003c*/ 	.byte	0x04, 0x17
        /*003e*/ 	.short	(.L_1528 - .L_1527)
.L_1527:
        /*0040*/ 	.word	0x00000000
        /*0044*/ 	.short	0x0007
        /*0046*/ 	.short	0x0034
        /*0048*/ 	.byte	0x00, 0xf0, 0x11, 0x00


	//----- nvinfo : EIATTR_KPARAM_INFO
	.align		4
.L_1528:
        /*004c*/ 	.byte	0x04, 0x17
        /*004e*/ 	.short	(.L_1530 - .L_1529)
.L_1529:
        /*0050*/ 	.word	0x00000000
        /*0054*/ 	.short	0x0006
        /*0056*/ 	.short	0x0030
        /*0058*/ 	.byte	0x00, 0xf0, 0x11, 0x00


	//----- nvinfo : EIATTR_KPARAM_INFO
	.align		4
.L_1530:
        /*005c*/ 	.byte	0x04, 0x17
        /*005e*/ 	.short	(.L_1532 - .L_1531)
.L_1531:
        /*0060*/ 	.word	0x00000000
        /*0064*/ 	.short	0x0005
        /*0066*/ 	.short	0x0028
        /*0068*/ 	.byte	0x00, 0xf0, 0x21, 0x00


	//----- nvinfo : EIATTR_KPARAM_INFO
	.align		4
.L_1532:
        /*006c*/ 	.byte	0x04, 0x17
        /*006e*/ 	.short	(.L_1534 - .L_1533)
.L_1533:
        /*0070*/ 	.word	0x00000000
        /*0074*/ 	.short	0x0004
        /*0076*/ 	.short	0x0020
        /*0078*/ 	.byte	0x00, 0xf0, 0x21, 0x00


	//----- nvinfo : EIATTR_KPARAM_INFO
	.align		4
.L_1534:
        /*007c*/ 	.byte	0x04, 0x17
        /*007e*/ 	.short	(.L_1536 - .L_1535)
.L_1535:
        /*0080*/ 	.word	0x00000000
        /*0084*/ 	.short	0x0003
        /*0086*/ 	.short	0x0018
        /*0088*/ 	.byte	0x00, 0xf0, 0x21, 0x00


	//----- nvinfo : EIATTR_KPARAM_INFO
	.align		4
.L_1536:
        /*008c*/ 	.byte	0x04, 0x17
        /*008e*/ 	.short	(.L_1538 - .L_1537)
.L_1537:
        /*0090*/ 	.word	0x00000000
        /*0094*/ 	.short	0x0002
        /*0096*/ 	.short	0x0010
        /*0098*/ 	.byte	0x00, 0xf0, 0x21, 0x00


	//----- nvinfo : EIATTR_KPARAM_INFO
	.align		4
.L_1538:
        /*009c*/ 	.byte	0x04, 0x17
        /*009e*/ 	.short	(.L_1540 - .L_1539)
.L_1539:
        /*00a0*/ 	.word	0x00000000
        /*00a4*/ 	.short	0x0001
        /*00a6*/ 	.short	0x0008
        /*00a8*/ 	.byte	0x00, 0xf0, 0x21, 0x00


	//----- nvinfo : EIATTR_KPARAM_INFO
	.align		4
.L_1540:
        /*00ac*/ 	.byte	0x04, 0x17
        /*00ae*/ 	.short	(.L_1542 - .L_1541)
.L_1541:
        /*00b0*/ 	.word	0x00000000
        /*00b4*/ 	.short	0x0000
        /*00b6*/ 	.short	0x0000
        /*00b8*/ 	.byte	0x00, 0xf0, 0x21, 0x00


	//----- nvinfo : EIATTR_MAXREG_COUNT
	.align		4
.L_1542:
        /*00bc*/ 	.byte	0x03, 0x1b
        /*00be*/ 	.short	0x00ff


	//----- nvinfo : EIATTR_NUM_BARRIERS
	.align		4
        /*00c0*/ 	.byte	0x02, 0x4c
        /*00c2*/ 	.byte	0x01
	.zero		1


	//----- nvinfo : EIATTR_MERCURY_ISA_VERSION
	.align		4
        /*00c4*/ 	.byte	0x03, 0x5f
        /*00c6*/ 	.short	0x0000


	//----- nvinfo : EIATTR_COOP_GROUP_MASK_REGIDS
	.align		4
        /*00c8*/ 	.byte	0x04, 0x29
        /*00ca*/ 	.short	(.L_1544 - .L_1543)


	//   ....[0]....
.L_1543:
        /*00cc*/ 	.word	0xffffffff


	//   ....[1]....
        /*00d0*/ 	.word	0xffffffff


	//   ....[2]....
        /*00d4*/ 	.word	0xffffffff


	//   ....[3]....
        /*00d8*/ 	.word	0xffffffff


	//   ....[4]....
        /*00dc*/ 	.word	0xffffffff


	//   ....[5]....
        /*00e0*/ 	.word	0xffffffff


	//   ....[6]....
        /*00e4*/ 	.word	0xffffffff


	//   ....[7]....
        /*00e8*/ 	.word	0xffffffff


	//   ....[8]....
        /*00ec*/ 	.word	0xffffffff


	//   ....[9]....
        /*00f0*/ 	.word	0xffffffff


	//   ....[10]....
        /*00f4*/ 	.word	0xffffffff


	//   ....[11]....
        /*00f8*/ 	.word	0xffffffff


	//   ....[12]....
        /*00fc*/ 	.word	0xffffffff


	//   ....[13]....
        /*0100*/ 	.word	0xffffffff


	//   ....[14]....
        /*0104*/ 	.word	0xffffffff


	//   ....[15]....
        /*0108*/ 	.word	0xffffffff


	//   ....[16]....
        /*010c*/ 	.word	0xffffffff


	//   ....[17]....
        /*0110*/ 	.word	0xffffffff


	//   ....[18]....
        /*0114*/ 	.word	0xffffffff


	//   ....[19]....
        /*0118*/ 	.word	0xffffffff


	//----- nvinfo : EIATTR_COOP_GROUP_INSTR_OFFSETS
	.align		4
.L_1544:
        /*011c*/ 	.byte	0x04, 0x28
        /*011e*/ 	.short	(.L_1546 - .L_1545)


	//   ....[0]....
.L_1545:
        /*0120*/ 	.word	0x00000230


	//   ....[1]....
        /*0124*/ 	.word	0x00000260


	//   ....[2]....
        /*0128*/ 	.word	0x00000290


	//   ....[3]....
        /*012c*/ 	.word	0x000002b0


	//   ....[4]....
        /*0130*/ 	.word	0x000002e0


	//   ....[5]....
        /*0134*/ 	.word	0x00000340


	//   ....[6]....
        /*0138*/ 	.word	0x00000360


	//   ....[7]....
        /*013c*/ 	.word	0x00000380


	//   ....[8]....
        /*0140*/ 	.word	0x000003a0


	//   ....[9]....
        /*0144*/ 	.word	0x000003c0


	//   ....[10]....
        /*0148*/ 	.word	0x00000450


	//   ....[11]....
        /*014c*/ 	.word	0x00000470


	//   ....[12]....
        /*0150*/ 	.word	0x00000490


	//   ....[13]....
        /*0154*/ 	.word	0x000004d0


	//   ....[14]....
        /*0158*/ 	.word	0x00000560


	//   ....[15]....
        /*015c*/ 	.word	0x000005b0


	//   ....[16]....
        /*0160*/ 	.word	0x000005d0


	//   ....[17]....
        /*0164*/ 	.word	0x000005f0


	//   ....[18]....
        /*0168*/ 	.word	0x00000620


	//   ....[19]....
        /*016c*/ 	.word	0x00000650


	//----- nvinfo : EIATTR_EXIT_INSTR_OFFSETS
	.align		4
.L_1546:
        /*0170*/ 	.byte	0x04, 0x1c
        /*0172*/ 	.short	(.L_1548 - .L_1547)


	//   ....[0]....
.L_1547:
        /*0174*/ 	.word	0x00000700
.L_1548:


//--------------------- .nv.callgraph             --------------------------
	.section	.nv.callgraph,"",@"SHT_CUDA_CALLGRAPH"
	.align	4
	.sectionentsize	8
	.align		4
        /*0000*/ 	.word	0x00000000
	.align		4
        /*0004*/ 	.word	0xffffffff
	.align		4
        /*0008*/ 	.word	0x00000000
	.align		4
        /*000c*/ 	.word	0xfffffffe
	.align		4
        /*0010*/ 	.word	0x00000000
	.align		4
        /*0014*/ 	.word	0xfffffffd
	.align		4
        /*0018*/ 	.word	0x00000000
	.align		4
        /*001c*/ 	.word	0xfffffffc


//--------------------- .nv.rel.action            --------------------------
	.section	.nv.rel.action,"",@"SHT_CUDA_RELOCINFO"
	.align	8
	.sectionentsize	8
        /*0000*/ 	.byte	0x73, 0x00, 0x00, 0x00, 0x00, 0x00, 0x00, 0x00, 0x00, 0x00, 0x00, 0x11, 0x25, 0x00, 0x05, 0x36


//--------------------- .nv.constant4             --------------------------
	.section	.nv.constant4,"a",@progbits
	.align	8
	.align		8
.nv.constant4:
        /*0000*/ 	.dword	precalc_xorwow_matrix
	.align		8
        /*0008*/ 	.dword	precalc_xorwow_offset_matrix
	.align		8
        /*0010*/ 	.dword	mrg32k3aM1
	.align		8
        /*0018*/ 	.dword	mrg32k3aM2
	.align		8
        /*0020*/ 	.dword	mrg32k3aM1SubSeq
	.align		8
        /*0028*/ 	.dword	mrg32k3aM2SubSeq
	.align		8
        /*0030*/ 	.dword	mrg32k3aM1Seq
	.align		8
        /*0038*/ 	.dword	mrg32k3aM2Seq
	.align		8
        /*0040*/ 	.dword	_ZN56_INTERNAL_8748ddb6_25_layernorm_int8_kernels_cu_ae8c707c4cuda3std3__458_GLOBAL__N__8748ddb6_25_layernorm_int8_kernels_cu_ae8c707c6ignoreE
	.align		8
        /*0048*/ 	.dword	_ZN56_INTERNAL_8748ddb6_25_layernorm_int8_kernels_cu_ae8c707c4cuda3std3__45__cpo5beginE
	.align		8
        /*0050*/ 	.dword	_ZN56_INTERNAL_8748ddb6_25_layernorm_int8_kernels_cu_ae8c707c4cuda3std3__45__cpo3endE
	.align		8
        /*0058*/ 	.dword	_ZN56_INTERNAL_8748ddb6_25_layernorm_int8_kernels_cu_ae8c707c4cuda3std3__45__cpo6cbeginE
	.align		8
        /*0060*/ 	.dword	_ZN56_INTERNAL_8748ddb6_25_layernorm_int8_kernels_cu_ae8c707c4cuda3std3__45__cpo4cendE
	.align		8
        /*0068*/ 	.dword	_ZN56_INTERNAL_8748ddb6_25_layernorm_int8_kernels_cu_ae8c707c4cuda3std3__419piecewise_constructE
	.align		8
        /*0070*/ 	.dword	_ZN56_INTERNAL_8748ddb6_25_layernorm_int8_kernels_cu_ae8c707c4cuda3std3__48in_placeE
	.align		8
        /*0078*/ 	.dword	_ZN56_INTERNAL_8748ddb6_25_layernorm_int8_kernels_cu_ae8c707c4cuda3std6ranges3__45__cpo4swapE
	.align		8
        /*0080*/ 	.dword	_ZN56_INTERNAL_8748ddb6_25_layernorm_int8_kernels_cu_ae8c707c4cuda3std6ranges3__45__cpo9iter_moveE
	.align		8
        /*0088*/ 	.dword	_ZN56_INTERNAL_8748ddb6_25_layernorm_int8_kernels_cu_ae8c707c4cuda3std6ranges3__45__cpo7advanceE


//--------------------- .nv.constant3             --------------------------
	.section	.nv.constant3,"a",@progbits
	.align	8
.nv.constant3:
	.type		__cr_lgamma_table,@object
	.size		__cr_lgamma_table,(.L_8 - __cr_lgamma_table)
__cr_lgamma_table:
        /*0000*/ 	.byte	0x00, 0x00, 0x00, 0x00, 0x00, 0x00, 0x00, 0x00, 0x00, 0x00, 0x00, 0x00, 0x00, 0x00, 0x00, 0x00
        /*0010*/ 	.byte	0xef, 0x39, 0xfa, 0xfe, 0x42, 0x2e, 0xe6, 0x3f, 0x02, 0x20, 0x2a, 0xfa, 0x0b, 0xab, 0xfc, 0x3f
        /*0020*/ 	.byte	0xf9, 0x2c, 0x92, 0x7c, 0xa7, 0x6c, 0x09, 0x40, 0xc9, 0x79, 0x44, 0x3c, 0x64, 0x26, 0x13, 0x40
        /*0030*/ 	.byte	0xca, 0x01, 0xcf, 0x3a, 0x27, 0x51, 0x1a, 0x40, 0x30, 0xcc, 0x2d, 0xf3, 0xe1, 0x0c, 0x21, 0x40
        /*0040*/ 	.byte	0x0d, 0xb7, 0xfc, 0x82, 0x8e, 0x35, 0x25, 0x40
.L_8:


//--------------------- .nv.constant0._ZN17fastertransformer44add_bias_input_layernorm_ROW_int8I_DataTypeOI6__halfEEvPT_PKaS5_PKS2_S7_S7_iiPKfS9_ --------------------------
	.section	.nv.constant0._ZN17fastertransformer44add_bias_input_layernorm_ROW_int8I_DataTypeOI6__halfEEvPT_PKaS5_PKS2_S7_S7_iiPKfS9_,"a",@progbits
	.sectionflags	@""
	.align	4
.nv.constant0._ZN17fastertransformer44add_bias_input_layernorm_ROW_int8I_DataTypeOI6__halfEEvPT_PKaS5_PKS2_S7_S7_iiPKfS9_:
	.zero		424


//--------------------- .nv.constant0._ZN17fastertransformer44add_bias_input_layernorm_ROW_int8I_DataTypeOIfEEvPT_PKaS4_PKS1_S6_S6_iiPKfS8_ --------------------------
	.section	.nv.constant0._ZN17fastertransformer44add_bias_input_layernorm_ROW_int8I_DataTypeOIfEEvPT_PKaS4_PKS1_S6_S6_iiPKfS8_,"a",@progbits
	.sectionflags	@""
	.align	4
.nv.constant0._ZN17fastertransformer44add_bias_input_layernorm_ROW_int8I_DataTypeOIfEEvPT_PKaS4_PKS1_S6_S6_iiPKfS8_:
	.zero		424


//--------------------- .nv.constant0._ZN17fastertransformer35add_bias_input_layernorm_ROW_int8IOI6__halfEEvPaPKaS4_PKT_S7_S7_iiPKfS9_S9_ --------------------------
	.section	.nv.constant0._ZN17fastertransformer35add_bias_input_layernorm_ROW_int8IOI6__halfEEvPaPKaS4_PKT_S7_S7_iiPKfS9_S9_,"a",@progbits
	.sectionflags	@""
	.align	4
.nv.constant0._ZN17fastertransformer35add_bias_input_layernorm_ROW_int8IOI6__halfEEvPaPKaS4_PKT_S7_S7_iiPKfS9_S9_:
	.zero		432


//--------------------- .nv.constant0._ZN17fastertransformer35add_bias_input_layernorm_ROW_int8IOIfEEvPaPKaS3_PKT_S6_S6_iiPKfS8_S8_ --------------------------
	.section	.nv.constant0._ZN17fastertransformer35add_bias_input_layernorm_ROW_int8IOIfEEvPaPKaS3_PKT_S6_S6_iiPKfS8_S8_,"a",@progbits
	.sectionflags	@""
	.align	4
.nv.constant0._ZN17fastertransformer35add_bias_input_layernorm_ROW_int8IOIfEEvPaPKaS3_PKT_S6_S6_iiPKfS8_S8_:
	.zero		432


//--------------------- .nv.constant0._ZN17fastertransformer18merge_layernorm_v2I6__halfEEvPaPKT_S5_S5_iPKfiii --------------------------
	.section	.nv.constant0._ZN17fastertransformer18merge_layernorm_v2I6__halfEEvPaPKT_S5_S5_iPKfiii,"a",@progbits
	.sectionflags	@""
	.align	4
.nv.constant0._ZN17fastertransformer18merge_layernorm_v2I6__halfEEvPaPKT_S5_S5_iPKfiii:
	.zero		412


//--------------------- .nv.constant0._ZN17fastertransformer18merge_layernorm_v2IfEEvPaPKT_S4_S4_iPKfiii --------------------------
	.section	.nv.constant0._ZN17fastertransformer18merge_layernorm_v2IfEEvPaPKT_S4_S4_iPKfiii,"a",@progbits
	.sectionflags	@""
	.align	4
.nv.constant0._ZN17fastertransformer18merge_layernorm_v2IfEEvPaPKT_S4_S4_iPKfiii:
	.zero		412


//--------------------- .nv.constant0._ZN17fastertransformer31layernorm_COL32_INT8I_DataTypeOI6__halfEEvPT_PKaPKS2_S7_iiPKf --------------------------
	.section	.nv.constant0._ZN17fastertransformer31layernorm_COL32_INT8I_DataTypeOI6__halfEEvPT_PKaPKS2_S7_iiPKf,"a",@progbits
	.sectionflags	@""
	.align	4
.nv.constant0._ZN17fastertransformer31layernorm_COL32_INT8I_DataTypeOI6__halfEEvPT_PKaPKS2_S7_iiPKf:
	.zero		400


//--------------------- .nv.constant0._ZN17fastertransformer31layernorm_COL32_INT8I_DataTypeOIfEEvPT_PKaPKS1_S6_iiPKf --------------------------
	.section	.nv.constant0._ZN17fastertransformer31layernorm_COL32_INT8I_DataTypeOIfEEvPT_PKaPKS1_S6_iiPKf,"a",@progbits
	.sectionflags	@""
	.align	4
.nv.constant0._ZN17fastertransformer31layernorm_COL32_INT8I_DataTypeOIfEEvPT_PKaPKS1_S6_iiPKf:
	.zero		400


//--------------------- .nv.constant0._ZN17fastertransformer31layernorm_COL32_DataTypeI_int8OI6__halfEEvPaPKT_S5_S5_iiPKf --------------------------
	.section	.nv.constant0._ZN17fastertransformer31layernorm_COL32_DataTypeI_int8OI6__halfEEvPaPKT_S5_S5_iiPKf,"a",@progbits
	.sectionflags	@""
	.align	4
.nv.constant0._ZN17fastertransformer31layernorm_COL32_DataTypeI_int8OI6__halfEEvPaPKT_S5_S5_iiPKf:
	.zero		400


//--------------------- .nv.constant0._ZN17fastertransformer31layernorm_COL32_DataTypeI_int8OIfEEvPaPKT_S4_S4_iiPKf --------------------------
	.section	.nv.constant0._ZN17fastertransformer31layernorm_COL32_DataTypeI_int8OIfEEvPaPKT_S4_S4_iiPKf,"a",@progbits
	.sectionflags	@""
	.align	4
.nv.constant0._ZN17fastertransformer31layernorm_COL32_DataTypeI_int8OIfEEvPaPKT_S4_S4_iiPKf:
	.zero		400


//--------------------- .nv.constant0._ZN17fastertransformer43add_bias_input_layernorm_COL32_int8IO_noResI6__halfEEvPaPiPT_PKS4_S7_S7_iiPKfS9_S9_ --------------------------
	.section	.nv.constant0._ZN17fastertransformer43add_bias_input_layernorm_COL32_int8IO_noResI6__halfEEvPaPiPT_PKS4_S7_S7_iiPKfS9_S9_,"a",@progbits
	.sectionflags	@""
	.align	4
.nv.constant0._ZN17fastertransformer43add_bias_input_layernorm_COL32_int8IO_noResI6__halfEEvPaPiPT_PKS4_S7_S7_iiPKfS9_S9_:
	.zero		432


//--------------------- .nv.constant0._ZN17fastertransformer43add_bias_input_layernorm_COL32_int8IO_noResIfEEvPaPiPT_PKS3_S6_S6_iiPKfS8_S8_ --------------------------
	.section	.nv.constant0._ZN17fastertransformer43add_bias_input_layernorm_COL32_int8IO_noResIfEEvPaPiPT_PKS3_S6_S6_iiPKfS8_S8_,"a",@progbits
	.sectionflags	@""
	.align	4
.nv.constant0._ZN17fastertransformer43add_bias_input_layernorm_COL32_int8IO_noResIfEEvPaPiPT_PKS3_S6_S6_iiPKfS8_S8_:
	.zero		432


//--------------------- .nv.constant0._ZN17fastertransformer26add_bias_layernorm_add_resI6__halfLi32EEEvPaPKaPT_PKS5_S8_S8_fiiPKfSA_ --------------------------
	.section	.nv.constant0._ZN17fastertransformer26add_bias_layernorm_add_resI6__halfLi32EEEvPaPKaPT_PKS5_S8_S8_fiiPKfSA_,"a",@progbits
	.sectionflags	@""
	.align	4
.nv.constant0._ZN17fastertransformer26add_bias_layernorm_add_resI6__halfLi32EEEvPaPKaPT_PKS5_S8_S8_fiiPKfSA_:
	.zero		432


//--------------------- .nv.constant0._ZN17fastertransformer29add_bias_layernorm_add_res_e2ILi32EEEvP5char2PKS1_P7__half2PKS5_S8_S8_fiiPKfSA_ --------------------------
	.section	.nv.constant0._ZN17fastertransformer29add_bias_layernorm_add_res_e2ILi32EEEvP5char2PKS1_P7__half2PKS5_S8_S8_fiiPKfSA_,"a",@progbits
	.sectionflags	@""
	.align	4
.nv.constant0._ZN17fastertransformer29add_bias_layernorm_add_res_e2ILi32EEEvP5char2PKS1_P7__half2PKS5_S8_S8_fiiPKfSA_:
	.zero		432


//--------------------- .nv.constant0._ZN17fastertransformer26add_bias_layernorm_add_resI6__halfLi16EEEvPaPKaPT_PKS5_S8_S8_fiiPKfSA_ --------------------------
	.section	.nv.constant0._ZN17fastertransformer26add_bias_layernorm_add_resI6__halfLi16EEEvPaPKaPT_PKS5_S8_S8_fiiPKfSA_,"a",@progbits
	.sectionflags	@""
	.align	4
.nv.constant0._ZN17fastertransformer26add_bias_layernorm_add_resI6__halfLi16EEEvPaPKaPT_PKS5_S8_S8_fiiPKfSA_:
	.zero		432


//--------------------- .nv.constant0._ZN17fastertransformer29add_bias_layernorm_add_res_e2ILi16EEEvP5char2PKS1_P7__half2PKS5_S8_S8_fiiPKfSA_ --------------------------
	.section	.nv.constant0._ZN17fastertransformer29add_bias_layernorm_add_res_e2ILi16EEEvP5char2PKS1_P7__half2PKS5_S8_S8_fiiPKfSA_,"a",@progbits
	.sectionflags	@""
	.align	4
.nv.constant0._ZN17fastertransformer29add_bias_layernorm_add_res_e2ILi16EEEvP5char2PKS1_P7__half2PKS5_S8_S8_fiiPKfSA_:
	.zero		432


//--------------------- .nv.constant0._ZN17fastertransformer26add_bias_layernorm_add_resI6__halfLi8EEEvPaPKaPT_PKS5_S8_S8_fiiPKfSA_ --------------------------
	.section	.nv.constant0._ZN17fastertransformer26add_bias_layernorm_add_resI6__halfLi8EEEvPaPKaPT_PKS5_S8_S8_fiiPKfSA_,"a",@progbits
	.sectionflags	@""
	.align	4
.nv.constant0._ZN17fastertransformer26add_bias_layernorm_add_resI6__halfLi8EEEvPaPKaPT_PKS5_S8_S8_fiiPKfSA_:
	.zero		432


//--------------------- .nv.constant0._ZN17fastertransformer29add_bias_layernorm_add_res_e2ILi8EEEvP5char2PKS1_P7__half2PKS5_S8_S8_fiiPKfSA_ --------------------------
	.section	.nv.constant0._ZN17fastertransformer29add_bias_layernorm_add_res_e2ILi8EEEvP5char2PKS1_P7__half2PKS5_S8_S8_fiiPKfSA_,"a",@progbits
	.sectionflags	@""
	.align	4
.nv.constant0._ZN17fastertransformer29add_bias_layernorm_add_res_e2ILi8EEEvP5char2PKS1_P7__half2PKS5_S8_S8_fiiPKfSA_:
	.zero		432


//--------------------- .nv.constant0._ZN17fastertransformer26add_bias_layernorm_add_resI6__halfLi4EEEvPaPKaPT_PKS5_S8_S8_fiiPKfSA_ --------------------------
	.section	.nv.constant0._ZN17fastertransformer26add_bias_layernorm_add_resI6__halfLi4EEEvPaPKaPT_PKS5_S8_S8_fiiPKfSA_,"a",@progbits
	.sectionflags	@""
	.align	4
.nv.constant0._ZN17fastertransformer26add_bias_layernorm_add_resI6__halfLi4EEEvPaPKaPT_PKS5_S8_S8_fiiPKfSA_:
	.zero		432


//--------------------- .nv.constant0._ZN17fastertransformer29add_bias_layernorm_add_res_e2ILi4EEEvP5char2PKS1_P7__half2PKS5_S8_S8_fiiPKfSA_ --------------------------
	.section	.nv.constant0._ZN17fastertransformer29add_bias_layernorm_add_res_e2ILi4EEEvP5char2PKS1_P7__half2PKS5_S8_S8_fiiPKfSA_,"a",@progbits
	.sectionflags	@""
	.align	4
.nv.constant0._ZN17fastertransformer29add_bias_layernorm_add_res_e2ILi4EEEvP5char2PKS1_P7__half2PKS5_S8_S8_fiiPKfSA_:
	.zero		432


//--------------------- .nv.constant0._ZN17fastertransformer26add_bias_layernorm_add_resI6__halfLi2EEEvPaPKaPT_PKS5_S8_S8_fiiPKfSA_ --------------------------
	.section	.nv.constant0._ZN17fastertransformer26add_bias_layernorm_add_resI6__halfLi2EEEvPaPKaPT_PKS5_S8_S8_fiiPKfSA_,"a",@progbits
	.sectionflags	@""
	.align	4
.nv.constant0._ZN17fastertransformer26add_bias_layernorm_add_resI6__halfLi2EEEvPaPKaPT_PKS5_S8_S8_fiiPKfSA_:
	.zero		432


//--------------------- .nv.constant0._ZN17fastertransformer29add_bias_layernorm_add_res_e2ILi2EEEvP5char2PKS1_P7__half2PKS5_S8_S8_fiiPKfSA_ --------------------------
	.section	.nv.constant0._ZN17fastertransformer29add_bias_layernorm_add_res_e2ILi2EEEvP5char2PKS1_P7__half2PKS5_S8_S8_fiiPKfSA_,"a",@progbits
	.sectionflags	@""
	.align	4
.nv.constant0._ZN17fastertransformer29add_bias_layernorm_add_res_e2ILi2EEEvP5char2PKS1_P7__half2PKS5_S8_S8_fiiPKfSA_:
	.zero		432


//--------------------- .nv.constant0._ZN17fastertransformer26add_bias_layernorm_add_resI6__halfLi1EEEvPaPKaPT_PKS5_S8_S8_fiiPKfSA_ --------------------------
	.section	.nv.constant0._ZN17fastertransformer26add_bias_layernorm_add_resI6__halfLi1EEEvPaPKaPT_PKS5_S8_S8_fiiPKfSA_,"a",@progbits
	.sectionflags	@""
	.align	4
.nv.constant0._ZN17fastertransformer26add_bias_layernorm_add_resI6__halfLi1EEEvPaPKaPT_PKS5_S8_S8_fiiPKfSA_:
	.zero		432


//--------------------- .nv.constant0._ZN17fastertransformer29add_bias_layernorm_add_res_e2ILi1EEEvP5char2PKS1_P7__half2PKS5_S8_S8_fiiPKfSA_ --------------------------
	.section	.nv.constant0._ZN17fastertransformer29add_bias_layernorm_add_res_e2ILi1EEEvP5char2PKS1_P7__half2PKS5_S8_S8_fiiPKfSA_,"a",@progbits
	.sectionflags	@""
	.align	4
.nv.constant0._ZN17fastertransformer29add_bias_layernorm_add_res_e2ILi1EEEvP5char2PKS1_P7__half2PKS5_S8_S8_fiiPKfSA_:
	.zero		432


//--------------------- .nv.constant0._ZN17fastertransformer46add_bias_input_layernorm_COL32_int8I_DataTypeOI6__halfEEvPT_PKaS5_PKS2_S7_S7_iiPKfS9_ --------------------------
	.section	.nv.constant0._ZN17fastertransformer46add_bias_input_layernorm_COL32_int8I_DataTypeOI6__halfEEvPT_PKaS5_PKS2_S7_S7_iiPKfS9_,"a",@progbits
	.sectionflags	@""
	.align	4
.nv.constant0._ZN17fastertransformer46add_bias_input_layernorm_COL32_int8I_DataTypeOI6__halfEEvPT_PKaS5_PKS2_S7_S7_iiPKfS9_:
	.zero		424


//--------------------- .nv.constant0._ZN17fastertransformer46add_bias_input_layernorm_COL32_int8I_DataTypeOIfEEvPT_PKaS4_PKS1_S6_S6_iiPKfS8_ --------------------------
	.section	.nv.constant0._ZN17fastertransformer46add_bias_input_layernorm_COL32_int8I_DataTypeOIfEEvPT_PKaS4_PKS1_S6_S6_iiPKfS8_,"a",@progbits
	.sectionflags	@""
	.align	4
.nv.constant0._ZN17fastertransformer46add_bias_input_layernorm_COL32_int8I_DataTypeOIfEEvPT_PKaS4_PKS1_S6_S6_iiPKfS8_:
	.zero		424


//--------------------- .nv.constant0._ZN17fastertransformer37add_bias_input_layernorm_COL32_int8IOI6__halfEEvPaPKaS4_PKT_S7_S7_iiPKfS9_S9_ --------------------------
	.section	.nv.constant0._ZN17fastertransformer37add_bias_input_layernorm_COL32_int8IOI6__halfEEvPaPKaS4_PKT_S7_S7_iiPKfS9_S9_,"a",@progbits
	.sectionflags	@""
	.align	4
.nv.constant0._ZN17fastertransformer37add_bias_input_layernorm_COL32_int8IOI6__halfEEvPaPKaS4_PKT_S7_S7_iiPKfS9_S9_:
	.zero		432


//--------------------- .nv.constant0._ZN17fastertransformer37add_bias_input_layernorm_COL32_int8IOIfEEvPaPKaS3_PKT_S6_S6_iiPKfS8_S8_ --------------------------
	.section	.nv.constant0._ZN17fastertransformer37add_bias_input_layernorm_COL32_int8IOIfEEvPaPKaS3_PKT_S6_S6_iiPKfS8_S8_,"a",@progbits
	.sectionflags	@""
	.align	4
.nv.constant0._ZN17fastertransformer37add_bias_input_layernorm_COL32_int8IOIfEEvPaPKaS3_PKT_S6_S6_iiPKfS8_S8_:
	.zero		432


//--------------------- .nv.constant0._ZN17fastertransformer44add_bias_input_layernorm_ROW_int8I_DataTypeOI7__half2EEvPT_PKaS5_PKS2_S7_S7_iiPKfS9_ --------------------------
	.section	.nv.constant0._ZN17fastertransformer44add_bias_input_layernorm_ROW_int8I_DataTypeOI7__half2EEvPT_PKaS5_PKS2_S7_S7_iiPKfS9_,"a",@progbits
	.sectionflags	@""
	.align	4
.nv.constant0._ZN17fastertransformer44add_bias_input_layernorm_ROW_int8I_DataTypeOI7__half2EEvPT_PKaS5_PKS2_S7_S7_iiPKfS9_:
	.zero		424


//--------------------- .nv.constant0._ZN17fastertransformer35add_bias_input_layernorm_ROW_int8IOI7__half2EEvPaPKaS4_PKT_S7_S7_iiPKfS9_S9_ --------------------------
	.section	.nv.constant0._ZN17fastertransformer35add_bias_input_layernorm_ROW_int8IOI7__half2EEvPaPKaS4_PKT_S7_S7_iiPKfS9_S9_,"a",@progbits
	.sectionflags	@""
	.align	4
.nv.constant0._ZN17fastertransformer35add_bias_input_layernorm_ROW_int8IOI7__half2EEvPaPKaS4_PKT_S7_S7_iiPKfS9_S9_:
	.zero		432


//--------------------- .nv.constant2._ZN17fastertransformer31layernorm_shift_partition_COL32ILi8EEEvPaPK6__halfS4_S4_iiiifii --------------------------
	.section	.nv.constant2._ZN17fastertransformer31layernorm_shift_partition_COL32ILi8EEEvPaPK6__halfS4_S4_iiiifii,"a",@progbits
	.sectionflags	@""
	.align	4
.nv.constant2._ZN17fastertransformer31layernorm_shift_partition_COL32ILi8EEEvPaPK6__halfS4_S4_iiiifii:
        /*0000*/ 	.byte	0xf1, 0x68, 0xe3, 0x88, 0xb5, 0xf8, 0xe4, 0x3e, 0x00, 0x00, 0x00, 0xf0, 0xff, 0xff, 0x0f, 0x38


//--------------------- .nv.constant0._ZN17fastertransformer31layernorm_shift_partition_COL32ILi8EEEvPaPK6__halfS4_S4_iiiifii --------------------------
	.section	.nv.constant0._ZN17fastertransformer31layernorm_shift_partition_COL32ILi8EEEvPaPK6__halfS4_S4_iiiifii,"a",@progbits
	.sectionflags	@""
	.align	4
.nv.constant0._ZN17fastertransformer31layernorm_shift_partition_COL32ILi8EEEvPaPK6__halfS4_S4_iiiifii:
	.zero		412


//--------------------- .nv.constant2._ZN17fastertransformer42layernorm_shift_partition_COL32_warpReduceILi4ELi8EEEvPaPK6__halfS4_S4_iiiifii --------------------------
	.section	.nv.constant2._ZN17fastertransformer42layernorm_shift_partition_COL32_warpReduceILi4ELi8EEEvPaPK6__halfS4_S4_iiiifii,"a",@progbits
	.sectionflags	@""
	.align	4
.nv.constant2._ZN17fastertransformer42layernorm_shift_partition_COL32_warpReduceILi4ELi8EEEvPaPK6__halfS4_S4_iiiifii:
        /*0000*/ 	.byte	0xf1, 0x68, 0xe3, 0x88, 0xb5, 0xf8, 0xe4, 0x3e, 0x00, 0x00, 0x00, 0xf0, 0xff, 0xff, 0x0f, 0x38


//--------------------- .nv.constant0._ZN17fastertransformer42layernorm_shift_partition_COL32_warpReduceILi4ELi8EEEvPaPK6__halfS4_S4_iiiifii --------------------------
	.section	.nv.constant0._ZN17fastertransformer42layernorm_shift_partition_COL32_warpReduceILi4ELi8EEEvPaPK6__halfS4_S4_iiiifii,"a",@progbits
	.sectionflags	@""
	.align	4
.nv.constant0._ZN17fastertransformer42layernorm_shift_partition_COL32_warpReduceILi4ELi8EEEvPaPK6__halfS4_S4_iiiifii:
	.zero		412


//--------------------- .nv.constant2._ZN17fastertransformer31layernorm_COL32_INT8I_DataTypeOI7__half2EEvPT_PKaPKS2_S7_iiPKf --------------------------
	.section	.nv.constant2._ZN17fastertransformer31layernorm_COL32_INT8I_DataTypeOI7__half2EEvPT_PKaPKS2_S7_iiPKf,"a",@progbits
	.sectionflags	@""
	.align	4
.nv.constant2._ZN17fastertransformer31layernorm_COL32_INT8I_DataTypeOI7__half2EEvPT_PKaPKS2_S7_iiPKf:
        /*0000*/ 	.byte	0x8d, 0xed, 0xb5, 0xa0, 0xf7, 0xc6, 0xb0, 0x3e, 0x00, 0x00, 0x00, 0xf0, 0xff, 0xff, 0x0f, 0x38


//--------------------- .nv.constant0._ZN17fastertransformer31layernorm_COL32_INT8I_DataTypeOI7__half2EEvPT_PKaPKS2_S7_iiPKf --------------------------
	.section	.nv.constant0._ZN17fastertransformer31layernorm_COL32_INT8I_DataTypeOI7__half2EEvPT_PKaPKS2_S7_iiPKf,"a",@progbits
	.sectionflags	@""
	.align	4
.nv.constant0._ZN17fastertransformer31layernorm_COL32_INT8I_DataTypeOI7__half2EEvPT_PKaPKS2_S7_iiPKf:
	.zero		400


//--------------------- .nv.constant2._ZN17fastertransformer31layernorm_COL32_DataTypeI_int8OI7__half2EEvPaPKT_S5_S5_iiPKf --------------------------
	.section	.nv.constant2._ZN17fastertransformer31layernorm_COL32_DataTypeI_int8OI7__half2EEvPaPKT_S5_S5_iiPKf,"a",@progbits
	.sectionflags	@""
	.align	4
.nv.constant2._ZN17fastertransformer31layernorm_COL32_DataTypeI_int8OI7__half2EEvPaPKT_S5_S5_iiPKf:
        /*0000*/ 	.byte	0x8d, 0xed, 0xb5, 0xa0, 0xf7, 0xc6, 0xb0, 0x3e, 0x00, 0x00, 0x00, 0xf0, 0xff, 0xff, 0x0f, 0x38


//--------------------- .nv.constant0._ZN17fastertransformer31layernorm_COL32_DataTypeI_int8OI7__half2EEvPaPKT_S5_S5_iiPKf --------------------------
	.section	.nv.constant0._ZN17fastertransformer31layernorm_COL32_DataTypeI_int8OI7__half2EEvPaPKT_S5_S5_iiPKf,"a",@progbits
	.sectionflags	@""
	.align	4
.nv.constant0._ZN17fastertransformer31layernorm_COL32_DataTypeI_int8OI7__half2EEvPaPKT_S5_S5_iiPKf:
	.zero		400


//--------------------- .nv.constant2._ZN17fastertransformer43add_bias_input_layernorm_COL32_int8IO_noResI7__half2EEvPaPiPT_PKS4_S7_S7_iiPKfS9_S9_ --------------------------
	.section	.nv.constant2._ZN17fastertransformer43add_bias_input_layernorm_COL32_int8IO_noResI7__half2EEvPaPiPT_PKS4_S7_S7_iiPKfS9_S9_,"a",@progbits
	.sectionflags	@""
	.align	4
.nv.constant2._ZN17fastertransformer43add_bias_input_layernorm_COL32_int8IO_noResI7__half2EEvPaPiPT_PKS4_S7_S7_iiPKfS9_S9_:
        /*0000*/ 	.byte	0x8d, 0xed, 0xb5, 0xa0, 0xf7, 0xc6, 0xb0, 0x3e, 0x00, 0x00, 0x00, 0xf0, 0xff, 0xff, 0x0f, 0x38


//--------------------- .nv.constant0._ZN17fastertransformer43add_bias_input_layernorm_COL32_int8IO_noResI7__half2EEvPaPiPT_PKS4_S7_S7_iiPKfS9_S9_ --------------------------
	.section	.nv.constant0._ZN17fastertransformer43add_bias_input_layernorm_COL32_int8IO_noResI7__half2EEvPaPiPT_PKS4_S7_S7_iiPKfS9_S9_,"a",@progbits
	.sectionflags	@""
	.align	4
.nv.constant0._ZN17fastertransformer43add_bias_input_layernorm_COL32_int8IO_noResI7__half2EEvPaPiPT_PKS4_S7_S7_iiPKfS9_S9_:
	.zero		432


//--------------------- .nv.constant2._ZN17fastertransformer37add_bias_input_layernorm_COL32_int8IOILi8ELb1ELb1ELb1EEEvPaS1_P6__halfPKS2_S5_S5_iiff --------------------------
	.section	.nv.constant2._ZN17fastertransformer37add_bias_input_layernorm_COL32_int8IOILi8ELb1ELb1ELb1EEEvPaS1_P6__halfPKS2_S5_S5_iiff,"a",@progbits
	.sectionflags	@""
	.align	4
.nv.constant2._ZN17fastertransformer37add_bias_input_layernorm_COL32_int8IOILi8ELb1ELb1ELb1EEEvPaS1_P6__halfPKS2_S5_S5_iiff:
        /*0000*/ 	.byte	0xf1, 0x68, 0xe3, 0x88, 0xb5, 0xf8, 0xe4, 0x3e, 0x00, 0x00, 0x00, 0xf0, 0xff, 0xff, 0x0f, 0x38


//--------------------- .nv.constant0._ZN17fastertransformer37add_bias_input_layernorm_COL32_int8IOILi8ELb1ELb1ELb1EEEvPaS1_P6__halfPKS2_S5_S5_iiff --------------------------
	.section	.nv.constant0._ZN17fastertransformer37add_bias_input_layernorm_COL32_int8IOILi8ELb1ELb1ELb1EEEvPaS1_P6__halfPKS2_S5_S5_iiff,"a",@progbits
	.sectionflags	@""
	.align	4
.nv.constant0._ZN17fastertransformer37add_bias_input_layernorm_COL32_int8IOILi8ELb1ELb1ELb1EEEvPaS1_P6__halfPKS2_S5_S5_iiff:
	.zero		416


//--------------------- .nv.constant2._ZN17fastertransformer48add_bias_input_layernorm_COL32_int8IO_warpReduceILi4ELi8ELb1ELb1ELb1EEEvPaS1_P6__halfPKS2_S5_S5_iiff --------------------------
	.section	.nv.constant2._ZN17fastertransformer48add_bias_input_layernorm_COL32_int8IO_warpReduceILi4ELi8ELb1ELb1ELb1EEEvPaS1_P6__halfPKS2_S5_S5_iiff,"a",@progbits
	.sectionflags	@""
	.align	4
.nv.constant2._ZN17fastertransformer48add_bias_input_layernorm_COL32_int8IO_warpReduceILi4ELi8ELb1ELb1ELb1EEEvPaS1_P6__halfPKS2_S5_S5_iiff:
        /*0000*/ 	.byte	0xf1, 0x68, 0xe3, 0x88, 0xb5, 0xf8, 0xe4, 0x3e, 0x00, 0x00, 0x00, 0xf0, 0xff, 0xff, 0x0f, 0x38


//--------------------- .nv.constant0._ZN17fastertransformer48add_bias_input_layernorm_COL32_int8IO_warpReduceILi4ELi8ELb1ELb1ELb1EEEvPaS1_P6__halfPKS2_S5_S5_iiff --------------------------
	.section	.nv.constant0._ZN17fastertransformer48add_bias_input_layernorm_COL32_int8IO_warpReduceILi4ELi8ELb1ELb1ELb1EEEvPaS1_P6__halfPKS2_S5_S5_iiff,"a",@progbits
	.sectionflags	@""
	.align	4
.nv.constant0._ZN17fastertransformer48add_bias_input_layernorm_COL32_int8IO_warpReduceILi4ELi8ELb1ELb1ELb1EEEvPaS1_P6__halfPKS2_S5_S5_iiff:
	.zero		416


//--------------------- .nv.constant0._ZN17fastertransformer46add_bias_input_layernorm_COL32_int8I_DataTypeOI7__half2EEvPT_PKaS5_PKS2_S7_S7_iiPKfS9_ --------------------------
	.section	.nv.constant0._ZN17fastertransformer46add_bias_input_layernorm_COL32_int8I_DataTypeOI7__half2EEvPT_PKaS5_PKS2_S7_S7_iiPKfS9_,"a",@progbits
	.sectionflags	@""
	.align	4
.nv.constant0._ZN17fastertransformer46add_bias_input_layernorm_COL32_int8I_DataTypeOI7__half2EEvPT_PKaS5_PKS2_S7_S7_iiPKfS9_:
	.zero		424


//--------------------- .nv.constant0._ZN17fastertransformer37add_bias_input_layernorm_COL32_int8IOI7__half2EEvPaPKaS4_PKT_S7_S7_iiPKfS9_S9_ --------------------------
	.section	.nv.constant0._ZN17fastertransformer37add_bias_input_layernorm_COL32_int8IOI7__half2EEvPaPKaS4_PKT_S7_S7_iiPKfS9_S9_,"a",@progbits
	.sectionflags	@""
	.align	4
.nv.constant0._ZN17fastertransformer37add_bias_input_layernorm_COL32_int8IOI7__half2EEvPaPKaS4_PKT_S7_S7_iiPKfS9_S9_:
	.zero		432


//--------------------- .nv.constant0._ZN17fastertransformer47add_bias_input_layernorm_COL32_int32I_DataTypeOEP7__half2PK4int2PKS0_S6_S6_S6_iiPK6float2PKf --------------------------
	.section	.nv.constant0._ZN17fastertransformer47add_bias_input_layernorm_COL32_int32I_DataTypeOEP7__half2PK4int2PKS0_S6_S6_S6_iiPK6float2PKf,"a",@progbits
	.sectionflags	@""
	.align	4
.nv.constant0._ZN17fastertransformer47add_bias_input_layernorm_COL32_int32I_DataTypeOEP7__half2PK4int2PKS0_S6_S6_S6_iiPK6float2PKf:
	.zero		424


//--------------------- .nv.constant0._ZN17fastertransformer47add_bias_input_layernorm_COL32_int32I_DataTypeOEPfPKiPKfS4_S4_S4_iiS4_S4_ --------------------------
	.section	.nv.constant0._ZN17fastertransformer47add_bias_input_layernorm_COL32_int32I_DataTypeOEPfPKiPKfS4_S4_S4_iiS4_S4_,"a",@progbits
	.sectionflags	@""
	.align	4
.nv.constant0._ZN17fastertransformer47add_bias_input_layernorm_COL32_int32I_DataTypeOEPfPKiPKfS4_S4_S4_iiS4_S4_:
	.zero		424


//--------------------- .text._ZN17fastertransformer44add_bias_input_layernorm_ROW_int8I_DataTypeOI6__halfEEvPT_PKaS5_PKS2_S7_S7_iiPKfS9_ --------------------------
	.section	.text._ZN17fastertransformer44add_bias_input_layernorm_ROW_int8I_DataTypeOI6__halfEEvPT_PKaS5_PKS2_S7_S7_iiPKfS9_,"ax",@progbits
	.sectioninfo	@"SHI_REGISTERS=20"
	.align	128
        .global         _ZN17fastertransformer44add_bias_input_layernorm_ROW_int8I_DataTypeOI6__halfEEvPT_PKaS5_PKS2_S7_S7_iiPKfS9_
        .type           _ZN17fastertransformer44add_bias_input_layernorm_ROW_int8I_DataTypeOI6__halfEEvPT_PKaS5_PKS2_S7_S7_iiPKfS9_,@function
        .size           _ZN17fastertransformer44add_bias_input_layernorm_ROW_int8I_DataTypeOI6__halfEEvPT_PKaS5_PKS2_S7_S7_iiPKfS9_,(.L_x_571 - _ZN17fastertransformer44add_bias_input_layernorm_ROW_int8I_DataTypeOI6__halfEEvPT_PKaS5_PKS2_S7_S7_iiPKfS9_)
        .other          _ZN17fastertransformer44add_bias_input_layernorm_ROW_int8I_DataTypeOI6__halfEEvPT_PKaS5_PKS2_S7_S7_iiPKfS9_,@"STO_CUDA_ENTRY STV_DEFAULT"
_ZN17fastertransformer44add_bias_input_layernorm_ROW_int8I_DataTypeOI6__halfEEvPT_PKaS5_PKS2_S7_S7_iiPKfS9_:
.text._ZN17fastertransformer44add_bias_input_layernorm_ROW_int8I_DataTypeOI6__halfEEvPT_PKaS5_PKS2_S7_S7_iiPKfS9_:
[----:B------:R-:W-:Y:S02]  /*0000*/  MOV R1, c[0x0][0x28] ;  /* 0x00000a0000017a02 */ /* 0x000fe40000000f00 */
[----:B------:R-:W0:Y:S01]  /*0010*/  S2R R3, SR_CTAID.X ;  /* 0x0000000000037919 */ /* 0x000e220000002500 */
[----:B------:R-:W-:-:S03]  /*0020*/  ULDC.64 UR4, c[0x0][0x118] ;  /* 0x0000460000047ab9 */ /* 0x000fc60000000a00 */
[----:B------:R-:W0:Y:S01]  /*0030*/  S2R R2, SR_TID.X ;  /* 0x0000000000027919 */ /* 0x000e220000002100 */
[----:B------:R-:W-:Y:S01]  /*0040*/  HFMA2.MMA R11, -RZ, RZ, 0, 1.1920928955078125e-07 ;  /* 0x00000002ff0b7435 */ /* 0x000fe200000001ff */
[----:B0-----:R-:W-:-:S05]  /*0050*/  IMAD R0, R3, c[0x0][0x194], R2 ;  /* 0x0000650003007a24 */ /* 0x001fca00078e0202 */
[----:B------:R-:W-:Y:S02]  /*0060*/  SHF.R.S32.HI R3, RZ, 0x1f, R0 ;  /* 0x0000001fff037819 */ /* 0x000fe40000011400 */
[C---:B------:R-:W-:Y:S02]  /*0070*/  IADD3 R12, P1, R0.reuse, c[0x0][0x168], RZ ;  /* 0x00005a00000c7a10 */ /* 0x040fe40007f3e0ff */
[----:B------:R-:W-:Y:S02]  /*0080*/  IADD3 R4, P0, R0, c[0x0][0x170], RZ ;  /* 0x00005c0000047a10 */ /* 0x000fe40007f1e0ff */
[C---:B------:R-:W-:Y:S02]  /*0090*/  IADD3.X R13, R3.reuse, c[0x0][0x16c], RZ, P1, !PT ;  /* 0x00005b00030d7a10 */ /* 0x040fe40000ffe4ff */
[----:B------:R-:W-:-:S03]  /*00a0*/  IADD3.X R5, R3, c[0x0][0x174], RZ, P0, !PT ;  /* 0x00005d0003057a10 */ /* 0x000fc600007fe4ff */
[----:B------:R-:W2:Y:S04]  /*00b0*/  LDG.E.S8.CONSTANT R12, [R12.64] ;  /* 0x000000040c0c7981 */ /* 0x000ea8000c1e9300 */
[----:B------:R-:W3:Y:S01]  /*00c0*/  LDG.E.S8.CONSTANT R5, [R4.64] ;  /* 0x0000000404057981 */ /* 0x000ee2000c1e9300 */
[----:B------:R-:W-:Y:S01]  /*00d0*/  MOV R6, c[0x0][0x198] ;  /* 0x0000660000067a02 */ /* 0x000fe20000000f00 */
[C---:B------:R-:W-:Y:S01]  /*00e0*/  IMAD.WIDE R10, R2.reuse, R11, c[0x0][0x178] ;  /* 0x00005e00020a7625 */ /* 0x040fe200078e020b */
[----:B------:R-:W-:Y:S02]  /*00f0*/  MOV R7, c[0x0][0x19c] ;  /* 0x0000670000077a02 */ /* 0x000fe40000000f00 */
[----:B------:R-:W-:Y:S02]  /*0100*/  MOV R8, c[0x0][0x1a0] ;  /* 0x0000680000087a02 */ /* 0x000fe40000000f00 */
[----:B------:R-:W-:Y:S01]  /*0110*/  MOV R9, c[0x0][0x1a4] ;  /* 0x0000690000097a02 */ /* 0x000fe20000000f00 */
[----:B------:R-:W4:Y:S04]  /*0120*/  LDG.E.CONSTANT R6, [R6.64] ;  /* 0x0000000406067981 */ /* 0x000f28000c1e9900 */
[----:B------:R-:W5:Y:S04]  /*0130*/  LDG.E.U16.CONSTANT R10, [R10.64] ;  /* 0x000000040a0a7981 */ /* 0x000f68000c1e9500 */
[----:B------:R-:W5:Y:S01]  /*0140*/  LDG.E.CONSTANT R8, [R8.64] ;  /* 0x0000000408087981 */ /* 0x000f62000c1e9900 */
[----:B------:R-:W-:Y:S01]  /*0150*/  ISETP.NE.AND P2, PT, R2, RZ, PT ;  /* 0x000000ff0200720c */ /* 0x000fe20003f45270 */
[----:B--2---:R-:W4:Y:S08]  /*0160*/  I2F.S16 R17, R12 ;  /* 0x0000000c00117306 */ /* 0x004f300000101400 */
[----:B---3--:R-:W0:Y:S01]  /*0170*/  I2F.S16 R15, R5 ;  /* 0x00000005000f7306 */ /* 0x008e220000101400 */
[----:B----4-:R-:W-:Y:S01]  /*0180*/  FMUL.FTZ R17, R6, R17 ;  /* 0x0000001106117220 */ /* 0x010fe20000410000 */
[----:B-----5:R-:W-:-:S06]  /*0190*/  HADD2.F32 R13, -RZ, R10.H0_H0 ;  /* 0x2000000aff0d7230 */ /* 0x020fcc0000004100 */
[----:B------:R-:W1:Y:S01]  /*01a0*/  I2F.U32 R5, c[0x0][0x0] ;  /* 0x0000000000057b06 */ /* 0x000e620000201000 */
[----:B0-----:R-:W-:-:S07]  /*01b0*/  FFMA.FTZ R4, R8, R15, R17 ;  /* 0x0000000f08047223 */ /* 0x001fce0000010011 */
[----:B------:R-:W0:Y:S01]  /*01c0*/  I2F.U32 R10, R2 ;  /* 0x00000002000a7306 */ /* 0x000e220000201000 */
[----:B------:R-:W-:-:S05]  /*01d0*/  FADD.FTZ R4, R4, R13 ;  /* 0x0000000d04047221 */ /* 0x000fca0000010000 */
[----:B------:R-:W2:Y:S01]  /*01e0*/  SHFL.BFLY PT, R13, R4, 0x10, 0x1f ;  /* 0x0e001f00040d7f89 */ /* 0x000ea200000e0000 */
[----:B-1----:R-:W-:Y:S01]  /*01f0*/  FMUL.FTZ R11, R5, 0.03125 ;  /* 0x3d000000050b7820 */ /* 0x002fe20000410000 */
[----:B------:R-:W-:-:S04]  /*0200*/  LOP3.LUT P0, R5, R2, 0x1f, RZ, 0xc0, !PT ;  /* 0x0000001f02057812 */ /* 0x000fc8000780c0ff */
[----:B0-----:R-:W-:Y:S02]  /*0210*/  FSETP.GT.FTZ.AND P1, PT, R11, R10, PT ;  /* 0x0000000a0b00720b */ /* 0x001fe40003f34000 */
[----:B------:R-:W-:Y:S01]  /*0220*/  SHF.R.U32.HI R10, RZ, 0x3, R2 ;  /* 0x00000003ff0a7819 */ /* 0x000fe20000011602 */
[----:B--2---:R-:W-:-:S05]  /*0230*/  FADD.FTZ R13, R4, R13 ;  /* 0x0000000d040d7221 */ /* 0x004fca0000010000 */
[----:B------:R-:W0:Y:S02]  /*0240*/  SHFL.BFLY PT, R6, R13, 0x8, 0x1f ;  /* 0x0d001f000d067f89 */ /* 0x000e2400000e0000 */
[----:B0-----:R-:W-:-:S05]  /*0250*/  FADD.FTZ R6, R13, R6 ;  /* 0x000000060d067221 */ /* 0x001fca0000010000 */
[----:B------:R-:W0:Y:S02]  /*0260*/  SHFL.BFLY PT, R7, R6, 0x4, 0x1f ;  /* 0x0c801f0006077f89 */ /* 0x000e2400000e0000 */
[----:B0-----:R-:W-:Y:S01]  /*0270*/  FADD.FTZ R7, R6, R7 ;  /* 0x0000000706077221 */ /* 0x001fe20000010000 */
[----:B------:R-:W-:-:S04]  /*0280*/  LOP3.LUT R6, R10, 0x1ffffffc, RZ, 0xc0, !PT ;  /* 0x1ffffffc0a067812 */ /* 0x000fc800078ec0ff */
[----:B------:R-:W0:Y:S02]  /*0290*/  SHFL.BFLY PT, R8, R7, 0x2, 0x1f ;  /* 0x0c401f0007087f89 */ /* 0x000e2400000e0000 */
[----:B0-----:R-:W-:Y:S01]  /*02a0*/  FADD.FTZ R8, R7, R8 ;  /* 0x0000000807087221 */ /* 0x001fe20000010000 */
[----:B------:R-:W-:-:S04]  /*02b0*/  HFMA2.MMA R7, -RZ, RZ, 0, 0 ;  /* 0x00000000ff077435 */ /* 0x000fc800000001ff */
[----:B------:R-:W0:Y:S02]  /*02c0*/  SHFL.BFLY PT, R9, R8, 0x1, 0x1f ;  /* 0x0c201f0008097f89 */ /* 0x000e2400000e0000 */
[----:B0-----:R-:W-:-:S05]  /*02d0*/  FADD.FTZ R9, R8, R9 ;  /* 0x0000000908097221 */ /* 0x001fca0000010000 */
[----:B------:R0:W-:Y:S04]  /*02e0*/  @!P0 STS [R6+0x8], R9 ;  /* 0x0000080906008388 */ /* 0x0001e80000000800 */
[----:B------:R-:W-:Y:S06]  /*02f0*/  BAR.SYNC.DEFER_BLOCKING 0x0 ;  /* 0x0000000000007b1d */ /* 0x000fec0000010000 */
[----:B0-----:R-:W0:Y:S01]  /*0300*/  @!P2 I2F R9, c[0x0][0x194] ;  /* 0x000065000009ab06 */ /* 0x001e220000201400 */
[----:B------:R-:W1:Y:S04]  /*0310*/  @P1 LDS R7, [R5.X4+0x8] ;  /* 0x0000080005071984 */ /* 0x000e680000004800 */
[----:B-1----:R-:W1:Y:S02]  /*0320*/  SHFL.BFLY PT, R8, R7, 0x10, 0x1f ;  /* 0x0e001f0007087f89 */ /* 0x002e6400000e0000 */
[----:B-1----:R-:W-:-:S02]  /*0330*/  FADD.FTZ R8, R8, R7 ;  /* 0x0000000708087221 */ /* 0x002fc40000010000 */
[----:B0-----:R0:W1:Y:S03]  /*0340*/  @!P2 MUFU.RCP R7, R9 ;  /* 0x000000090007a308 */ /* 0x0010660000001000 */
[----:B------:R-:W2:Y:S01]  /*0350*/  SHFL.BFLY PT, R11, R8, 0x8, 0x1f ;  /* 0x0d001f00080b7f89 */ /* 0x000ea200000e0000 */
[----:B0-----:R-:W-:Y:S01]  /*0360*/  SHF.R.S32.HI R9, RZ, 0x1f, R2 ;  /* 0x0000001fff097819 */ /* 0x001fe20000011402 */
[----:B--2---:R-:W-:-:S05]  /*0370*/  FADD.FTZ R11, R8, R11 ;  /* 0x0000000b080b7221 */ /* 0x004fca0000010000 */
[----:B------:R-:W0:Y:S02]  /*0380*/  SHFL.BFLY PT, R10, R11, 0x4, 0x1f ;  /* 0x0c801f000b0a7f89 */ /* 0x000e2400000e0000 */
[----:B0-----:R-:W-:-:S05]  /*0390*/  FADD.FTZ R10, R11, R10 ;  /* 0x0000000a0b0a7221 */ /* 0x001fca0000010000 */
[----:B------:R-:W0:Y:S02]  /*03a0*/  SHFL.BFLY PT, R13, R10, 0x2, 0x1f ;  /* 0x0c401f000a0d7f89 */ /* 0x000e2400000e0000 */
[----:B0-----:R-:W-:Y:S01]  /*03b0*/  FADD.FTZ R13, R10, R13 ;  /* 0x0000000d0a0d7221 */ /* 0x001fe20000010000 */
[C---:B------:R-:W-:Y:S02]  /*03c0*/  SHF.L.U32 R10, R2.reuse, 0x1, RZ ;  /* 0x00000001020a7819 */ /* 0x040fe400000006ff */
[----:B------:R-:W-:Y:S02]  /*03d0*/  SHF.L.U64.HI R2, R2, 0x1, R9 ;  /* 0x0000000102027819 */ /* 0x000fe40000010209 */
[----:B------:R-:W0:Y:S01]  /*03e0*/  SHFL.BFLY PT, R12, R13, 0x1, 0x1f ;  /* 0x0c201f000d0c7f89 */ /* 0x000e2200000e0000 */
[C---:B------:R-:W-:Y:S02]  /*03f0*/  IADD3 R8, P3, R10.reuse, c[0x0][0x180], RZ ;  /* 0x000060000a087a10 */ /* 0x040fe40007f7e0ff */
[----:B------:R-:W-:-:S02]  /*0400*/  IADD3 R10, P4, R10, c[0x0][0x188], RZ ;  /* 0x000062000a0a7a10 */ /* 0x000fc40007f9e0ff */
[----:B------:R-:W-:Y:S01]  /*0410*/  IADD3.X R9, R2, c[0x0][0x184], RZ, P3, !PT ;  /* 0x0000610002097a10 */ /* 0x000fe20001ffe4ff */
[----:B0-----:R-:W-:-:S04]  /*0420*/  FADD.FTZ R12, R13, R12 ;  /* 0x0000000c0d0c7221 */ /* 0x001fc80000010000 */
[----:B-1----:R-:W-:-:S05]  /*0430*/  @!P2 FMUL.FTZ R7, R12, R7 ;  /* 0x000000070c07a220 */ /* 0x002fca0000410000 */
[----:B------:R-:W-:Y:S04]  /*0440*/  @!P2 STS [RZ], R7 ;  /* 0x00000007ff00a388 */ /* 0x000fe80000000800 */
[----:B------:R-:W-:Y:S06]  /*0450*/  BAR.SYNC.DEFER_BLOCKING 0x0 ;  /* 0x0000000000007b1d */ /* 0x000fec0000010000 */
[----:B------:R-:W0:Y:S02]  /*0460*/  LDS R11, [RZ] ;  /* 0x00000000ff0b7984 */ /* 0x000e240000000800 */
[----:B0-----:R-:W-:-:S04]  /*0470*/  FADD.FTZ R4, R4, -R11 ;  /* 0x8000000b04047221 */ /* 0x001fc80000010000 */
[----:B------:R-:W-:-:S05]  /*0480*/  FMUL.FTZ R12, R4, R4 ;  /* 0x00000004040c7220 */ /* 0x000fca0000410000 */
[----:B------:R-:W0:Y:S02]  /*0490*/  SHFL.BFLY PT, R11, R12, 0x10, 0x1f ;  /* 0x0e001f000c0b7f89 */ /* 0x000e2400000e0000 */
[----:B0-----:R-:W-:-:S05]  /*04a0*/  FADD.FTZ R14, R12, R11 ;  /* 0x0000000b0c0e7221 */ /* 0x001fca0000010000 */
[----:B------:R-:W0:Y:S02]  /*04b0*/  SHFL.BFLY PT, R11, R14, 0x8, 0x1f ;  /* 0x0d001f000e0b7f89 */ /* 0x000e2400000e0000 */
[----:B0-----:R-:W-:Y:S01]  /*04c0*/  FADD.FTZ R13, R14, R11 ;  /* 0x0000000b0e0d7221 */ /* 0x001fe20000010000 */
[----:B------:R-:W-:Y:S02]  /*04d0*/  IADD3.X R11, R2, c[0x0][0x18c], RZ, P4, !PT ;  /* 0x00006300020b7a10 */ /* 0x000fe400027fe4ff */
[----:B------:R0:W2:Y:S04]  /*04e0*/  LDG.E.U16.CONSTANT R2, [R8.64] ;  /* 0x0000000408027981 */ /* 0x0000a8000c1e9500 */
[----:B------:R-:W1:Y:S04]  /*04f0*/  SHFL.BFLY PT, R16, R13, 0x4, 0x1f ;  /* 0x0c801f000d107f89 */ /* 0x000e6800000e0000 */
[----:B------:R3:W4:Y:S01]  /*0500*/  LDG.E.U16.CONSTANT R11, [R10.64] ;  /* 0x000000040a0b7981 */ /* 0x000722000c1e9500 */
[----:B-1----:R-:W-:-:S05]  /*0510*/  FADD.FTZ R16, R13, R16 ;  /* 0x000000100d107221 */ /* 0x002fca0000010000 */
[----:B------:R-:W1:Y:S02]  /*0520*/  SHFL.BFLY PT, R7, R16, 0x2, 0x1f ;  /* 0x0c401f0010077f89 */ /* 0x000e6400000e0000 */
[----:B-1----:R-:W-:-:S05]  /*0530*/  FADD.FTZ R7, R16, R7 ;  /* 0x0000000710077221 */ /* 0x002fca0000010000 */
[----:B------:R-:W1:Y:S02]  /*0540*/  SHFL.BFLY PT, R12, R7, 0x1, 0x1f ;  /* 0x0c201f00070c7f89 */ /* 0x000e6400000e0000 */
[----:B-1----:R-:W-:-:S05]  /*0550*/  FADD.FTZ R13, R7, R12 ;  /* 0x0000000c070d7221 */ /* 0x002fca0000010000 */
[----:B------:R-:W-:Y:S01]  /*0560*/  @!P0 STS [R6+0x8], R13 ;  /* 0x0000080d06008388 */ /* 0x000fe20000000800 */
[----:B------:R-:W-:-:S03]  /*0570*/  MOV R12, RZ ;  /* 0x000000ff000c7202 */ /* 0x000fc60000000f00 */
[----:B------:R-:W-:Y:S06]  /*0580*/  BAR.SYNC.DEFER_BLOCKING 0x0 ;  /* 0x0000000000007b1d */ /* 0x000fec0000010000 */
[----:B------:R-:W1:Y:S04]  /*0590*/  @P1 LDS R12, [R5.X4+0x8] ;  /* 0x00000800050c1984 */ /* 0x000e680000004800 */
[----:B-1----:R-:W1:Y:S02]  /*05a0*/  SHFL.BFLY PT, R15, R12, 0x10, 0x1f ;  /* 0x0e001f000c0f7f89 */ /* 0x002e6400000e0000 */
[----:B-1----:R-:W-:-:S05]  /*05b0*/  FADD.FTZ R15, R15, R12 ;  /* 0x0000000c0f0f7221 */ /* 0x002fca0000010000 */
[----:B0-----:R-:W0:Y:S02]  /*05c0*/  SHFL.BFLY PT, R8, R15, 0x8, 0x1f ;  /* 0x0d001f000f087f89 */ /* 0x001e2400000e0000 */
[----:B0-----:R-:W-:-:S05]  /*05d0*/  FADD.FTZ R8, R15, R8 ;  /* 0x000000080f087221 */ /* 0x001fca0000010000 */
[----:B------:R-:W0:Y:S02]  /*05e0*/  SHFL.BFLY PT, R9, R8, 0x4, 0x1f ;  /* 0x0c801f0008097f89 */ /* 0x000e2400000e0000 */
[----:B0-----:R-:W-:-:S05]  /*05f0*/  FADD.FTZ R9, R8, R9 ;  /* 0x0000000908097221 */ /* 0x001fca0000010000 */
[----:B---3--:R-:W0:Y:S01]  /*0600*/  SHFL.BFLY PT, R10, R9, 0x2, 0x1f ;  /* 0x0c401f00090a7f89 */ /* 0x008e2200000e0000 */
[----:B------:R-:W1:Y:S01]  /*0610*/  @!P2 I2F R6, c[0x0][0x194] ;  /* 0x000065000006ab06 */ /* 0x000e620000201400 */
[----:B0-----:R-:W-:-:S05]  /*0620*/  FADD.FTZ R10, R9, R10 ;  /* 0x0000000a090a7221 */ /* 0x001fca0000010000 */
[----:B------:R-:W0:Y:S02]  /*0630*/  SHFL.BFLY PT, R7, R10, 0x1, 0x1f ;  /* 0x0c201f000a077f89 */ /* 0x000e2400000e0000 */
[----:B-1----:R-:W1:Y:S01]  /*0640*/  @!P2 MUFU.RCP R6, R6 ;  /* 0x000000060006a308 */ /* 0x002e620000001000 */
[----:B0-----:R-:W-:-:S04]  /*0650*/  FADD.FTZ R5, R10, R7 ;  /* 0x000000070a057221 */ /* 0x001fc80000010000 */
[----:B-1----:R-:W-:-:S06]  /*0660*/  @!P2 FFMA.FTZ R5, R5, R6, 9.9999999747524270788e-07 ;  /* 0x358637bd0505a423 */ /* 0x002fcc0000010006 */
[----:B------:R-:W0:Y:S02]  /*0670*/  @!P2 MUFU.RSQ R5, R5 ;  /* 0x000000050005a308 */ /* 0x000e240000001400 */
[----:B0-----:R-:W-:Y:S04]  /*0680*/  @!P2 STS [0x4], R5 ;  /* 0x00000405ff00a388 */ /* 0x001fe80000000800 */
[----:B------:R-:W-:Y:S06]  /*0690*/  BAR.SYNC.DEFER_BLOCKING 0x0 ;  /* 0x0000000000007b1d */ /* 0x000fec0000010000 */
[----:B------:R-:W0:Y:S01]  /*06a0*/  LDS R7, [0x4] ;  /* 0x00000400ff077984 */ /* 0x000e220000000800 */
[----:B--2---:R-:W-:-:S02]  /*06b0*/  HADD2.F32 R2, -RZ, R2.H0_H0 ;  /* 0x20000002ff027230 */ /* 0x004fc40000004100 */
[----:B----4-:R-:W-:Y:S01]  /*06c0*/  HADD2.F32 R11, -RZ, R11.H0_H0 ;  /* 0x2000000bff0b7230 */ /* 0x010fe20000004100 */
[----:B0-----:R-:W-:-:S04]  /*06d0*/  FMUL.FTZ R7, R4, R7 ;  /* 0x0000000704077220 */ /* 0x001fc80000410000 */
[----:B------:R-:W-:Y:S01]  /*06e0*/  FFMA.FTZ R7, R7, R2, R11 ;  /* 0x0000000207077223 */ /* 0x000fe2000001000b */
[----:B------:R-:W-:-:S04]  /*06f0*/  LEA R2, P0, R0, c[0x0][0x160], 0x1 ;  /* 0x0000580000027a11 */ /* 0x000fc800078008ff */
[----:B------:R-:W-:Y:S02]  /*0700*/  F2FP.PACK_AB R7, RZ, R7 ;  /* 0x00000007ff07723e */ /* 0x000fe400000000ff */
[----:B------:R-:W-:-:S05]  /*0710*/  LEA.HI.X R3, R0, c[0x0][0x164], R3, 0x1, P0 ;  /* 0x0000590000037a11 */ /* 0x000fca00000f0c03 */
[----:B------:R-:W-:Y:S01]  /*0720*/  STG.E.U16 [R2.64], R7 ;  /* 0x0000000702007986 */ /* 0x000fe2000c101504 */
[----:B------:R-:W-:Y:S05]  /*0730*/  EXIT ;  /* 0x000000000000794d */ /* 0x000fea0003800000 */
.L_x_0:
[----:B------:R-:W-:-:S00]  /*0740*/  BRA `(.L_x_0) ;  /* 0xfffffff000007947 */ /* 0x000fc0000383ffff */
[----:B------:R-:W-:-:S00]  /*0750*/  NOP ;  /* 0x0000000000007918 */ /* 0x000fc00000000000 */
        /* <DEDUP_REMOVED lines=10> */
.L_x_571:


//--------------------- .text._ZN17fastertransformer44add_bias_input_layernorm_ROW_int8I_DataTypeOIfEEvPT_PKaS4_PKS1_S6_S6_iiPKfS8_ --------------------------
	.section	.text._ZN17fastertransformer44add_bias_input_layernorm_ROW_int8I_DataTypeOIfEEvPT_PKaS4_PKS1_S6_S6_iiPKfS8_,"ax",@progbits
	.sectioninfo	@"SHI_REGISTERS=20"
	.align	128
        .global         _ZN17fastertransformer44add_bias_input_layernorm_ROW_int8I_DataTypeOIfEEvPT_PKaS4_PKS1_S6_S6_iiPKfS8_
        .type           _ZN17fastertransformer44add_bias_input_layernorm_ROW_int8I_DataTypeOIfEEvPT_PKaS4_PKS1_S6_S6_iiPKfS8_,@function
        .size           _ZN17fastertransformer44add_bias_input_layernorm_ROW_int8I_DataTypeOIfEEvPT_PKaS4_PKS1_S6_S6_iiPKfS8_,(.L_x_572 - _ZN17fastertransformer44add_bias_input_layernorm_ROW_int8I_DataTypeOIfEEvPT_PKaS4_PKS1_S6_S6_iiPKfS8_)
        .other          _ZN17fastertransformer44add_bias_input_layernorm_ROW_int8I_DataTypeOIfEEvPT_PKaS4_PKS1_S6_S6_iiPKfS8_,@"STO_CUDA_ENTRY STV_DEFAULT"
_ZN17fastertransformer44add_bias_input_layernorm_ROW_int8I_DataTypeOIfEEvPT_PKaS4_PKS1_S6_S6_iiPKfS8_:
.text._ZN17fastertransformer44add_bias_input_layernorm_ROW_int8I_DataTypeOIfEEvPT_PKaS4_PKS1_S6_S6_iiPKfS8_:
[----:B------:R-:W-:Y:S02]  /*0000*/  MOV R1, c[0x0][0x28] ;  /* 0x00000a0000017a02 */ /* 0x000fe40000000f00 */
[----:B------:R-:W0:Y:S01]  /*0010*/  S2R R3, SR_CTAID.X ;  /* 0x0000000000037919 */ /* 0x000e220000002500 */
[----:B------:R-:W-:-:S03]  /*0020*/  ULDC.64 UR4, c[0x0][0x118] ;  /* 0x0000460000047ab9 */ /* 0x000fc60000000a00 */
[----:B------:R-:W0:Y:S01]  /*0030*/  S2R R2, SR_TID.X ;  /* 0x0000000000027919 */ /* 0x000e220000002100 */
[----:B------:R-:W-:Y:S01]  /*0040*/  HFMA2.MMA R11, -RZ, RZ, 0, 2.384185791015625e-07 ;  /* 0x00000004ff0b7435 */ /* 0x000fe200000001ff */
        /* <DEDUP_REMOVED lines=8> */
[----:B------:R-:W-:Y:S02]  /*00d0*/  MOV R6, c[0x0][0x198] ;  /* 0x0000660000067a02 */ /* 0x000fe40000000f00 */
[----:B------:R-:W-:Y:S02]  /*00e0*/  MOV R7, c[0x0][0x19c] ;  /* 0x0000670000077a02 */ /* 0x000fe40000000f00 */
[----:B------:R-:W-:Y:S02]  /*00f0*/  MOV R8, c[0x0][0x1a0] ;  /* 0x0000680000087a02 */ /* 0x000fe40000000f00 */
[----:B------:R-:W-:Y:S01]  /*0100*/  MOV R9, c[0x0][0x1a4] ;  /* 0x0000690000097a02 */ /* 0x000fe20000000f00 */
[----:B------:R-:W4:Y:S01]  /*0110*/  LDG.E.CONSTANT R6, [R6.64] ;  /* 0x0000000406067981 */ /* 0x000f22000c1e9900 */
[----:B------:R-:W-:-:S03]  /*0120*/  IMAD.WIDE R10, R2, R11, c[0x0][0x178] ;  /* 0x00005e00020a7625 */ /* 0x000fc600078e020b */
[----:B------:R-:W5:Y:S04]  /*0130*/  LDG.E.CONSTANT R8, [R8.64] ;  /* 0x0000000408087981 */ /* 0x000f68000c1e9900 */
[----:B------:R0:W5:Y:S01]  /*0140*/  LDG.E.CONSTANT R11, [R10.64] ;  /* 0x000000040a0b7981 */ /* 0x000162000c1e9900 */
[----:B------:R-:W-:Y:S01]  /*0150*/  ISETP.NE.AND P2, PT, R2, RZ, PT ;  /* 0x000000ff0200720c */ /* 0x000fe20003f45270 */
[----:B0-----:R-:W-:Y:S08]  /*0160*/  I2F.U32 R10, R2 ;  /* 0x00000002000a7306 */ /* 0x001ff00000201000 */
[----:B--2---:R-:W4:Y:S08]  /*0170*/  I2F.S16 R17, R12 ;  /* 0x0000000c00117306 */ /* 0x004f300000101400 */
[----:B---3--:R-:W5:Y:S01]  /*0180*/  I2F.S16 R15, R5 ;  /* 0x00000005000f7306 */ /* 0x008f620000101400 */
[----:B----4-:R-:W-:-:S07]  /*0190*/  FMUL.FTZ R17, R6, R17 ;  /* 0x0000001106117220 */ /* 0x010fce0000410000 */
[----:B------:R-:W0:Y:S01]  /*01a0*/  I2F.U32 R5, c[0x0][0x0] ;  /* 0x0000000000057b06 */ /* 0x000e220000201000 */
[----:B-----5:R-:W-:-:S04]  /*01b0*/  FFMA.FTZ R4, R8, R15, R17 ;  /* 0x0000000f08047223 */ /* 0x020fc80000010011 */
[----:B------:R-:W-:-:S05]  /*01c0*/  FADD.FTZ R4, R4, R11 ;  /* 0x0000000b04047221 */ /* 0x000fca0000010000 */
[----:B------:R-:W1:Y:S01]  /*01d0*/  SHFL.BFLY PT, R13, R4, 0x10, 0x1f ;  /* 0x0e001f00040d7f89 */ /* 0x000e6200000e0000 */
[----:B0-----:R-:W-:Y:S01]  /*01e0*/  FMUL.FTZ R11, R5, 0.03125 ;  /* 0x3d000000050b7820 */ /* 0x001fe20000410000 */
[----:B------:R-:W-:-:S04]  /*01f0*/  LOP3.LUT P0, R5, R2, 0x1f, RZ, 0xc0, !PT ;  /* 0x0000001f02057812 */ /* 0x000fc8000780c0ff */
[----:B------:R-:W-:Y:S02]  /*0200*/  FSETP.GT.FTZ.AND P1, PT, R11, R10, PT ;  /* 0x0000000a0b00720b */ /* 0x000fe40003f34000 */
[----:B------:R-:W-:Y:S01]  /*0210*/  SHF.R.U32.HI R10, RZ, 0x3, R2 ;  /* 0x00000003ff0a7819 */ /* 0x000fe20000011602 */
[----:B-1----:R-:W-:-:S05]  /*0220*/  FADD.FTZ R13, R4, R13 ;  /* 0x0000000d040d7221 */ /* 0x002fca0000010000 */
        /* <DEDUP_REMOVED lines=26> */
[----:B------:R-:W0:Y:S02]  /*03d0*/  SHFL.BFLY PT, R12, R13, 0x1, 0x1f ;  /* 0x0c201f000d0c7f89 */ /* 0x000e2400000e0000 */
        /* <DEDUP_REMOVED lines=10> */
[----:B0-----:R-:W-:-:S05]  /*0480*/  FADD.FTZ R13, R14, R11 ;  /* 0x0000000b0e0d7221 */ /* 0x001fca0000010000 */
[----:B------:R-:W0:Y:S02]  /*0490*/  SHFL.BFLY PT, R8, R13, 0x4, 0x1f ;  /* 0x0c801f000d087f89 */ /* 0x000e2400000e0000 */
[----:B0-----:R-:W-:Y:S01]  /*04a0*/  FADD.FTZ R15, R13, R8 ;  /* 0x000000080d0f7221 */ /* 0x001fe20000010000 */
[C---:B------:R-:W-:Y:S02]  /*04b0*/  IADD3 R8, P3, R10.reuse, c[0x0][0x180], RZ ;  /* 0x000060000a087a10 */ /* 0x040fe40007f7e0ff */
[----:B------:R-:W-:Y:S02]  /*04c0*/  IADD3 R10, P4, R10, c[0x0][0x188], RZ ;  /* 0x000062000a0a7a10 */ /* 0x000fe40007f9e0ff */
[----:B------:R-:W0:Y:S01]  /*04d0*/  SHFL.BFLY PT, R12, R15, 0x2, 0x1f ;  /* 0x0c401f000f0c7f89 */ /* 0x000e2200000e0000 */
[C---:B------:R-:W-:Y:S02]  /*04e0*/  IADD3.X R9, R2.reuse, c[0x0][0x184], RZ, P3, !PT ;  /* 0x0000610002097a10 */ /* 0x040fe40001ffe4ff */
[----:B------:R-:W-:-:S03]  /*04f0*/  IADD3.X R11, R2, c[0x0][0x18c], RZ, P4, !PT ;  /* 0x00006300020b7a10 */ /* 0x000fc600027fe4ff */
[----:B------:R1:W2:Y:S04]  /*0500*/  LDG.E.CONSTANT R2, [R8.64] ;  /* 0x0000000408027981 */ /* 0x0002a8000c1e9900 */
[----:B------:R3:W2:Y:S01]  /*0510*/  LDG.E.CONSTANT R7, [R10.64] ;  /* 0x000000040a077981 */ /* 0x0006a2000c1e9900 */
[----:B------:R-:W-:Y:S01]  /*0520*/  MOV R14, RZ ;  /* 0x000000ff000e7202 */ /* 0x000fe20000000f00 */
[----:B0-----:R-:W-:-:S05]  /*0530*/  FADD.FTZ R12, R15, R12 ;  /* 0x0000000c0f0c7221 */ /* 0x001fca0000010000 */
[----:B------:R-:W0:Y:S02]  /*0540*/  SHFL.BFLY PT, R13, R12, 0x1, 0x1f ;  /* 0x0c201f000c0d7f89 */ /* 0x000e2400000e0000 */
[----:B0-----:R-:W-:-:S05]  /*0550*/  FADD.FTZ R13, R12, R13 ;  /* 0x0000000d0c0d7221 */ /* 0x001fca0000010000 */
[----:B------:R0:W-:Y:S04]  /*0560*/  @!P0 STS [R6+0x8], R13 ;  /* 0x0000080d06008388 */ /* 0x0001e80000000800 */
[----:B------:R-:W-:Y:S06]  /*0570*/  BAR.SYNC.DEFER_BLOCKING 0x0 ;  /* 0x0000000000007b1d */ /* 0x000fec0000010000 */
[----:B0-----:R-:W0:Y:S08]  /*0580*/  @!P2 I2F R6, c[0x0][0x194] ;  /* 0x000065000006ab06 */ /* 0x001e300000201400 */
[----:B0-----:R-:W0:Y:S01]  /*0590*/  @!P2 MUFU.RCP R6, R6 ;  /* 0x000000060006a308 */ /* 0x001e220000001000 */
[----:B------:R-:W4:Y:S04]  /*05a0*/  @P1 LDS R14, [R5.X4+0x8] ;  /* 0x00000800050e1984 */ /* 0x000f280000004800 */
[----:B----4-:R-:W4:Y:S02]  /*05b0*/  SHFL.BFLY PT, R15, R14, 0x10, 0x1f ;  /* 0x0e001f000e0f7f89 */ /* 0x010f2400000e0000 */
[----:B----4-:R-:W-:-:S05]  /*05c0*/  FADD.FTZ R15, R15, R14 ;  /* 0x0000000e0f0f7221 */ /* 0x010fca0000010000 */
[----:B-1----:R-:W1:Y:S02]  /*05d0*/  SHFL.BFLY PT, R8, R15, 0x8, 0x1f ;  /* 0x0d001f000f087f89 */ /* 0x002e6400000e0000 */
[----:B-1----:R-:W-:-:S05]  /*05e0*/  FADD.FTZ R8, R15, R8 ;  /* 0x000000080f087221 */ /* 0x002fca0000010000 */
[----:B------:R-:W1:Y:S02]  /*05f0*/  SHFL.BFLY PT, R9, R8, 0x4, 0x1f ;  /* 0x0c801f0008097f89 */ /* 0x000e6400000e0000 */
[----:B-1----:R-:W-:Y:S01]  /*0600*/  FADD.FTZ R9, R8, R9 ;  /* 0x0000000908097221 */ /* 0x002fe20000010000 */
[----:B------:R-:W-:-:S04]  /*0610*/  LEA R8, P0, R0, c[0x0][0x160], 0x2 ;  /* 0x0000580000087a11 */ /* 0x000fc800078010ff */
[----:B---3--:R-:W1:Y:S02]  /*0620*/  SHFL.BFLY PT, R10, R9, 0x2, 0x1f ;  /* 0x0c401f00090a7f89 */ /* 0x008e6400000e0000 */
[----:B-1----:R-:W-:Y:S01]  /*0630*/  FADD.FTZ R10, R9, R10 ;  /* 0x0000000a090a7221 */ /* 0x002fe20000010000 */
[----:B------:R-:W-:-:S04]  /*0640*/  LEA.HI.X R9, R0, c[0x0][0x164], R3, 0x2, P0 ;  /* 0x0000590000097a11 */ /* 0x000fc800000f1403 */
[----:B------:R-:W1:Y:S02]  /*0650*/  SHFL.BFLY PT, R11, R10, 0x1, 0x1f ;  /* 0x0c201f000a0b7f89 */ /* 0x000e6400000e0000 */
[----:B-1----:R-:W-:-:S04]  /*0660*/  FADD.FTZ R5, R10, R11 ;  /* 0x0000000b0a057221 */ /* 0x002fc80000010000 */
[----:B0-----:R-:W-:-:S06]  /*0670*/  @!P2 FFMA.FTZ R5, R5, R6, 9.9999999747524270788e-07 ;  /* 0x358637bd0505a423 */ /* 0x001fcc0000010006 */
[----:B------:R-:W0:Y:S02]  /*0680*/  @!P2 MUFU.RSQ R5, R5 ;  /* 0x000000050005a308 */ /* 0x000e240000001400 */
[----:B0-----:R-:W-:Y:S04]  /*0690*/  @!P2 STS [0x4], R5 ;  /* 0x00000405ff00a388 */ /* 0x001fe80000000800 */
[----:B------:R-:W-:Y:S06]  /*06a0*/  BAR.SYNC.DEFER_BLOCKING 0x0 ;  /* 0x0000000000007b1d */ /* 0x000fec0000010000 */
[----:B------:R-:W0:Y:S02]  /*06b0*/  LDS R11, [0x4] ;  /* 0x00000400ff0b7984 */ /* 0x000e240000000800 */
[----:B0-----:R-:W-:-:S04]  /*06c0*/  FMUL.FTZ R11, R4, R11 ;  /* 0x0000000b040b7220 */ /* 0x001fc80000410000 */
[----:B--2---:R-:W-:-:S05]  /*06d0*/  FFMA.FTZ R7, R11, R2, R7 ;  /* 0x000000020b077223 */ /* 0x004fca0000010007 */
[----:B------:R-:W-:Y:S01]  /*06e0*/  STG.E [R8.64], R7 ;  /* 0x0000000708007986 */ /* 0x000fe2000c101904 */
[----:B------:R-:W-:Y:S05]  /*06f0*/  EXIT ;  /* 0x000000000000794d */ /* 0x000fea0003800000 */
.L_x_1:
        /* <DEDUP_REMOVED lines=16> */
.L_x_572:


//--------------------- .text._ZN17fastertransformer35add_bias_input_layernorm_ROW_int8IOI6__halfEEvPaPKaS4_PKT_S7_S7_iiPKfS9_S9_ --------------------------
	.section	.text._ZN17fastertransformer35add_bias_input_layernorm_ROW_int8IOI6__halfEEvPaPKaS4_PKT_S7_S7_iiPKfS9_S9_,"ax",@progbits
	.sectioninfo	@"SHI_REGISTERS=29"
	.align	128
        .global         _ZN17fastertransformer35add_bias_input_layernorm_ROW_int8IOI6__halfEEvPaPKaS4_PKT_S7_S7_iiPKfS9_S9_
        .type           _ZN17fastertransformer35add_bias_input_layernorm_ROW_int8IOI6__halfEEvPaPKaS4_PKT_S7_S7_iiPKfS9_S9_,@function
        .size           _ZN17fastertransformer35add_bias_input_layernorm_ROW_int8IOI6__halfEEvPaPKaS4_PKT_S7_S7_iiPKfS9_S9_,(.L_x_573 - _ZN17fastertransformer35add_bias_input_layernorm_ROW_int8IOI6__halfEEvPaPKaS4_PKT_S7_S7_iiPKfS9_S9_)
        .other          _ZN17fastertransformer35add_bias_input_layernorm_ROW_int8IOI6__halfEEvPaPKaS4_PKT_S7_S7_iiPKfS9_S9_,@"STO_CUDA_ENTRY STV_DEFAULT"
_ZN17fastertransformer35add_bias_input_layernorm_ROW_int8IOI6__halfEEvPaPKaS4_PKT_S7_S7_iiPKfS9_S9_:
.text._ZN17fastertransformer35add_bias_input_layernorm_ROW_int8IOI6__halfEEvPaPKaS4_PKT_S7_S7_iiPKfS9_S9_:
[----:B------:R-:W-:Y:S02]  /*0000*/  MOV R1, c[0x0][0x28] ;  /* 0x00000a0000017a02 */ /* 0x000fe40000000f00 */
[----:B------:R-:W0:Y:S01]  /*0010*/  S2R R3, SR_TID.X ;  /* 0x0000000000037919 */ /* 0x000e220000002100 */
[----:B------:R-:W-:Y:S01]  /*0020*/  HFMA2.MMA R15, -RZ, RZ, 0, 2.384185791015625e-07 ;  /* 0x00000004ff0f7435 */ /* 0x000fe200000001ff */
[----:B------:R-:W-:Y:S02]  /*0030*/  ULDC.64 UR4, c[0x0][0x118] ;  /* 0x0000460000047ab9 */ /* 0x000fe40000000a00 */
[----:B------:R-:W1:Y:S01]  /*0040*/  S2R R5, SR_CTAID.X ;  /* 0x0000000000057919 */ /* 0x000e620000002500 */
[----:B0-----:R-:W-:-:S05]  /*0050*/  SHF.L.U32 R2, R3, 0x2, RZ ;  /* 0x0000000203027819 */ /* 0x001fca00000006ff */
[----:B-1----:R-:W-:-:S05]  /*0060*/  IMAD R0, R5, c[0x0][0x194], R2 ;  /* 0x0000650005007a24 */ /* 0x002fca00078e0202 */
[----:B------:R-:W-:-:S05]  /*0070*/  SHF.R.U32.HI R0, RZ, 0x2, R0 ;  /* 0x00000002ff007819 */ /* 0x000fca0000011600 */
[----:B------:R-:W-:-:S04]  /*0080*/  IMAD.WIDE R12, R0, R15, c[0x0][0x168] ;  /* 0x00005a00000c7625 */ /* 0x000fc800078e020f */
[----:B------:R-:W-:Y:S01]  /*0090*/  IMAD.WIDE R14, R0, R15, c[0x0][0x170] ;  /* 0x00005c00000e7625 */ /* 0x000fe200078e020f */
[----:B------:R-:W2:Y:S04]  /*00a0*/  LDG.E.CONSTANT R22, [R12.64] ;  /* 0x000000040c167981 */ /* 0x000ea8000c1e9900 */
[----:B------:R-:W3:Y:S01]  /*00b0*/  LDG.E.CONSTANT R23, [R14.64] ;  /* 0x000000040e177981 */ /* 0x000ee2000c1e9900 */
[----:B------:R-:W-:Y:S01]  /*00c0*/  HFMA2.MMA R17, -RZ, RZ, 0, 1.1920928955078125e-07 ;  /* 0x00000002ff117435 */ /* 0x000fe200000001ff */
[----:B------:R-:W-:Y:S02]  /*00d0*/  MOV R10, c[0x0][0x1a0] ;  /* 0x00006800000a7a02 */ /* 0x000fe40000000f00 */
[----:B------:R-:W-:Y:S02]  /*00e0*/  MOV R11, c[0x0][0x1a4] ;  /* 0x00006900000b7a02 */ /* 0x000fe40000000f00 */
[----:B------:R-:W-:-:S02]  /*00f0*/  MOV R8, c[0x0][0x198] ;  /* 0x0000660000087a02 */ /* 0x000fc40000000f00 */
[----:B------:R-:W-:Y:S01]  /*0100*/  MOV R9, c[0x0][0x19c] ;  /* 0x0000670000097a02 */ /* 0x000fe20000000f00 */
[----:B------:R0:W4:Y:S02]  /*0110*/  LDG.E.CONSTANT R10, [R10.64] ;  /* 0x000000040a0a7981 */ /* 0x000124000c1e9900 */
[----:B------:R-:W-:Y:S02]  /*0120*/  IMAD.WIDE R16, R2, R17, c[0x0][0x178] ;  /* 0x00005e0002107625 */ /* 0x000fe400078e0211 */
[----:B------:R1:W5:Y:S04]  /*0130*/  LDG.E.CONSTANT R4, [R8.64] ;  /* 0x0000000408047981 */ /* 0x000368000c1e9900 */
[----:B------:R0:W4:Y:S04]  /*0140*/  LDG.E.U16.CONSTANT R18, [R16.64] ;  /* 0x0000000410127981 */ /* 0x000128000c1e9500 */
[----:B------:R0:W1:Y:S04]  /*0150*/  LDG.E.U16.CONSTANT R19, [R16.64+0x2] ;  /* 0x0000020410137981 */ /* 0x000068000c1e9500 */
[----:B------:R0:W5:Y:S04]  /*0160*/  LDG.E.U16.CONSTANT R6, [R16.64+0x4] ;  /* 0x0000040410067981 */ /* 0x000168000c1e9500 */
[----:B------:R0:W5:Y:S01]  /*0170*/  LDG.E.U16.CONSTANT R5, [R16.64+0x6] ;  /* 0x0000060410057981 */ /* 0x000162000c1e9500 */
[----:B------:R-:W-:Y:S01]  /*0180*/  ISETP.NE.AND P2, PT, R3, RZ, PT ;  /* 0x000000ff0300720c */ /* 0x000fe20003f45270 */
[----:B0-----:R-:W-:Y:S08]  /*0190*/  I2F.U32 R16, R3 ;  /* 0x0000000300107306 */ /* 0x001ff00000201000 */
[----:B--2---:R-:W-:Y:S08]  /*01a0*/  I2F.S8 R12, R22 ;  /* 0x00000016000c7306 */ /* 0x004ff00000001400 */
[----:B---3--:R-:W0:Y:S08]  /*01b0*/  I2F.S8 R7, R23 ;  /* 0x0000001700077306 */ /* 0x008e300000001400 */
[----:B------:R-:W2:Y:S01]  /*01c0*/  I2F.S8 R11, R23.B1 ;  /* 0x10000017000b7306 */ /* 0x000ea20000001400 */
[----:B----4-:R-:W-:-:S07]  /*01d0*/  HADD2.F32 R18, -RZ, R18.H0_H0 ;  /* 0x20000012ff127230 */ /* 0x010fce0000004100 */
[----:B------:R-:W3:Y:S01]  /*01e0*/  I2F.S8 R13, R22.B1 ;  /* 0x10000016000d7306 */ /* 0x000ee20000001400 */
[----:B0-----:R-:W-:Y:S01]  /*01f0*/  FMUL.FTZ R7, R10, R7 ;  /* 0x000000070a077220 */ /* 0x001fe20000410000 */
[----:B-1----:R-:W-:-:S03]  /*0200*/  HADD2.F32 R8, -RZ, R19.H0_H0 ;  /* 0x20000013ff087230 */ /* 0x002fc60000004100 */
[----:B-----5:R-:W-:-:S03]  /*0210*/  FFMA.FTZ R7, R4, R12, R7 ;  /* 0x0000000c04077223 */ /* 0x020fc60000010007 */
[----:B------:R-:W0:Y:S01]  /*0220*/  I2F.S8 R15, R23.B2 ;  /* 0x20000017000f7306 */ /* 0x000e220000001400 */
[----:B--2---:R-:W-:Y:S01]  /*0230*/  FMUL.FTZ R11, R10, R11 ;  /* 0x0000000b0a0b7220 */ /* 0x004fe20000410000 */
[----:B------:R-:W-:-:S06]  /*0240*/  HADD2.F32 R5, -RZ, R5.H0_H0 ;  /* 0x20000005ff057230 */ /* 0x000fcc0000004100 */
[----:B------:R-:W1:Y:S01]  /*0250*/  I2F.S8 R21, R23.B3 ;  /* 0x3000001700157306 */ /* 0x000e620000001400 */
[----:B---3--:R-:W-:Y:S01]  /*0260*/  FFMA.FTZ R9, R4, R13, R11 ;  /* 0x0000000d04097223 */ /* 0x008fe2000001000b */
[----:B------:R-:W-:Y:S01]  /*0270*/  HADD2.F32 R11, -RZ, R6.H0_H0 ;  /* 0x20000006ff0b7230 */ /* 0x000fe20000004100 */
[----:B------:R-:W-:Y:S02]  /*0280*/  FADD.FTZ R6, R7, R18 ;  /* 0x0000001207067221 */ /* 0x000fe40000010000 */
[----:B------:R-:W-:-:S03]  /*0290*/  FADD.FTZ R9, R9, R8 ;  /* 0x0000000809097221 */ /* 0x000fc60000010000 */
[----:B------:R-:W2:Y:S01]  /*02a0*/  I2F.S8 R14, R22.B2 ;  /* 0x20000016000e7306 */ /* 0x000ea20000001400 */
[----:B0-----:R-:W-:Y:S02]  /*02b0*/  FMUL.FTZ R15, R10, R15 ;  /* 0x0000000f0a0f7220 */ /* 0x001fe40000410000 */
[----:B------:R-:W-:-:S05]  /*02c0*/  FADD.FTZ R7, R6, R9 ;  /* 0x0000000906077221 */ /* 0x000fca0000010000 */
[----:B------:R-:W0:Y:S01]  /*02d0*/  I2F.S8 R20, R22.B3 ;  /* 0x3000001600147306 */ /* 0x000e220000001400 */
[----:B-1----:R-:W-:Y:S02]  /*02e0*/  FMUL.FTZ R21, R10, R21 ;  /* 0x000000150a157220 */ /* 0x002fe40000410000 */
[----:B--2---:R-:W-:-:S05]  /*02f0*/  FFMA.FTZ R14, R4, R14, R15 ;  /* 0x0000000e040e7223 */ /* 0x004fca000001000f */
[----:B------:R-:W1:Y:S01]  /*0300*/  I2F.U32 R15, c[0x0][0x0] ;  /* 0x00000000000f7b06 */ /* 0x000e620000201000 */
[----:B0-----:R-:W-:Y:S02]  /*0310*/  FFMA.FTZ R20, R4, R20, R21 ;  /* 0x0000001404147223 */ /* 0x001fe40000010015 */
[----:B------:R-:W-:Y:S02]  /*0320*/  FADD.FTZ R4, R14, R11 ;  /* 0x0000000b0e047221 */ /* 0x000fe40000010000 */
[----:B------:R-:W-:Y:S02]  /*0330*/  FADD.FTZ R5, R20, R5 ;  /* 0x0000000514057221 */ /* 0x000fe40000010000 */
[----:B------:R-:W-:-:S04]  /*0340*/  FADD.FTZ R8, R4, R7 ;  /* 0x0000000704087221 */ /* 0x000fc80000010000 */
[----:B------:R-:W-:Y:S02]  /*0350*/  FADD.FTZ R8, R5, R8 ;  /* 0x0000000805087221 */ /* 0x000fe40000010000 */
[----:B-1----:R-:W-:-:S03]  /*0360*/  FMUL.FTZ R15, R15, 0.03125 ;  /* 0x3d0000000f0f7820 */ /* 0x002fc60000410000 */
[----:B------:R-:W0:Y:S02]  /*0370*/  SHFL.BFLY PT, R7, R8, 0x10, 0x1f ;  /* 0x0e001f0008077f89 */ /* 0x000e2400000e0000 */
[----:B------:R-:W-:Y:S01]  /*0380*/  FSETP.GT.FTZ.AND P1, PT, R15, R16, PT ;  /* 0x000000100f00720b */ /* 0x000fe20003f34000 */
[----:B0-----:R-:W-:Y:S01]  /*0390*/  FADD.FTZ R10, R8, R7 ;  /* 0x00000007080a7221 */ /* 0x001fe20000010000 */
[----:B------:R-:W-:-:S04]  /*03a0*/  SHF.R.U32.HI R8, RZ, 0x3, R3 ;  /* 0x00000003ff087819 */ /* 0x000fc80000011603 */
[----:B------:R-:W0:Y:S01]  /*03b0*/  SHFL.BFLY PT, R7, R10, 0x8, 0x1f ;  /* 0x0d001f000a077f89 */ /* 0x000e2200000e0000 */
[----:B------:R-:W-:Y:S01]  /*03c0*/  LOP3.LUT R8, R8, 0x1ffffffc, RZ, 0xc0, !PT ;  /* 0x1ffffffc08087812 */ /* 0x000fe200078ec0ff */
[----:B0-----:R-:W-:Y:S01]  /*03d0*/  FADD.FTZ R11, R10, R7 ;  /* 0x000000070a0b7221 */ /* 0x001fe20000010000 */
[----:B------:R-:W-:-:S04]  /*03e0*/  HFMA2.MMA R10, -RZ, RZ, 0, 0 ;  /* 0x00000000ff0a7435 */ /* 0x000fc800000001ff */
[----:B------:R-:W0:Y:S02]  /*03f0*/  SHFL.BFLY PT, R12, R11, 0x4, 0x1f ;  /* 0x0c801f000b0c7f89 */ /* 0x000e2400000e0000 */
[----:B0-----:R-:W-:-:S05]  /*0400*/  FADD.FTZ R12, R11, R12 ;  /* 0x0000000c0b0c7221 */ /* 0x001fca0000010000 */
[----:B------:R-:W0:Y:S02]  /*0410*/  SHFL.BFLY PT, R7, R12, 0x2, 0x1f ;  /* 0x0c401f000c077f89 */ /* 0x000e2400000e0000 */
[----:B0-----:R-:W-:Y:S01]  /*0420*/  FADD.FTZ R13, R12, R7 ;  /* 0x000000070c0d7221 */ /* 0x001fe20000010000 */
[----:B------:R-:W-:-:S04]  /*0430*/  LOP3.LUT P0, R7, R3, 0x1f, RZ, 0xc0, !PT ;  /* 0x0000001f03077812 */ /* 0x000fc8000780c0ff */
[----:B------:R-:W0:Y:S02]  /*0440*/  SHFL.BFLY PT, R14, R13, 0x1, 0x1f ;  /* 0x0c201f000d0e7f89 */ /* 0x000e2400000e0000 */
[----:B0-----:R-:W-:-:S07]  /*0450*/  FADD.FTZ R11, R13, R14 ;  /* 0x0000000e0d0b7221 */ /* 0x001fce0000010000 */
[----:B------:R0:W-:Y:S04]  /*0460*/  @!P0 STS [R8+0x8], R11 ;  /* 0x0000080b08008388 */ /* 0x0001e80000000800 */
[----:B------:R-:W-:Y:S06]  /*0470*/  BAR.SYNC.DEFER_BLOCKING 0x0 ;  /* 0x0000000000007b1d */ /* 0x000fec0000010000 */
[----:B0-----:R-:W0:Y:S08]  /*0480*/  @!P2 I2F R11, c[0x0][0x194] ;  /* 0x00006500000bab06 */ /* 0x001e300000201400 */
[----:B0-----:R-:W0:Y:S01]  /*0490*/  @!P2 MUFU.RCP R11, R11 ;  /* 0x0000000b000ba308 */ /* 0x001e220000001000 */
[----:B------:R-:W1:Y:S04]  /*04a0*/  @P1 LDS R10, [R7.X4+0x8] ;  /* 0x00000800070a1984 */ /* 0x000e680000004800 */
[----:B-1----:R-:W1:Y:S02]  /*04b0*/  SHFL.BFLY PT, R13, R10, 0x10, 0x1f ;  /* 0x0e001f000a0d7f89 */ /* 0x002e6400000e0000 */
[----:B-1----:R-:W-:-:S05]  /*04c0*/  FADD.FTZ R13, R13, R10 ;  /* 0x0000000a0d0d7221 */ /* 0x002fca0000010000 */
[----:B------:R-:W1:Y:S02]  /*04d0*/  SHFL.BFLY PT, R12, R13, 0x8, 0x1f ;  /* 0x0d001f000d0c7f89 */ /* 0x000e6400000e0000 */
[----:B-1----:R-:W-:-:S05]  /*04e0*/  FADD.FTZ R12, R13, R12 ;  /* 0x0000000c0d0c7221 */ /* 0x002fca0000010000 */
[----:B------:R-:W1:Y:S02]  /*04f0*/  SHFL.BFLY PT, R15, R12, 0x4, 0x1f ;  /* 0x0c801f000c0f7f89 */ /* 0x000e6400000e0000 */
[----:B-1----:R-:W-:-:S05]  /*0500*/  FADD.FTZ R15, R12, R15 ;  /* 0x0000000f0c0f7221 */ /* 0x002fca0000010000 */
[----:B------:R-:W1:Y:S02]  /*0510*/  SHFL.BFLY PT, R14, R15, 0x2, 0x1f ;  /* 0x0c401f000f0e7f89 */ /* 0x000e6400000e0000 */
[----:B-1----:R-:W-:-:S05]  /*0520*/  FADD.FTZ R14, R15, R14 ;  /* 0x0000000e0f0e7221 */ /* 0x002fca0000010000 */
[----:B------:R-:W1:Y:S02]  /*0530*/  SHFL.BFLY PT, R3, R14, 0x1, 0x1f ;  /* 0x0c201f000e037f89 */ /* 0x000e6400000e0000 */
[----:B-1----:R-:W-:-:S04]  /*0540*/  FADD.FTZ R10, R14, R3 ;  /* 0x000000030e0a7221 */ /* 0x002fc80000010000 */
[----:B0-----:R-:W-:-:S05]  /*0550*/  @!P2 FMUL.FTZ R3, R10, R11 ;  /* 0x0000000b0a03a220 */ /* 0x001fca0000410000 */
[----:B------:R-:W-:Y:S04]  /*0560*/  @!P2 STS [RZ], R3 ;  /* 0x00000003ff00a388 */ /* 0x000fe80000000800 */
[----:B------:R-:W-:Y:S06]  /*0570*/  BAR.SYNC.DEFER_BLOCKING 0x0 ;  /* 0x0000000000007b1d */ /* 0x000fec0000010000 */
[----:B------:R-:W0:Y:S02]  /*0580*/  LDS R12, [RZ] ;  /* 0x00000000ff0c7984 */ /* 0x000e240000000800 */
[----:B0-----:R-:W-:-:S02]  /*0590*/  FADD.FTZ R9, R9, -R12 ;  /* 0x8000000c09097221 */ /* 0x001fc40000010000 */
[--C-:B------:R-:W-:Y:S02]  /*05a0*/  FADD.FTZ R6, R6, -R12.reuse ;  /* 0x8000000c06067221 */ /* 0x100fe40000010000 */
[----:B------:R-:W-:Y:S02]  /*05b0*/  FMUL.FTZ R13, R9, R9 ;  /* 0x00000009090d7220 */ /* 0x000fe40000410000 */
[--C-:B------:R-:W-:Y:S02]  /*05c0*/  FADD.FTZ R10, R4, -R12.reuse ;  /* 0x8000000c040a7221 */ /* 0x100fe40000010000 */
[----:B------:R-:W-:Y:S02]  /*05d0*/  FFMA.FTZ R13, R6, R6, R13 ;  /* 0x00000006060d7223 */ /* 0x000fe4000001000d */
[----:B------:R-:W-:Y:S01]  /*05e0*/  FADD.FTZ R11, R5, -R12 ;  /* 0x8000000c050b7221 */ /* 0x000fe20000010000 */
[----:B------:R-:W-:Y:S01]  /*05f0*/  SHF.L.U32 R5, R2, 0x1, RZ ;  /* 0x0000000102057819 */ /* 0x000fe200000006ff */
[----:B------:R-:W-:-:S04]  /*0600*/  FFMA.FTZ R4, R10, R10, R13 ;  /* 0x0000000a0a047223 */ /* 0x000fc8000001000d */
[----:B------:R-:W-:-:S05]  /*0610*/  FFMA.FTZ R12, R11, R11, R4 ;  /* 0x0000000b0b0c7223 */ /* 0x000fca0000010004 */
[----:B------:R-:W0:Y:S02]  /*0620*/  SHFL.BFLY PT, R3, R12, 0x10, 0x1f ;  /* 0x0e001f000c037f89 */ /* 0x000e2400000e0000 */
[----:B0-----:R-:W-:Y:S01]  /*0630*/  FADD.FTZ R13, R12, R3 ;  /* 0x000000030c0d7221 */ /* 0x001fe20000010000 */
[----:B------:R-:W-:-:S04]  /*0640*/  SHF.R.S32.HI R3, RZ, 0x1f, R2 ;  /* 0x0000001fff037819 */ /* 0x000fc80000011402 */
[----:B------:R-:W0:Y:S01]  /*0650*/  SHFL.BFLY PT, R4, R13, 0x8, 0x1f ;  /* 0x0d001f000d047f89 */ /* 0x000e2200000e0000 */
[----:B------:R-:W-:Y:S02]  /*0660*/  SHF.L.U64.HI R3, R2, 0x1, R3 ;  /* 0x0000000102037819 */ /* 0x000fe40000010203 */
[----:B------:R-:W-:Y:S01]  /*0670*/  IADD3 R2, P4, R5, c[0x0][0x188], RZ ;  /* 0x0000620005027a10 */ /* 0x000fe20007f9e0ff */
[----:B0-----:R-:W-:Y:S01]  /*0680*/  FADD.FTZ R15, R13, R4 ;  /* 0x000000040d0f7221 */ /* 0x001fe20000010000 */
[----:B------:R-:W-:-:S04]  /*0690*/  IADD3 R4, P3, R5, c[0x0][0x180], RZ ;  /* 0x0000600005047a10 */ /* 0x000fc80007f7e0ff */
[----:B------:R-:W0:Y:S01]  /*06a0*/  SHFL.BFLY PT, R14, R15, 0x4, 0x1f ;  /* 0x0c801f000f0e7f89 */ /* 0x000e2200000e0000 */
[C---:B------:R-:W-:Y:S02]  /*06b0*/  IADD3.X R5, R3.reuse, c[0x0][0x184], RZ, P3, !PT ;  /* 0x0000610003057a10 */ /* 0x040fe40001ffe4ff */
[----:B------:R-:W-:Y:S02]  /*06c0*/  IADD3.X R3, R3, c[0x0][0x18c], RZ, P4, !PT ;  /* 0x0000630003037a10 */ /* 0x000fe400027fe4ff */
[----:B------:R-:W-:Y:S01]  /*06d0*/  MOV R12, c[0x0][0x1a8] ;  /* 0x00006a00000c7a02 */ /* 0x000fe20000000f00 */
[----:B------:R1:W2:Y:S04]  /*06e0*/  LDG.E.U16.CONSTANT R18, [R4.64+0x4] ;  /* 0x0000040404127981 */ /* 0x0002a8000c1e9500 */
[----:B------:R3:W4:Y:S01]  /*06f0*/  LDG.E.U16.CONSTANT R17, [R2.64] ;  /* 0x0000000402117981 */ /* 0x000722000c1e9500 */
[----:B------:R-:W-:-:S03]  /*0700*/  MOV R13, c[0x0][0x1ac] ;  /* 0x00006b00000d7a02 */ /* 0x000fc60000000f00 */
[----:B------:R3:W5:Y:S04]  /*0710*/  LDG.E.U16.CONSTANT R16, [R2.64+0x2] ;  /* 0x0000020402107981 */ /* 0x000768000c1e9500 */
[----:B------:R3:W2:Y:S04]  /*0720*/  LDG.E.U16.CONSTANT R19, [R2.64+0x4] ;  /* 0x0000040402137981 */ /* 0x0006a8000c1e9500 */
[----:B------:R1:W2:Y:S01]  /*0730*/  LDG.E.CONSTANT R12, [R12.64] ;  /* 0x000000040c0c7981 */ /* 0x0002a2000c1e9900 */
[----:B0-----:R-:W-:-:S03]  /*0740*/  FADD.FTZ R21, R15, R14 ;  /* 0x0000000e0f157221 */ /* 0x001fc60000010000 */
[----:B------:R0:W2:Y:S04]  /*0750*/  LDG.E.U16.CONSTANT R14, [R4.64] ;  /* 0x00000004040e7981 */ /* 0x0000a8000c1e9500 */
[----:B------:R-:W0:Y:S04]  /*0760*/  SHFL.BFLY PT, R20, R21, 0x2, 0x1f ;  /* 0x0c401f0015147f89 */ /* 0x000e2800000e0000 */
[----:B------:R0:W2:Y:S02]  /*0770*/  LDG.E.U16.CONSTANT R15, [R4.64+0x2] ;  /* 0x00000204040f7981 */ /* 0x0000a4000c1e9500 */
[----:B0-----:R-:W-:-:S02]  /*0780*/  FADD.FTZ R22, R21, R20 ;  /* 0x0000001415167221 */ /* 0x001fc40000010000 */
[----:B------:R0:W5:Y:S04]  /*0790*/  LDG.E.U16.CONSTANT R20, [R4.64+0x6] ;  /* 0x0000060404147981 */ /* 0x000168000c1e9500 */
[----:B------:R-:W0:Y:S04]  /*07a0*/  SHFL.BFLY PT, R23, R22, 0x1, 0x1f ;  /* 0x0c201f0016177f89 */ /* 0x000e2800000e0000 */
[----:B------:R3:W5:Y:S01]  /*07b0*/  LDG.E.U16.CONSTANT R21, [R2.64+0x6] ;  /* 0x0000060402157981 */ /* 0x000762000c1e9500 */
[----:B0-----:R-:W-:-:S05]  /*07c0*/  FADD.FTZ R23, R22, R23 ;  /* 0x0000001716177221 */ /* 0x001fca0000010000 */
[----:B------:R-:W-:Y:S01]  /*07d0*/  @!P0 STS [R8+0x8], R23 ;  /* 0x0000081708008388 */ /* 0x000fe20000000800 */
[----:B------:R-:W-:-:S03]  /*07e0*/  HFMA2.MMA R24, -RZ, RZ, 0, 0 ;  /* 0x00000000ff187435 */ /* 0x000fc600000001ff */
[----:B------:R-:W-:Y:S07]  /*07f0*/  BAR.SYNC.DEFER_BLOCKING 0x0 ;  /* 0x0000000000007b1d */ /* 0x000fee0000010000 */
[----:B------:R-:W1:Y:S04]  /*0800*/  @P1 LDS R24, [R7.X4+0x8] ;  /* 0x0000080007181984 */ /* 0x000e680000004800 */
[----:B-1----:R-:W0:Y:S02]  /*0810*/  SHFL.BFLY PT, R13, R24, 0x10, 0x1f ;  /* 0x0e001f00180d7f89 */ /* 0x002e2400000e0000 */
[----:B0-----:R-:W-:-:S05]  /*0820*/  FADD.FTZ R13, R13, R24 ;  /* 0x000000180d0d7221 */ /* 0x001fca0000010000 */
[----:B------:R-:W0:Y:S02]  /*0830*/  SHFL.BFLY PT, R26, R13, 0x8, 0x1f ;  /* 0x0d001f000d1a7f89 */ /* 0x000e2400000e0000 */
[----:B0-----:R-:W-:-:S05]  /*0840*/  FADD.FTZ R26, R13, R26 ;  /* 0x0000001a0d1a7221 */ /* 0x001fca0000010000 */
[----:B---3--:R-:W0:Y:S02]  /*0850*/  SHFL.BFLY PT, R3, R26, 0x4, 0x1f ;  /* 0x0c801f001a037f89 */ /* 0x008e2400000e0000 */
[----:B0-----:R-:W-:-:S05]  /*0860*/  FADD.FTZ R3, R26, R3 ;  /* 0x000000031a037221 */ /* 0x001fca0000010000 */
[----:B------:R-:W0:Y:S01]  /*0870*/  SHFL.BFLY PT, R2, R3, 0x2, 0x1f ;  /* 0x0c401f0003027f89 */ /* 0x000e2200000e0000 */
[----:B------:R-:W1:Y:S01]  /*0880*/  @!P2 I2F R8, c[0x0][0x194] ;  /* 0x000065000008ab06 */ /* 0x000e620000201400 */
[----:B0-----:R-:W-:-:S05]  /*0890*/  FADD.FTZ R4, R3, R2 ;  /* 0x0000000203047221 */ /* 0x001fca0000010000 */
[----:B------:R-:W0:Y:S02]  /*08a0*/  SHFL.BFLY PT, R5, R4, 0x1, 0x1f ;  /* 0x0c201f0004057f89 */ /* 0x000e2400000e0000 */
[----:B-1----:R-:W1:Y:S01]  /*08b0*/  @!P2 MUFU.RCP R8, R8 ;  /* 0x000000080008a308 */ /* 0x002e620000001000 */
[----:B0-----:R-:W-:-:S04]  /*08c0*/  FADD.FTZ R5, R4, R5 ;  /* 0x0000000504057221 */ /* 0x001fc80000010000 */
[----:B-1----:R-:W-:-:S06]  /*08d0*/  @!P2 FFMA.FTZ R5, R5, R8, 9.9999999747524270788e-07 ;  /* 0x358637bd0505a423 */ /* 0x002fcc0000010008 */
[----:B------:R-:W0:Y:S02]  /*08e0*/  @!P2 MUFU.RSQ R5, R5 ;  /* 0x000000050005a308 */ /* 0x000e240000001400 */
[----:B0-----:R0:W-:Y:S04]  /*08f0*/  @!P2 STS [0x4], R5 ;  /* 0x00000405ff00a388 */ /* 0x0011e80000000800 */
[----:B------:R-:W-:Y:S06]  /*0900*/  BAR.SYNC.DEFER_BLOCKING 0x0 ;  /* 0x0000000000007b1d */ /* 0x000fec0000010000 */
[----:B------:R-:W1:Y:S01]  /*0910*/  LDS R2, [0x4] ;  /* 0x00000400ff027984 */ /* 0x000e620000000800 */
[----:B--2---:R-:W-:-:S02]  /*0920*/  HADD2.F32 R3, -RZ, R14.H0_H0 ;  /* 0x2000000eff037230 */ /* 0x004fc40000004100 */
[----:B----4-:R-:W-:Y:S02]  /*0930*/  HADD2.F32 R17, -RZ, R17.H0_H0 ;  /* 0x20000011ff117230 */ /* 0x010fe40000004100 */
[----:B------:R-:W-:Y:S02]  /*0940*/  HADD2.F32 R4, -RZ, R15.H0_H0 ;  /* 0x2000000fff047230 */ /* 0x000fe40000004100 */
[----:B-----5:R-:W-:Y:S02]  /*0950*/  HADD2.F32 R16, -RZ, R16.H0_H0 ;  /* 0x20000010ff107230 */ /* 0x020fe40000004100 */
[----:B0-----:R-:W-:Y:S02]  /*0960*/  HADD2.F32 R5, -RZ, R18.H0_H0 ;  /* 0x20000012ff057230 */ /* 0x001fe40000004100 */
[----:B------:R-:W-:Y:S02]  /*0970*/  HADD2.F32 R19, -RZ, R19.H0_H0 ;  /* 0x20000013ff137230 */ /* 0x000fe40000004100 */
[----:B------:R-:W-:-:S02]  /*0980*/  HADD2.F32 R7, -RZ, R20.H0_H0 ;  /* 0x20000014ff077230 */ /* 0x000fc40000004100 */
[----:B------:R-:W-:Y:S01]  /*0990*/  HADD2.F32 R21, -RZ, R21.H0_H0 ;  /* 0x20000015ff157230 */ /* 0x000fe20000004100 */
[-C--:B-1----:R-:W-:Y:S02]  /*09a0*/  FMUL.FTZ R6, R6, R2.reuse ;  /* 0x0000000206067220 */ /* 0x082fe40000410000 */
[-C--:B------:R-:W-:Y:S02]  /*09b0*/  FMUL.FTZ R9, R9, R2.reuse ;  /* 0x0000000209097220 */ /* 0x080fe40000410000 */
[----:B------:R-:W-:Y:S02]  /*09c0*/  FFMA.FTZ R3, R6, R3, R17 ;  /* 0x0000000306037223 */ /* 0x000fe40000010011 */
[----:B------:R-:W-:Y:S02]  /*09d0*/  FMUL.FTZ R10, R10, R2 ;  /* 0x000000020a0a7220 */ /* 0x000fe40000410000 */
[----:B------:R-:W-:Y:S02]  /*09e0*/  FFMA.FTZ R9, R9, R4, R16 ;  /* 0x0000000409097223 */ /* 0x000fe40000010010 */
[----:B------:R-:W-:-:S02]  /*09f0*/  FMUL.FTZ R3, R12, R3 ;  /* 0x000000030c037220 */ /* 0x000fc40000410000 */
[----:B------:R-:W-:Y:S02]  /*0a00*/  FFMA.FTZ R5, R10, R5, R19 ;  /* 0x000000050a057223 */ /* 0x000fe40000010013 */
[----:B------:R-:W-:Y:S02]  /*0a10*/  FMUL.FTZ R2, R11, R2 ;  /* 0x000000020b027220 */ /* 0x000fe40000410000 */
[C---:B------:R-:W-:Y:S02]  /*0a20*/  FMUL.FTZ R9, R12.reuse, R9 ;  /* 0x000000090c097220 */ /* 0x040fe40000410000 */
[----:B------:R-:W-:Y:S02]  /*0a30*/  FMUL.FTZ R5, R12, R5 ;  /* 0x000000050c057220 */ /* 0x000fe40000410000 */
[----:B------:R-:W-:Y:S01]  /*0a40*/  FFMA.FTZ R7, R2, R7, R21 ;  /* 0x0000000702077223 */ /* 0x000fe20000010015 */
[----:B------:R-:W-:Y:S03]  /*0a50*/  F2I.S8.NTZ R3, R3 ;  /* 0x0000000300037305 */ /* 0x000fe60000202100 */
[----:B------:R-:W-:-:S05]  /*0a60*/  FMUL.FTZ R7, R12, R7 ;  /* 0x000000070c077220 */ /* 0x000fca0000410000 */
[----:B------:R-:W0:Y:S08]  /*0a70*/  F2I.S8.NTZ R4, R9 ;  /* 0x0000000900047305 */ /* 0x000e300000202100 */
[----:B------:R-:W1:Y:S08]  /*0a80*/  F2I.S8.NTZ R5, R5 ;  /* 0x0000000500057305 */ /* 0x000e700000202100 */
[----:B------:R-:W2:Y:S01]  /*0a90*/  F2I.S8.NTZ R7, R7 ;  /* 0x0000000700077305 */ /* 0x000ea20000202100 */
[----:B0-----:R-:W-:-:S02]  /*0aa0*/  PRMT R4, R4, 0x7604, R3 ;  /* 0x0000760404047816 */ /* 0x001fc40000000003 */
[----:B------:R-:W-:Y:S02]  /*0ab0*/  LEA R2, P0, R0, c[0x0][0x160], 0x2 ;  /* 0x0000580000027a11 */ /* 0x000fe400078010ff */
[----:B-1----:R-:W-:Y:S02]  /*0ac0*/  PRMT R4, R5, 0x7054, R4 ;  /* 0x0000705405047816 */ /* 0x002fe40000000004 */
[----:B------:R-:W-:Y:S02]  /*0ad0*/  IADD3.X R3, RZ, c[0x0][0x164], RZ, P0, !PT ;  /* 0x00005900ff037a10 */ /* 0x000fe400007fe4ff */
[----:B--2---:R-:W-:-:S05]  /*0ae0*/  PRMT R9, R7, 0x654, R4 ;  /* 0x0000065407097816 */ /* 0x004fca0000000004 */
[----:B------:R-:W-:Y:S01]  /*0af0*/  STG.E [R2.64], R9 ;  /* 0x0000000902007986 */ /* 0x000fe2000c101904 */
[----:B------:R-:W-:Y:S05]  /*0b00*/  EXIT ;  /* 0x000000000000794d */ /* 0x000fea0003800000 */
.L_x_2:
        /* <DEDUP_REMOVED lines=15> */
.L_x_573:


//--------------------- .text._ZN17fastertransformer35add_bias_input_layernorm_ROW_int8IOIfEEvPaPKaS3_PKT_S6_S6_iiPKfS8_S8_ --------------------------
	.section	.text._ZN17fastertransformer35add_bias_input_layernorm_ROW_int8IOIfEEvPaPKaS3_PKT_S6_S6_iiPKfS8_S8_,"ax",@progbits
	.sectioninfo	@"SHI_REGISTERS=28"
	.align	128
        .global         _ZN17fastertransformer35add_bias_input_layernorm_ROW_int8IOIfEEvPaPKaS3_PKT_S6_S6_iiPKfS8_S8_
        .type           _ZN17fastertransformer35add_bias_input_layernorm_ROW_int8IOIfEEvPaPKaS3_PKT_S6_S6_iiPKfS8_S8_,@function
        .size           _ZN17fastertransformer35add_bias_input_layernorm_ROW_int8IOIfEEvPaPKaS3_PKT_S6_S6_iiPKfS8_S8_,(.L_x_574 - _ZN17fastertransformer35add_bias_input_layernorm_ROW_int8IOIfEEvPaPKaS3_PKT_S6_S6_iiPKfS8_S8_)
        .other          _ZN17fastertransformer35add_bias_input_layernorm_ROW_int8IOIfEEvPaPKaS3_PKT_S6_S6_iiPKfS8_S8_,@"STO_CUDA_ENTRY STV_DEFAULT"
_ZN17fastertransformer35add_bias_input_layernorm_ROW_int8IOIfEEvPaPKaS3_PKT_S6_S6_iiPKfS8_S8_:
.text._ZN17fastertransformer35add_bias_input_layernorm_ROW_int8IOIfEEvPaPKaS3_PKT_S6_S6_iiPKfS8_S8_:
        /* <DEDUP_REMOVED lines=12> */
[----:B------:R-:W-:Y:S02]  /*00c0*/  MOV R10, c[0x0][0x1a0] ;  /* 0x00006800000a7a02 */ /* 0x000fe40000000f00 */
[----:B------:R-:W-:Y:S02]  /*00d0*/  MOV R11, c[0x0][0x1a4] ;  /* 0x00006900000b7a02 */ /* 0x000fe40000000f00 */
[----:B------:R-:W-:-:S02]  /*00e0*/  MOV R4, c[0x0][0x198] ;  /* 0x0000660000047a02 */ /* 0x000fc40000000f00 */
[----:B------:R-:W-:Y:S01]  /*00f0*/  MOV R5, c[0x0][0x19c] ;  /* 0x0000670000057a02 */ /* 0x000fe20000000f00 */
[----:B------:R0:W4:Y:S01]  /*0100*/  LDG.E.CONSTANT R10, [R10.64] ;  /* 0x000000040a0a7981 */ /* 0x000122000c1e9900 */
[----:B------:R-:W-:-:S03]  /*0110*/  IMAD.WIDE R16, R2, R17, c[0x0][0x178] ;  /* 0x00005e0002107625 */ /* 0x000fc600078e0211 */
[----:B------:R-:W5:Y:S04]  /*0120*/  LDG.E.CONSTANT R6, [R4.64] ;  /* 0x0000000404067981 */ /* 0x000f68000c1e9900 */
[----:B------:R1:W4:Y:S04]  /*0130*/  LDG.E.CONSTANT R19, [R16.64] ;  /* 0x0000000410137981 */ /* 0x000328000c1e9900 */
[----:B------:R1:W4:Y:S04]  /*0140*/  LDG.E.CONSTANT R18, [R16.64+0x4] ;  /* 0x0000040410127981 */ /* 0x000328000c1e9900 */
[----:B------:R1:W4:Y:S04]  /*0150*/  LDG.E.CONSTANT R7, [R16.64+0x8] ;  /* 0x0000080410077981 */ /* 0x000328000c1e9900 */
[----:B------:R1:W4:Y:S02]  /*0160*/  LDG.E.CONSTANT R8, [R16.64+0xc] ;  /* 0x00000c0410087981 */ /* 0x000324000c1e9900 */
[----:B-1----:R-:W-:Y:S08]  /*0170*/  I2F.U32 R16, R3 ;  /* 0x0000000300107306 */ /* 0x002ff00000201000 */
[----:B--2---:R-:W4:Y:S08]  /*0180*/  I2F.S8 R9, R23 ;  /* 0x0000001700097306 */ /* 0x004f300000001400 */
[----:B0-----:R-:W0:Y:S08]  /*0190*/  I2F.S8 R11, R23.B1 ;  /* 0x10000017000b7306 */ /* 0x001e300000001400 */
[----:B---3--:R-:W-:Y:S08]  /*01a0*/  I2F.S8 R12, R22 ;  /* 0x00000016000c7306 */ /* 0x008ff00000001400 */
[----:B------:R-:W-:Y:S08]  /*01b0*/  I2F.S8 R13, R22.B1 ;  /* 0x10000016000d7306 */ /* 0x000ff00000001400 */
[----:B------:R-:W1:Y:S08]  /*01c0*/  I2F.S8 R15, R23.B2 ;  /* 0x20000017000f7306 */ /* 0x000e700000001400 */
[----:B------:R-:W2:Y:S08]  /*01d0*/  I2F.S8 R21, R23.B3 ;  /* 0x3000001700157306 */ /* 0x000eb00000001400 */
[----:B------:R-:W3:Y:S01]  /*01e0*/  I2F.S8 R14, R22.B2 ;  /* 0x20000016000e7306 */ /* 0x000ee20000001400 */
[----:B----4-:R-:W-:-:S02]  /*01f0*/  FMUL.FTZ R9, R10, R9 ;  /* 0x000000090a097220 */ /* 0x010fc40000410000 */
[----:B0-----:R-:W-:-:S05]  /*0200*/  FMUL.FTZ R11, R10, R11 ;  /* 0x0000000b0a0b7220 */ /* 0x001fca0000410000 */
[----:B------:R-:W0:Y:S01]  /*0210*/  I2F.S8 R20, R22.B3 ;  /* 0x3000001600147306 */ /* 0x000e220000001400 */
[----:B-1----:R-:W-:Y:S02]  /*0220*/  FMUL.FTZ R15, R10, R15 ;  /* 0x0000000f0a0f7220 */ /* 0x002fe40000410000 */
[C---:B-----5:R-:W-:Y:S02]  /*0230*/  FFMA.FTZ R4, R6.reuse, R12, R9 ;  /* 0x0000000c06047223 */ /* 0x060fe40000010009 */
[----:B------:R-:W-:Y:S02]  /*0240*/  FFMA.FTZ R5, R6, R13, R11 ;  /* 0x0000000d06057223 */ /* 0x000fe4000001000b */
[----:B--2---:R-:W-:Y:S02]  /*0250*/  FMUL.FTZ R21, R10, R21 ;  /* 0x000000150a157220 */ /* 0x004fe40000410000 */
[----:B---3--:R-:W-:Y:S02]  /*0260*/  FFMA.FTZ R14, R6, R14, R15 ;  /* 0x0000000e060e7223 */ /* 0x008fe4000001000f */
[----:B------:R-:W-:-:S02]  /*0270*/  FADD.FTZ R4, R4, R19 ;  /* 0x0000001304047221 */ /* 0x000fc40000010000 */
[----:B------:R-:W-:Y:S02]  /*0280*/  FADD.FTZ R5, R5, R18 ;  /* 0x0000001205057221 */ /* 0x000fe40000010000 */
[----:B------:R-:W-:Y:S02]  /*0290*/  FADD.FTZ R7, R14, R7 ;  /* 0x000000070e077221 */ /* 0x000fe40000010000 */
[----:B0-----:R-:W-:Y:S02]  /*02a0*/  FFMA.FTZ R21, R6, R20, R21 ;  /* 0x0000001406157223 */ /* 0x001fe40000010015 */
[----:B------:R-:W-:Y:S02]  /*02b0*/  FADD.FTZ R6, R4, R5 ;  /* 0x0000000504067221 */ /* 0x000fe40000010000 */
[----:B------:R-:W-:Y:S02]  /*02c0*/  FADD.FTZ R8, R21, R8 ;  /* 0x0000000815087221 */ /* 0x000fe40000010000 */
[----:B------:R-:W-:-:S04]  /*02d0*/  FADD.FTZ R9, R7, R6 ;  /* 0x0000000607097221 */ /* 0x000fc80000010000 */
[----:B------:R-:W-:-:S05]  /*02e0*/  FADD.FTZ R9, R8, R9 ;  /* 0x0000000908097221 */ /* 0x000fca0000010000 */
[----:B------:R-:W0:Y:S02]  /*02f0*/  SHFL.BFLY PT, R6, R9, 0x10, 0x1f ;  /* 0x0e001f0009067f89 */ /* 0x000e2400000e0000 */
[----:B0-----:R-:W-:-:S05]  /*0300*/  FADD.FTZ R10, R9, R6 ;  /* 0x00000006090a7221 */ /* 0x001fca0000010000 */
[----:B------:R-:W0:Y:S02]  /*0310*/  SHFL.BFLY PT, R11, R10, 0x8, 0x1f ;  /* 0x0d001f000a0b7f89 */ /* 0x000e2400000e0000 */
[----:B0-----:R-:W-:-:S05]  /*0320*/  FADD.FTZ R11, R10, R11 ;  /* 0x0000000b0a0b7221 */ /* 0x001fca0000010000 */
[----:B------:R-:W0:Y:S02]  /*0330*/  SHFL.BFLY PT, R6, R11, 0x4, 0x1f ;  /* 0x0c801f000b067f89 */ /* 0x000e2400000e0000 */
[----:B0-----:R-:W-:-:S05]  /*0340*/  FADD.FTZ R12, R11, R6 ;  /* 0x000000060b0c7221 */ /* 0x001fca0000010000 */
[----:B------:R-:W0:Y:S01]  /*0350*/  SHFL.BFLY PT, R13, R12, 0x2, 0x1f ;  /* 0x0c401f000c0d7f89 */ /* 0x000e2200000e0000 */
[----:B------:R-:W1:Y:S01]  /*0360*/  I2F.U32 R6, c[0x0][0x0] ;  /* 0x0000000000067b06 */ /* 0x000e620000201000 */
[----:B0-----:R-:W-:-:S05]  /*0370*/  FADD.FTZ R13, R12, R13 ;  /* 0x0000000d0c0d7221 */ /* 0x001fca0000010000 */
[----:B------:R-:W0:Y:S01]  /*0380*/  SHFL.BFLY PT, R14, R13, 0x1, 0x1f ;  /* 0x0c201f000d0e7f89 */ /* 0x000e2200000e0000 */
[----:B-1----:R-:W-:Y:S01]  /*0390*/  FMUL.FTZ R9, R6, 0.03125 ;  /* 0x3d00000006097820 */ /* 0x002fe20000410000 */
[----:B------:R-:W-:-:S04]  /*03a0*/  LOP3.LUT P0, R6, R3, 0x1f, RZ, 0xc0, !PT ;  /* 0x0000001f03067812 */ /* 0x000fc8000780c0ff */
[----:B------:R-:W-:Y:S02]  /*03b0*/  FSETP.GT.FTZ.AND P1, PT, R9, R16, PT ;  /* 0x000000100900720b */ /* 0x000fe40003f34000 */
[----:B------:R-:W-:-:S04]  /*03c0*/  SHF.R.U32.HI R9, RZ, 0x3, R3 ;  /* 0x00000003ff097819 */ /* 0x000fc80000011603 */
[----:B------:R-:W-:Y:S01]  /*03d0*/  LOP3.LUT R9, R9, 0x1ffffffc, RZ, 0xc0, !PT ;  /* 0x1ffffffc09097812 */ /* 0x000fe200078ec0ff */
[----:B0-----:R-:W-:-:S05]  /*03e0*/  FADD.FTZ R14, R13, R14 ;  /* 0x0000000e0d0e7221 */ /* 0x001fca0000010000 */
[----:B------:R-:W-:Y:S01]  /*03f0*/  @!P0 STS [R9+0x8], R14 ;  /* 0x0000080e09008388 */ /* 0x000fe20000000800 */
[----:B------:R-:W-:-:S03]  /*0400*/  HFMA2.MMA R10, -RZ, RZ, 0, 0 ;  /* 0x00000000ff0a7435 */ /* 0x000fc600000001ff */
[----:B------:R-:W-:Y:S07]  /*0410*/  BAR.SYNC.DEFER_BLOCKING 0x0 ;  /* 0x0000000000007b1d */ /* 0x000fee0000010000 */
[----:B------:R-:W0:Y:S04]  /*0420*/  @P1 LDS R10, [R6.X4+0x8] ;  /* 0x00000800060a1984 */ /* 0x000e280000004800 */
[----:B0-----:R-:W0:Y:S02]  /*0430*/  SHFL.BFLY PT, R11, R10, 0x10, 0x1f ;  /* 0x0e001f000a0b7f89 */ /* 0x001e2400000e0000 */
[----:B0-----:R-:W-:-:S05]  /*0440*/  FADD.FTZ R11, R11, R10 ;  /* 0x0000000a0b0b7221 */ /* 0x001fca0000010000 */
[----:B------:R-:W0:Y:S02]  /*0450*/  SHFL.BFLY PT, R12, R11, 0x8, 0x1f ;  /* 0x0d001f000b0c7f89 */ /* 0x000e2400000e0000 */
[----:B0-----:R-:W-:-:S05]  /*0460*/  FADD.FTZ R12, R11, R12 ;  /* 0x0000000c0b0c7221 */ /* 0x001fca0000010000 */
[----:B------:R-:W0:Y:S01]  /*0470*/  SHFL.BFLY PT, R13, R12, 0x4, 0x1f ;  /* 0x0c801f000c0d7f89 */ /* 0x000e2200000e0000 */
[----:B------:R-:W-:Y:S01]  /*0480*/  ISETP.NE.AND P2, PT, R3, RZ, PT ;  /* 0x000000ff0300720c */ /* 0x000fe20003f45270 */
[----:B0-----:R-:W-:-:S05]  /*0490*/  FADD.FTZ R13, R12, R13 ;  /* 0x0000000d0c0d7221 */ /* 0x001fca0000010000 */
[----:B------:R-:W0:Y:S07]  /*04a0*/  SHFL.BFLY PT, R16, R13, 0x2, 0x1f ;  /* 0x0c401f000d107f89 */ /* 0x000e2e00000e0000 */
[----:B------:R-:W1:Y:S01]  /*04b0*/  @!P2 I2F R14, c[0x0][0x194] ;  /* 0x00006500000eab06 */ /* 0x000e620000201400 */
[----:B0-----:R-:W-:-:S05]  /*04c0*/  FADD.FTZ R16, R13, R16 ;  /* 0x000000100d107221 */ /* 0x001fca0000010000 */
[----:B------:R-:W0:Y:S02]  /*04d0*/  SHFL.BFLY PT, R3, R16, 0x1, 0x1f ;  /* 0x0c201f0010037f89 */ /* 0x000e2400000e0000 */
[----:B-1----:R-:W1:Y:S01]  /*04e0*/  @!P2 MUFU.RCP R14, R14 ;  /* 0x0000000e000ea308 */ /* 0x002e620000001000 */
[----:B0-----:R-:W-:-:S04]  /*04f0*/  FADD.FTZ R3, R16, R3 ;  /* 0x0000000310037221 */ /* 0x001fc80000010000 */
[----:B-1----:R-:W-:-:S05]  /*0500*/  @!P2 FMUL.FTZ R3, R3, R14 ;  /* 0x0000000e0303a220 */ /* 0x002fca0000410000 */
[----:B------:R-:W-:Y:S04]  /*0510*/  @!P2 STS [RZ], R3 ;  /* 0x00000003ff00a388 */ /* 0x000fe80000000800 */
[----:B------:R-:W-:Y:S06]  /*0520*/  BAR.SYNC.DEFER_BLOCKING 0x0 ;  /* 0x0000000000007b1d */ /* 0x000fec0000010000 */
[----:B------:R-:W0:Y:S02]  /*0530*/  LDS R12, [RZ] ;  /* 0x00000000ff0c7984 */ /* 0x000e240000000800 */
[----:B0-----:R-:W-:-:S02]  /*0540*/  FADD.FTZ R10, R5, -R12 ;  /* 0x8000000c050a7221 */ /* 0x001fc40000010000 */
[--C-:B------:R-:W-:Y:S02]  /*0550*/  FADD.FTZ R11, R4, -R12.reuse ;  /* 0x8000000c040b7221 */ /* 0x100fe40000010000 */
[----:B------:R-:W-:Y:S02]  /*0560*/  FMUL.FTZ R4, R10, R10 ;  /* 0x0000000a0a047220 */ /* 0x000fe40000410000 */
[----:B------:R-:W-:Y:S02]  /*0570*/  FADD.FTZ R7, R7, -R12 ;  /* 0x8000000c07077221 */ /* 0x000fe40000010000 */
[----:B------:R-:W-:Y:S02]  /*0580*/  FFMA.FTZ R4, R11, R11, R4 ;  /* 0x0000000b0b047223 */ /* 0x000fe40000010004 */
[----:B------:R-:W-:Y:S02]  /*0590*/  FADD.FTZ R8, R8, -R12 ;  /* 0x8000000c08087221 */ /* 0x000fe40000010000 */
[----:B------:R-:W-:-:S04]  /*05a0*/  FFMA.FTZ R5, R7, R7, R4 ;  /* 0x0000000707057223 */ /* 0x000fc80000010004 */
[----:B------:R-:W-:-:S05]  /*05b0*/  FFMA.FTZ R12, R8, R8, R5 ;  /* 0x00000008080c7223 */ /* 0x000fca0000010005 */
[----:B------:R-:W0:Y:S02]  /*05c0*/  SHFL.BFLY PT, R3, R12, 0x10, 0x1f ;  /* 0x0e001f000c037f89 */ /* 0x000e2400000e0000 */
[----:B0-----:R-:W-:-:S05]  /*05d0*/  FADD.FTZ R13, R12, R3 ;  /* 0x000000030c0d7221 */ /* 0x001fca0000010000 */
[----:B------:R-:W0:Y:S02]  /*05e0*/  SHFL.BFLY PT, R4, R13, 0x8, 0x1f ;  /* 0x0d001f000d047f89 */ /* 0x000e2400000e0000 */
[----:B0-----:R-:W-:-:S05]  /*05f0*/  FADD.FTZ R14, R13, R4 ;  /* 0x000000040d0e7221 */ /* 0x001fca0000010000 */
[----:B------:R-:W0:Y:S02]  /*0600*/  SHFL.BFLY PT, R3, R14, 0x4, 0x1f ;  /* 0x0c801f000e037f89 */ /* 0x000e2400000e0000 */
[----:B0-----:R-:W-:-:S05]  /*0610*/  FADD.FTZ R19, R14, R3 ;  /* 0x000000030e137221 */ /* 0x001fca0000010000 */
[----:B------:R-:W0:Y:S01]  /*0620*/  SHFL.BFLY PT, R20, R19, 0x2, 0x1f ;  /* 0x0c401f0013147f89 */ /* 0x000e2200000e0000 */
[----:B------:R-:W-:Y:S02]  /*0630*/  SHF.R.S32.HI R5, RZ, 0x1f, R2 ;  /* 0x0000001fff057819 */ /* 0x000fe40000011402 */
[----:B------:R-:W-:Y:S01]  /*0640*/  SHF.L.U32 R4, R2, 0x2, RZ ;  /* 0x0000000202047819 */ /* 0x000fe200000006ff */
[----:B0-----:R-:W-:-:S05]  /*0650*/  FADD.FTZ R21, R19, R20 ;  /* 0x0000001413157221 */ /* 0x001fca0000010000 */
[----:B------:R-:W0:Y:S01]  /*0660*/  SHFL.BFLY PT, R24, R21, 0x1, 0x1f ;  /* 0x0c201f0015187f89 */ /* 0x000e2200000e0000 */
[----:B------:R-:W-:Y:S02]  /*0670*/  SHF.L.U64.HI R5, R2, 0x2, R5 ;  /* 0x0000000202057819 */ /* 0x000fe40000010205 */
[C---:B------:R-:W-:Y:S02]  /*0680*/  IADD3 R2, P3, R4.reuse, c[0x0][0x180], RZ ;  /* 0x0000600004027a10 */ /* 0x040fe40007f7e0ff */
[----:B------:R-:W-:Y:S02]  /*0690*/  IADD3 R4, P4, R4, c[0x0][0x188], RZ ;  /* 0x0000620004047a10 */ /* 0x000fe40007f9e0ff */
[C---:B------:R-:W-:Y:S02]  /*06a0*/  IADD3.X R3, R5.reuse, c[0x0][0x184], RZ, P3, !PT ;  /* 0x0000610005037a10 */ /* 0x040fe40001ffe4ff */
[----:B------:R-:W-:Y:S02]  /*06b0*/  IADD3.X R5, R5, c[0x0][0x18c], RZ, P4, !PT ;  /* 0x0000630005057a10 */ /* 0x000fe400027fe4ff */
[----:B------:R-:W-:Y:S01]  /*06c0*/  MOV R22, c[0x0][0x1a8] ;  /* 0x00006a0000167a02 */ /* 0x000fe20000000f00 */
[----:B------:R1:W2:Y:S01]  /*06d0*/  LDG.E.CONSTANT R13, [R2.64] ;  /* 0x00000004020d7981 */ /* 0x0002a2000c1e9900 */
[----:B------:R-:W-:-:S03]  /*06e0*/  MOV R23, c[0x0][0x1ac] ;  /* 0x00006b0000177a02 */ /* 0x000fc60000000f00 */
[----:B------:R3:W2:Y:S04]  /*06f0*/  LDG.E.CONSTANT R12, [R4.64] ;  /* 0x00000004040c7981 */ /* 0x0006a8000c1e9900 */
[----:B------:R1:W4:Y:S01]  /*0700*/  LDG.E.CONSTANT R17, [R2.64+0x4] ;  /* 0x0000040402117981 */ /* 0x000322000c1e9900 */
[----:B0-----:R-:W-:-:S03]  /*0710*/  FADD.FTZ R24, R21, R24 ;  /* 0x0000001815187221 */ /* 0x001fc60000010000 */
[----:B------:R3:W4:Y:S04]  /*0720*/  LDG.E.CONSTANT R16, [R4.64+0x4] ;  /* 0x0000040404107981 */ /* 0x000728000c1e9900 */
[----:B------:R-:W-:Y:S04]  /*0730*/  @!P0 STS [R9+0x8], R24 ;  /* 0x0000081809008388 */ /* 0x000fe80000000800 */
[----:B------:R0:W5:Y:S04]  /*0740*/  LDG.E.CONSTANT R14, [R22.64] ;  /* 0x00000004160e7981 */ /* 0x000168000c1e9900 */
[----:B------:R1:W2:Y:S04]  /*0750*/  LDG.E.CONSTANT R18, [R2.64+0x8] ;  /* 0x0000080402127981 */ /* 0x0002a8000c1e9900 */
[----:B------:R3:W2:Y:S04]  /*0760*/  LDG.E.CONSTANT R15, [R4.64+0x8] ;  /* 0x00000804040f7981 */ /* 0x0006a8000c1e9900 */
[----:B------:R1:W2:Y:S04]  /*0770*/  LDG.E.CONSTANT R19, [R2.64+0xc] ;  /* 0x00000c0402137981 */ /* 0x0002a8000c1e9900 */
[----:B------:R3:W2:Y:S04]  /*0780*/  LDG.E.CONSTANT R20, [R4.64+0xc] ;  /* 0x00000c0404147981 */ /* 0x0006a8000c1e9900 */
[----:B------:R-:W-:Y:S01]  /*0790*/  BAR.SYNC.DEFER_BLOCKING 0x0 ;  /* 0x0000000000007b1d */ /* 0x000fe20000010000 */
[----:B------:R-:W-:-:S10]  /*07a0*/  HFMA2.MMA R25, -RZ, RZ, 0, 0 ;  /* 0x00000000ff197435 */ /* 0x000fd400000001ff */
[----:B------:R-:W0:Y:S04]  /*07b0*/  @P1 LDS R25, [R6.X4+0x8] ;  /* 0x0000080006191984 */ /* 0x000e280000004800 */
[----:B0-----:R-:W0:Y:S02]  /*07c0*/  SHFL.BFLY PT, R22, R25, 0x10, 0x1f ;  /* 0x0e001f0019167f89 */ /* 0x001e2400000e0000 */
[----:B0-----:R-:W-:-:S05]  /*07d0*/  FADD.FTZ R22, R22, R25 ;  /* 0x0000001916167221 */ /* 0x001fca0000010000 */
[----:B------:R-:W0:Y:S02]  /*07e0*/  SHFL.BFLY PT, R23, R22, 0x8, 0x1f ;  /* 0x0d001f0016177f89 */ /* 0x000e2400000e0000 */
[----:B0-----:R-:W-:-:S05]  /*07f0*/  FADD.FTZ R23, R22, R23 ;  /* 0x0000001716177221 */ /* 0x001fca0000010000 */
[----:B-1----:R-:W0:Y:S02]  /*0800*/  SHFL.BFLY PT, R2, R23, 0x4, 0x1f ;  /* 0x0c801f0017027f89 */ /* 0x002e2400000e0000 */
[----:B0-----:R-:W-:-:S05]  /*0810*/  FADD.FTZ R2, R23, R2 ;  /* 0x0000000217027221 */ /* 0x001fca0000010000 */
[----:B------:R-:W0:Y:S01]  /*0820*/  SHFL.BFLY PT, R3, R2, 0x2, 0x1f ;  /* 0x0c401f0002037f89 */ /* 0x000e2200000e0000 */
[----:B------:R-:W1:Y:S01]  /*0830*/  @!P2 I2F R9, c[0x0][0x194] ;  /* 0x000065000009ab06 */ /* 0x000e620000201400 */
[----:B0-----:R-:W-:-:S05]  /*0840*/  FADD.FTZ R3, R2, R3 ;  /* 0x0000000302037221 */ /* 0x001fca0000010000 */
[----:B---3--:R-:W0:Y:S02]  /*0850*/  SHFL.BFLY PT, R4, R3, 0x1, 0x1f ;  /* 0x0c201f0003047f89 */ /* 0x008e2400000e0000 */
[----:B-1----:R-:W1:Y:S01]  /*0860*/  @!P2 MUFU.RCP R9, R9 ;  /* 0x000000090009a308 */ /* 0x002e620000001000 */
[----:B0-----:R-:W-:-:S04]  /*0870*/  FADD.FTZ R4, R3, R4 ;  /* 0x0000000403047221 */ /* 0x001fc80000010000 */
[----:B-1----:R-:W-:-:S06]  /*0880*/  @!P2 FFMA.FTZ R4, R4, R9, 9.9999999747524270788e-07 ;  /* 0x358637bd0404a423 */ /* 0x002fcc0000010009 */
[----:B------:R-:W0:Y:S02]  /*0890*/  @!P2 MUFU.RSQ R4, R4 ;  /* 0x000000040004a308 */ /* 0x000e240000001400 */
[----:B0-----:R-:W-:Y:S04]  /*08a0*/  @!P2 STS [0x4], R4 ;  /* 0x00000404ff00a388 */ /* 0x001fe80000000800 */
[----:B------:R-:W-:Y:S06]  /*08b0*/  BAR.SYNC.DEFER_BLOCKING 0x0 ;  /* 0x0000000000007b1d */ /* 0x000fec0000010000 */
[----:B------:R-:W0:Y:S02]  /*08c0*/  LDS R5, [0x4] ;  /* 0x00000400ff057984 */ /* 0x000e240000000800 */
[----:B0-----:R-:W-:-:S02]  /*08d0*/  FMUL.FTZ R11, R11, R5 ;  /* 0x000000050b0b7220 */ /* 0x001fc40000410000 */
[----:B------:R-:W-:Y:S02]  /*08e0*/  FMUL.FTZ R10, R10, R5 ;  /* 0x000000050a0a7220 */ /* 0x000fe40000410000 */
[----:B--2---:R-:W-:Y:S02]  /*08f0*/  FFMA.FTZ R11, R11, R13, R12 ;  /* 0x0000000d0b0b7223 */ /* 0x004fe4000001000c */
[----:B------:R-:W-:Y:S02]  /*0900*/  FMUL.FTZ R7, R7, R5 ;  /* 0x0000000507077220 */ /* 0x000fe40000410000 */
[----:B----4-:R-:W-:Y:S02]  /*0910*/  FFMA.FTZ R17, R10, R17, R16 ;  /* 0x000000110a117223 */ /* 0x010fe40000010010 */
[----:B-----5:R-:W-:Y:S02]  /*0920*/  FMUL.FTZ R11, R14, R11 ;  /* 0x0000000b0e0b7220 */ /* 0x020fe40000410000 */
[----:B------:R-:W-:-:S02]  /*0930*/  FFMA.FTZ R7, R7, R18, R15 ;  /* 0x0000001207077223 */ /* 0x000fc4000001000f */
[----:B------:R-:W-:Y:S02]  /*0940*/  FMUL.FTZ R5, R8, R5 ;  /* 0x0000000508057220 */ /* 0x000fe40000410000 */
[C---:B------:R-:W-:Y:S02]  /*0950*/  FMUL.FTZ R17, R14.reuse, R17 ;  /* 0x000000110e117220 */ /* 0x040fe40000410000 */
[C---:B------:R-:W-:Y:S02]  /*0960*/  FMUL.FTZ R7, R14.reuse, R7 ;  /* 0x000000070e077220 */ /* 0x040fe40000410000 */
        /* <DEDUP_REMOVED lines=13> */
.L_x_3:
        /* <DEDUP_REMOVED lines=12> */
.L_x_574:


//--------------------- .text._ZN17fastertransformer18merge_layernorm_v2I6__halfEEvPaPKT_S5_S5_iPKfiii --------------------------
	.section	.text._ZN17fastertransformer18merge_layernorm_v2I6__halfEEvPaPKT_S5_S5_iPKfiii,"ax",@progbits
	.sectioninfo	@"SHI_REGISTERS=32"
	.align	128
        .global         _ZN17fastertransformer18merge_layernorm_v2I6__halfEEvPaPKT_S5_S5_iPKfiii
        .type           _ZN17fastertransformer18merge_layernorm_v2I6__halfEEvPaPKT_S5_S5_iPKfiii,@function
        .size           _ZN17fastertransformer18merge_layernorm_v2I6__halfEEvPaPKT_S5_S5_iPKfiii,(.L_x_575 - _ZN17fastertransformer18merge_layernorm_v2I6__halfEEvPaPKT_S5_S5_iPKfiii)
        .other          _ZN17fastertransformer18merge_layernorm_v2I6__halfEEvPaPKT_S5_S5_iPKfiii,@"STO_CUDA_ENTRY STV_DEFAULT"
_ZN17fastertransformer18merge_layernorm_v2I6__halfEEvPaPKT_S5_S5_iPKfiii:
.text._ZN17fastertransformer18merge_layernorm_v2I6__halfEEvPaPKT_S5_S5_iPKfiii:
[----:B------:R-:W-:Y:S02]  /*0000*/  IMAD.MOV.U32 R1, RZ, RZ, c[0x0][0x28] ;  /* 0x00000a00ff017624 */ /* 0x000fe400078e00ff */
[----:B------:R-:W0:Y:S01]  /*0010*/  S2R R23, SR_TID.X ;  /* 0x0000000000177919 */ /* 0x000e220000002100 */
[----:B------:R-:W-:Y:S01]  /*0020*/  ULDC UR6, c[0x0][0x180] ;  /* 0x0000600000067ab9 */ /* 0x000fe20000000800 */
[----:B------:R-:W-:Y:S01]  /*0030*/  IMAD.MOV.U32 R5, RZ, RZ, c[0x0][0x198] ;  /* 0x00006600ff057624 */ /* 0x000fe200078e00ff */
[----:B------:R-:W-:Y:S01]  /*0040*/  ULDC.64 UR4, c[0x0][0x190] ;  /* 0x0000640000047ab9 */ /* 0x000fe20000000a00 */
[----:B------:R-:W1:Y:S01]  /*0050*/  S2R R18, SR_CTAID.Z ;  /* 0x0000000000127919 */ /* 0x000e620000002700 */
[----:B------:R-:W-:Y:S01]  /*0060*/  UIMAD UR4, UR4, UR6, URZ ;  /* 0x00000006040472a4 */ /* 0x000fe2000f8e023f */
[----:B------:R-:W-:Y:S01]  /*0070*/  BSSY B0, `(.L_x_4) ;  /* 0x000003e000007945 */ /* 0x000fe20003800000 */
[----:B------:R-:W-:Y:S01]  /*0080*/  HFMA2.MMA R7, -RZ, RZ, 0, 0 ;  /* 0x00000000ff077435 */ /* 0x000fe200000001ff */
[----:B------:R-:W2:Y:S01]  /*0090*/  S2R R27, SR_CTAID.Y ;  /* 0x00000000001b7919 */ /* 0x000ea20000002600 */
[----:B------:R-:W-:Y:S01]  /*00a0*/  UIMAD UR4, UR4, UR5, URZ ;  /* 0x00000005040472a4 */ /* 0x000fe2000f8e023f */
[----:B------:R-:W-:Y:S01]  /*00b0*/  SHF.R.S32.HI R5, RZ, 0x2, R5 ;  /* 0x00000002ff057819 */ /* 0x000fe20000011405 */
[----:B------:R-:W-:Y:S01]  /*00c0*/  ULDC.64 UR6, c[0x0][0x118] ;  /* 0x0000460000067ab9 */ /* 0x000fe20000000a00 */
[----:B------:R-:W3:Y:S01]  /*00d0*/  S2R R26, SR_CTAID.X ;  /* 0x00000000001a7919 */ /* 0x000ee20000002500 */
[----:B------:R-:W-:Y:S01]  /*00e0*/  USHF.L.U32 UR4, UR4, 0x2, URZ ;  /* 0x0000000204047899 */ /* 0x000fe2000800063f */
[----:B0-----:R-:W-:-:S02]  /*00f0*/  ISETP.GE.AND P4, PT, R23, c[0x0][0x198], PT ;  /* 0x0000660017007a0c */ /* 0x001fc40003f86270 */
[----:B------:R-:W-:Y:S01]  /*0100*/  IADD3 R22, R23, c[0x0][0x0], RZ ;  /* 0x0000000017167a10 */ /* 0x000fe20007ffe0ff */
[----:B-1----:R-:W-:-:S03]  /*0110*/  IMAD R4, R18, c[0x0][0x190], RZ ;  /* 0x0000640012047a24 */ /* 0x002fc600078e02ff */
[C---:B------:R-:W-:Y:S02]  /*0120*/  IADD3 R20, R22.reuse, c[0x0][0x0], RZ ;  /* 0x0000000016147a10 */ /* 0x040fe40007ffe0ff */
[----:B------:R-:W-:Y:S01]  /*0130*/  ISETP.GE.AND P3, PT, R22, c[0x0][0x198], PT ;  /* 0x0000660016007a0c */ /* 0x000fe20003f66270 */
[----:B------:R-:W-:Y:S01]  /*0140*/  IMAD.SHL.U32 R4, R4, 0x4, RZ ;  /* 0x0000000404047824 */ /* 0x000fe200078e00ff */
[C---:B------:R-:W-:Y:S02]  /*0150*/  IADD3 R0, R20.reuse, c[0x0][0x0], RZ ;  /* 0x0000000014007a10 */ /* 0x040fe40007ffe0ff */
[----:B------:R-:W-:Y:S02]  /*0160*/  ISETP.GE.AND P2, PT, R20, c[0x0][0x198], PT ;  /* 0x0000660014007a0c */ /* 0x000fe40003f46270 */
[----:B------:R-:W-:Y:S01]  /*0170*/  ISETP.GE.AND P1, PT, R0, c[0x0][0x198], PT ;  /* 0x0000660000007a0c */ /* 0x000fe20003f26270 */
[----:B------:R-:W-:Y:S07]  /*0180*/  @P4 BRA `(.L_x_5) ;  /* 0x000002c000004947 */ /* 0x000fee0003800000 */
[----:B--23--:R-:W-:Y:S02]  /*0190*/  IABS R7, R5 ;  /* 0x0000000500077213 */ /* 0x00cfe40000000000 */
[----:B------:R-:W-:-:S02]  /*01a0*/  IABS R10, R23 ;  /* 0x00000017000a7213 */ /* 0x000fc40000000000 */
[----:B------:R-:W0:Y:S01]  /*01b0*/  I2F.RP R6, R7 ;  /* 0x0000000700067306 */ /* 0x000e220000209400 */
[----:B------:R-:W-:-:S07]  /*01c0*/  IABS R11, R5 ;  /* 0x00000005000b7213 */ /* 0x000fce0000000000 */
[----:B0-----:R-:W0:Y:S02]  /*01d0*/  MUFU.RCP R6, R6 ;  /* 0x0000000600067308 */ /* 0x001e240000001000 */
[----:B0-----:R-:W-:Y:S01]  /*01e0*/  IADD3 R2, R6, 0xffffffe, RZ ;  /* 0x0ffffffe06027810 */ /* 0x001fe20007ffe0ff */
[----:B------:R-:W-:-:S05]  /*01f0*/  IMAD.MOV R6, RZ, RZ, -R11 ;  /* 0x000000ffff067224 */ /* 0x000fca00078e0a0b */
[----:B------:R0:W1:Y:S02]  /*0200*/  F2I.FTZ.U32.TRUNC.NTZ R3, R2 ;  /* 0x0000000200037305 */ /* 0x000064000021f000 */
[----:B0-----:R-:W-:Y:S02]  /*0210*/  IMAD.MOV.U32 R2, RZ, RZ, RZ ;  /* 0x000000ffff027224 */ /* 0x001fe400078e00ff */
[----:B-1----:R-:W-:-:S04]  /*0220*/  IMAD.MOV R8, RZ, RZ, -R3 ;  /* 0x000000ffff087224 */ /* 0x002fc800078e0a03 */
[----:B------:R-:W-:Y:S01]  /*0230*/  IMAD R9, R8, R7, RZ ;  /* 0x0000000708097224 */ /* 0x000fe200078e02ff */
[----:B------:R-:W-:-:S03]  /*0240*/  MOV R8, R10 ;  /* 0x0000000a00087202 */ /* 0x000fc60000000f00 */
[----:B------:R-:W-:-:S06]  /*0250*/  IMAD.HI.U32 R3, R3, R9, R2 ;  /* 0x0000000903037227 */ /* 0x000fcc00078e0002 */
[----:B------:R-:W-:-:S04]  /*0260*/  IMAD.HI.U32 R3, R3, R8, RZ ;  /* 0x0000000803037227 */ /* 0x000fc800078e00ff */
[----:B------:R-:W-:-:S05]  /*0270*/  IMAD R2, R3, R6, R8 ;  /* 0x0000000603027224 */ /* 0x000fca00078e0208 */
[----:B------:R-:W-:-:S13]  /*0280*/  ISETP.GT.U32.AND P6, PT, R7, R2, PT ;  /* 0x000000020700720c */ /* 0x000fda0003fc4070 */
[-C--:B------:R-:W-:Y:S02]  /*0290*/  @!P6 IADD3 R2, R2, -R7.reuse, RZ ;  /* 0x800000070202e210 */ /* 0x080fe40007ffe0ff */
[----:B------:R-:W-:Y:S02]  /*02a0*/  @!P6 IADD3 R3, R3, 0x1, RZ ;  /* 0x000000010303e810 */ /* 0x000fe40007ffe0ff */
[----:B------:R-:W-:Y:S02]  /*02b0*/  ISETP.GE.U32.AND P0, PT, R2, R7, PT ;  /* 0x000000070200720c */ /* 0x000fe40003f06070 */
[----:B------:R-:W-:Y:S02]  /*02c0*/  LOP3.LUT R2, R23, R5, RZ, 0x3c, !PT ;  /* 0x0000000517027212 */ /* 0x000fe400078e3cff */
[----:B------:R-:W-:Y:S02]  /*02d0*/  ISETP.NE.AND P6, PT, R5, RZ, PT ;  /* 0x000000ff0500720c */ /* 0x000fe40003fc5270 */
[----:B------:R-:W-:-:S07]  /*02e0*/  ISETP.GE.AND P5, PT, R2, RZ, PT ;  /* 0x000000ff0200720c */ /* 0x000fce0003fa6270 */
[----:B------:R-:W-:-:S06]  /*02f0*/  @P0 IADD3 R3, R3, 0x1, RZ ;  /* 0x0000000103030810 */ /* 0x000fcc0007ffe0ff */
[----:B------:R-:W-:Y:S01]  /*0300*/  @!P5 IMAD.MOV R3, RZ, RZ, -R3 ;  /* 0x000000ffff03d224 */ /* 0x000fe200078e0a03 */
[----:B------:R-:W-:-:S04]  /*0310*/  @!P6 LOP3.LUT R3, RZ, R5, RZ, 0x33, !PT ;  /* 0x00000005ff03e212 */ /* 0x000fc800078e33ff */
[----:B------:R-:W-:Y:S01]  /*0320*/  LEA.HI R2, R3, R3, RZ, 0x1 ;  /* 0x0000000303027211 */ /* 0x000fe200078f08ff */
[----:B------:R-:W-:-:S03]  /*0330*/  IMAD.MOV R8, RZ, RZ, -R3 ;  /* 0x000000ffff087224 */ /* 0x000fc600078e0a03 */
[----:B------:R-:W-:Y:S02]  /*0340*/  LOP3.LUT R6, R2, 0x7ffffffe, RZ, 0xc0, !PT ;  /* 0x7ffffffe02067812 */ /* 0x000fe400078ec0ff */
[----:B------:R-:W-:Y:S01]  /*0350*/  SHF.R.S32.HI R7, RZ, 0x1, R2 ;  /* 0x00000001ff077819 */ /* 0x000fe20000011402 */
[----:B------:R-:W-:Y:S01]  /*0360*/  IMAD R2, R5, R8, R23 ;  /* 0x0000000805027224 */ /* 0x000fe200078e0217 */
[----:B------:R-:W-:-:S03]  /*0370*/  IADD3 R6, R3, -R6, RZ ;  /* 0x8000000603067210 */ /* 0x000fc60007ffe0ff */
[----:B------:R-:W-:Y:S01]  /*0380*/  IMAD R7, R26, 0x2, R7 ;  /* 0x000000021a077824 */ /* 0x000fe200078e0207 */
[C---:B------:R-:W-:Y:S01]  /*0390*/  LOP3.LUT R9, R2.reuse, 0x1f, RZ, 0xc0, !PT ;  /* 0x0000001f02097812 */ /* 0x040fe200078ec0ff */
[----:B------:R-:W-:Y:S01]  /*03a0*/  IMAD R3, R27, 0x2, R6 ;  /* 0x000000021b037824 */ /* 0x000fe200078e0206 */
[----:B------:R-:W-:-:S04]  /*03b0*/  LOP3.LUT R6, R2, 0xffffffe0, RZ, 0xc0, !PT ;  /* 0xffffffe002067812 */ /* 0x000fc800078ec0ff */
[----:B------:R-:W-:Y:S01]  /*03c0*/  LEA R2, R3, R4, 0x1 ;  /* 0x0000000403027211 */ /* 0x000fe200078e08ff */
[----:B------:R-:W-:Y:S02]  /*03d0*/  IMAD R9, R6, UR4, R9 ;  /* 0x0000000406097c24 */ /* 0x000fe4000f8e0209 */
[----:B------:R-:W-:Y:S02]  /*03e0*/  IMAD.MOV.U32 R3, RZ, RZ, 0x2 ;  /* 0x00000002ff037424 */ /* 0x000fe400078e00ff */
[----:B------:R-:W-:-:S04]  /*03f0*/  IMAD R2, R2, c[0x0][0x194], R7 ;  /* 0x0000650002027a24 */ /* 0x000fc800078e0207 */
[----:B------:R-:W-:-:S04]  /*0400*/  IMAD R2, R2, 0x20, R9 ;  /* 0x0000002002027824 */ /* 0x000fc800078e0209 */
[----:B------:R-:W-:-:S06]  /*0410*/  IMAD.WIDE R2, R2, R3, c[0x0][0x168] ;  /* 0x00005a0002027625 */ /* 0x000fcc00078e0203 */
[----:B------:R-:W2:Y:S02]  /*0420*/  LDG.E.U16.CONSTANT R2, [R2.64] ;  /* 0x0000000602027981 */ /* 0x000ea4000c1e9500 */
[----:B--2---:R-:W-:-:S05]  /*0430*/  HADD2.F32 R29, -RZ, R2.H0_H0 ;  /* 0x20000002ff1d7230 */ /* 0x004fca0000004100 */
[----:B------:R-:W-:Y:S02]  /*0440*/  FADD.FTZ R7, RZ, R29 ;  /* 0x0000001dff077221 */ /* 0x000fe40000010000 */
.L_x_5:
[----:B--23--:R-:W-:Y:S05]  /*0450*/  BSYNC B0 ;  /* 0x0000000000007941 */ /* 0x00cfea0003800000 */
.L_x_4:
[----:B------:R-:W-:Y:S01]  /*0460*/  BSSY B0, `(.L_x_6) ;  /* 0x000002d000007945 */ /* 0x000fe20003800000 */
[----:B------:R-:W-:Y:S05]  /*0470*/  @P3 BRA `(.L_x_7) ;  /* 0x000002b000003947 */ /* 0x000fea0003800000 */
[-C--:B------:R-:W-:Y:S02]  /*0480*/  IABS R6, R5.reuse ;  /* 0x0000000500067213 */ /* 0x080fe40000000000 */
[----:B------:R-:W-:Y:S02]  /*0490*/  IABS R9, R22 ;  /* 0x0000001600097213 */ /* 0x000fe40000000000 */
[----:B------:R-:W0:Y:S01]  /*04a0*/  I2F.RP R8, R6 ;  /* 0x0000000600087306 */ /* 0x000e220000209400 */
[----:B------:R-:W-:-:S07]  /*04b0*/  IABS R12, R5 ;  /* 0x00000005000c7213 */ /* 0x000fce0000000000 */
[----:B0-----:R-:W0:Y:S02]  /*04c0*/  MUFU.RCP R8, R8 ;  /* 0x0000000800087308 */ /* 0x001e240000001000 */
[----:B0-----:R-:W-:-:S06]  /*04d0*/  IADD3 R2, R8, 0xffffffe, RZ ;  /* 0x0ffffffe08027810 */ /* 0x001fcc0007ffe0ff */
[----:B------:R0:W1:Y:S02]  /*04e0*/  F2I.FTZ.U32.TRUNC.NTZ R3, R2 ;  /* 0x0000000200037305 */ /* 0x000064000021f000 */
[----:B0-----:R-:W-:Y:S01]  /*04f0*/  IMAD.MOV.U32 R2, RZ, RZ, RZ ;  /* 0x000000ffff027224 */ /* 0x001fe200078e00ff */
[----:B-1----:R-:W-:-:S05]  /*0500*/  IADD3 R11, RZ, -R3, RZ ;  /* 0x80000003ff0b7210 */ /* 0x002fca0007ffe0ff */
[----:B------:R-:W-:-:S04]  /*0510*/  IMAD R11, R11, R6, RZ ;  /* 0x000000060b0b7224 */ /* 0x000fc800078e02ff */
[----:B------:R-:W-:-:S04]  /*0520*/  IMAD.HI.U32 R10, R3, R11, R2 ;  /* 0x0000000b030a7227 */ /* 0x000fc800078e0002 */
[----:B------:R-:W-:Y:S02]  /*0530*/  IMAD.MOV R3, RZ, RZ, -R12 ;  /* 0x000000ffff037224 */ /* 0x000fe400078e0a0c */
        /* <DEDUP_REMOVED lines=14> */
[----:B------:R-:W-:Y:S01]  /*0620*/  LOP3.LUT R9, R3, 0x7ffffffe, RZ, 0xc0, !PT ;  /* 0x7ffffffe03097812 */ /* 0x000fe200078ec0ff */
[----:B------:R-:W-:Y:S01]  /*0630*/  IMAD R6, R5, R6, R22 ;  /* 0x0000000605067224 */ /* 0x000fe200078e0216 */
[----:B------:R-:W-:Y:S02]  /*0640*/  SHF.R.S32.HI R3, RZ, 0x1, R3 ;  /* 0x00000001ff037819 */ /* 0x000fe40000011403 */
[----:B------:R-:W-:Y:S02]  /*0650*/  IADD3 R2, R2, -R9, RZ ;  /* 0x8000000902027210 */ /* 0x000fe40007ffe0ff */
[----:B------:R-:W-:Y:S01]  /*0660*/  LOP3.LUT R8, R6, 0xffffffe0, RZ, 0xc0, !PT ;  /* 0xffffffe006087812 */ /* 0x000fe200078ec0ff */
[----:B------:R-:W-:Y:S01]  /*0670*/  IMAD R3, R26, 0x2, R3 ;  /* 0x000000021a037824 */ /* 0x000fe200078e0203 */
[----:B------:R-:W-:Y:S01]  /*0680*/  LOP3.LUT R11, R6, 0x1f, RZ, 0xc0, !PT ;  /* 0x0000001f060b7812 */ /* 0x000fe200078ec0ff */
[----:B------:R-:W-:-:S04]  /*0690*/  IMAD R9, R27, 0x2, R2 ;  /* 0x000000021b097824 */ /* 0x000fc800078e0202 */
[----:B------:R-:W-:Y:S01]  /*06a0*/  IMAD R11, R8, UR4, R11 ;  /* 0x00000004080b7c24 */ /* 0x000fe2000f8e020b */
[----:B------:R-:W-:-:S05]  /*06b0*/  LEA R2, R9, R4, 0x1 ;  /* 0x0000000409027211 */ /* 0x000fca00078e08ff */
[----:B------:R-:W-:Y:S02]  /*06c0*/  IMAD R2, R2, c[0x0][0x194], R3 ;  /* 0x0000650002027a24 */ /* 0x000fe400078e0203 */
[----:B------:R-:W-:Y:S02]  /*06d0*/  IMAD.MOV.U32 R3, RZ, RZ, 0x2 ;  /* 0x00000002ff037424 */ /* 0x000fe400078e00ff */
[----:B------:R-:W-:-:S04]  /*06e0*/  IMAD R2, R2, 0x20, R11 ;  /* 0x0000002002027824 */ /* 0x000fc800078e020b */
[----:B------:R-:W-:-:S06]  /*06f0*/  IMAD.WIDE R2, R2, R3, c[0x0][0x168] ;  /* 0x00005a0002027625 */ /* 0x000fcc00078e0203 */
[----:B------:R-:W2:Y:S02]  /*0700*/  LDG.E.U16.CONSTANT R2, [R2.64] ;  /* 0x0000000602027981 */ /* 0x000ea4000c1e9500 */
[----:B--2---:R-:W-:-:S05]  /*0710*/  HADD2.F32 R21, -RZ, R2.H0_H0 ;  /* 0x20000002ff157230 */ /* 0x004fca0000004100 */
[----:B------:R-:W-:Y:S02]  /*0720*/  FADD.FTZ R7, R7, R21 ;  /* 0x0000001507077221 */ /* 0x000fe40000010000 */
.L_x_7:
[----:B------:R-:W-:Y:S05]  /*0730*/  BSYNC B0 ;  /* 0x0000000000007941 */ /* 0x000fea0003800000 */
.L_x_6:
        /* <DEDUP_REMOVED lines=45> */
.L_x_9:
[----:B------:R-:W-:Y:S05]  /*0a10*/  BSYNC B0 ;  /* 0x0000000000007941 */ /* 0x000fea0003800000 */
.L_x_8:
        /* <DEDUP_REMOVED lines=32> */
[----:B------:R-:W-:-:S03]  /*0c20*/  LEA R3, R26, R3, 0x1 ;  /* 0x000000031a037211 */ /* 0x000fc600078e08ff */
[----:B------:R-:W-:Y:S01]  /*0c30*/  IMAD R5, R27, 0x2, R2 ;  /* 0x000000021b057824 */ /* 0x000fe200078e0202 */
[----:B------:R-:W-:-:S03]  /*0c40*/  LOP3.LUT R2, R6, 0xffffffe0, RZ, 0xc0, !PT ;  /* 0xffffffe006027812 */ /* 0x000fc600078ec0ff */
[----:B------:R-:W-:Y:S01]  /*0c50*/  IMAD R4, R5, 0x2, R4 ;  /* 0x0000000205047824 */ /* 0x000fe200078e0204 */
[----:B------:R-:W-:-:S03]  /*0c60*/  LOP3.LUT R5, R6, 0x1f, RZ, 0xc0, !PT ;  /* 0x0000001f06057812 */ /* 0x000fc600078ec0ff */
[----:B------:R-:W-:Y:S02]  /*0c70*/  IMAD R3, R4, c[0x0][0x194], R3 ;  /* 0x0000650004037a24 */ /* 0x000fe400078e0203 */
[----:B------:R-:W-:Y:S02]  /*0c80*/  IMAD R2, R2, UR4, R5 ;  /* 0x0000000402027c24 */ /* 0x000fe4000f8e0205 */
[----:B------:R-:W-:-:S03]  /*0c90*/  IMAD.MOV.U32 R5, RZ, RZ, 0x2 ;  /* 0x00000002ff057424 */ /* 0x000fc600078e00ff */
[----:B------:R-:W-:-:S05]  /*0ca0*/  LEA R2, R3, R2, 0x5 ;  /* 0x0000000203027211 */ /* 0x000fca00078e28ff */
[----:B------:R-:W-:-:S06]  /*0cb0*/  IMAD.WIDE R2, R2, R5, c[0x0][0x168] ;  /* 0x00005a0002027625 */ /* 0x000fcc00078e0205 */
[----:B------:R-:W2:Y:S02]  /*0cc0*/  LDG.E.U16.CONSTANT R2, [R2.64] ;  /* 0x0000000602027981 */ /* 0x000ea4000c1e9500 */
[----:B--2---:R-:W-:-:S05]  /*0cd0*/  HADD2.F32 R16, -RZ, R2.H0_H0 ;  /* 0x20000002ff107230 */ /* 0x004fca0000004100 */
[----:B------:R-:W-:Y:S02]  /*0ce0*/  FADD.FTZ R7, R7, R16 ;  /* 0x0000001007077221 */ /* 0x000fe40000010000 */
.L_x_11:
[----:B------:R-:W-:Y:S05]  /*0cf0*/  BSYNC B0 ;  /* 0x0000000000007941 */ /* 0x000fea0003800000 */
.L_x_10:
[----:B------:R-:W0:Y:S01]  /*0d00*/  SHFL.BFLY PT, R2, R7, 0x10, 0x1f ;  /* 0x0e001f0007027f89 */ /* 0x000e2200000e0000 */
[----:B------:R-:W1:Y:S01]  /*0d10*/  I2F.U32 R11, c[0x0][0x0] ;  /* 0x00000000000b7b06 */ /* 0x000e620000201000 */
[----:B------:R-:W-:Y:S02]  /*0d20*/  P2R R9, PR, RZ, 0x10 ;  /* 0x00000010ff097803 */ /* 0x000fe40000000000 */
[C---:B------:R-:W-:Y:S02]  /*0d30*/  LOP3.LUT P4, R25, R23.reuse, 0x1f, RZ, 0xc0, !PT ;  /* 0x0000001f17197812 */ /* 0x040fe4000788c0ff */
[----:B------:R-:W-:Y:S02]  /*0d40*/  P2R R10, PR, RZ, 0x8 ;  /* 0x00000008ff0a7803 */ /* 0x000fe40000000000 */
[----:B------:R-:W-:Y:S01]  /*0d50*/  P2R R8, PR, RZ, 0x2 ;  /* 0x00000002ff087803 */ /* 0x000fe20000000000 */
[----:B------:R-:W2:Y:S01]  /*0d60*/  I2F.U32 R14, R23 ;  /* 0x00000017000e7306 */ /* 0x000ea20000201000 */
[----:B------:R-:W-:-:S02]  /*0d70*/  ISETP.NE.AND P1, PT, R23, RZ, PT ;  /* 0x000000ff1700720c */ /* 0x000fc40003f25270 */
[----:B------:R-:W-:Y:S02]  /*0d80*/  ISETP.GE.AND P5, PT, R22, c[0x0][0x198], PT ;  /* 0x0000660016007a0c */ /* 0x000fe40003fa6270 */
[----:B------:R-:W-:Y:S02]  /*0d90*/  P2R R6, PR, RZ, 0x4 ;  /* 0x00000004ff067803 */ /* 0x000fe40000000000 */
[----:B------:R-:W-:Y:S01]  /*0da0*/  ISETP.GE.AND P2, PT, R23, c[0x0][0x198], PT ;  /* 0x0000660017007a0c */ /* 0x000fe20003f46270 */
[----:B-1----:R-:W-:Y:S01]  /*0db0*/  FMUL.FTZ R11, R11, 0.03125 ;  /* 0x3d0000000b0b7820 */ /* 0x002fe20000410000 */
[----:B------:R-:W-:Y:S02]  /*0dc0*/  ISETP.GE.AND P6, PT, R20, c[0x0][0x198], PT ;  /* 0x0000660014007a0c */ /* 0x000fe40003fc6270 */
[----:B------:R-:W-:Y:S01]  /*0dd0*/  ISETP.GE.AND P0, PT, R0, c[0x0][0x198], PT ;  /* 0x0000660000007a0c */ /* 0x000fe20003f06270 */
[----:B0-----:R-:W-:Y:S01]  /*0de0*/  FADD.FTZ R2, R2, R7 ;  /* 0x0000000702027221 */ /* 0x001fe20000010000 */
[----:B--2---:R-:W-:-:S04]  /*0df0*/  FSETP.GT.FTZ.AND P3, PT, R11, R14, PT ;  /* 0x0000000e0b00720b */ /* 0x004fc80003f74000 */
[----:B------:R-:W0:Y:S02]  /*0e00*/  SHFL.BFLY PT, R3, R2, 0x8, 0x1f ;  /* 0x0d001f0002037f89 */ /* 0x000e2400000e0000 */
[----:B0-----:R-:W-:Y:S01]  /*0e10*/  FADD.FTZ R3, R2, R3 ;  /* 0x0000000302037221 */ /* 0x001fe20000010000 */
[----:B------:R-:W-:-:S04]  /*0e20*/  SHF.R.U32.HI R2, RZ, 0x3, R23 ;  /* 0x00000003ff027819 */ /* 0x000fc80000011617 */
[----:B------:R-:W0:Y:S01]  /*0e30*/  SHFL.BFLY PT, R4, R3, 0x4, 0x1f ;  /* 0x0c801f0003047f89 */ /* 0x000e2200000e0000 */
[----:B------:R-:W-:Y:S01]  /*0e40*/  LOP3.LUT R2, R2, 0x1ffffffc, RZ, 0xc0, !PT ;  /* 0x1ffffffc02027812 */ /* 0x000fe200078ec0ff */
[----:B0-----:R-:W-:Y:S02]  /*0e50*/  FADD.FTZ R4, R3, R4 ;  /* 0x0000000403047221 */ /* 0x001fe40000010000 */
[----:B------:R-:W-:-:S03]  /*0e60*/  IMAD.MOV.U32 R3, RZ, RZ, RZ ;  /* 0x000000ffff037224 */ /* 0x000fc600078e00ff */
[----:B------:R-:W0:Y:S02]  /*0e70*/  SHFL.BFLY PT, R5, R4, 0x2, 0x1f ;  /* 0x0c401f0004057f89 */ /* 0x000e2400000e0000 */
[----:B0-----:R-:W-:-:S05]  /*0e80*/  FADD.FTZ R5, R4, R5 ;  /* 0x0000000504057221 */ /* 0x001fca0000010000 */
        /* <DEDUP_REMOVED lines=8> */
[----:B0-----:R-:W0:Y:S03]  /*0f10*/  @!P1 MUFU.RCP R3, R11 ;  /* 0x0000000b00039308 */ /* 0x001e260000001000 */
        /* <DEDUP_REMOVED lines=14> */
[C---:B------:R-:W-:Y:S01]  /*1000*/  FFMA.FTZ R5, R4.reuse, R4, RZ ;  /* 0x0000000404057223 */ /* 0x040fe200000100ff */
[----:B------:R-:W-:Y:S01]  /*1010*/  FSEL R29, R4, R29, !P2 ;  /* 0x0000001d041d7208 */ /* 0x000fe20005000000 */
[--C-:B------:R-:W-:Y:S02]  /*1020*/  FADD.FTZ R19, R28, -R17.reuse ;  /* 0x800000111c137221 */ /* 0x100fe40000010000 */
[----:B------:R-:W-:Y:S01]  /*1030*/  FADD.FTZ R17, R16, -R17 ;  /* 0x8000001110117221 */ /* 0x000fe20000010000 */
[----:B------:R-:W-:Y:S02]  /*1040*/  FSEL R12, R5, RZ, !P2 ;  /* 0x000000ff050c7208 */ /* 0x000fe40005000000 */
[----:B------:R-:W-:-:S03]  /*1050*/  ISETP.NE.AND P2, PT, R6, RZ, PT ;  /* 0x000000ff0600720c */ /* 0x000fc60003f45270 */
[----:B------:R-:W-:-:S04]  /*1060*/  @!P5 FFMA.FTZ R12, R24, R24, R12 ;  /* 0x00000018180cd223 */ /* 0x000fc8000001000c */
[----:B------:R-:W-:-:S04]  /*1070*/  @!P6 FFMA.FTZ R12, R19, R19, R12 ;  /* 0x00000013130ce223 */ /* 0x000fc8000001000c */
[----:B------:R-:W-:Y:S02]  /*1080*/  @!P0 FFMA.FTZ R12, R17, R17, R12 ;  /* 0x00000011110c8223 */ /* 0x000fe4000001000c */
[----:B------:R-:W-:-:S03]  /*1090*/  @!P2 IMAD.MOV.U32 R15, RZ, RZ, 0x2 ;  /* 0x00000002ff0fa424 */ /* 0x000fc600078e00ff */
[----:B------:R-:W0:Y:S02]  /*10a0*/  SHFL.BFLY PT, R3, R12, 0x10, 0x1f ;  /* 0x0e001f000c037f89 */ /* 0x000e2400000e0000 */
[----:B0-----:R-:W-:-:S05]  /*10b0*/  FADD.FTZ R3, R12, R3 ;  /* 0x000000030c037221 */ /* 0x001fca0000010000 */
[----:B------:R-:W0:Y:S02]  /*10c0*/  SHFL.BFLY PT, R14, R3, 0x8, 0x1f ;  /* 0x0d001f00030e7f89 */ /* 0x000e2400000e0000 */
[----:B0-----:R-:W-:-:S05]  /*10d0*/  FADD.FTZ R14, R3, R14 ;  /* 0x0000000e030e7221 */ /* 0x001fca0000010000 */
[----:B------:R-:W0:Y:S02]  /*10e0*/  SHFL.BFLY PT, R5, R14, 0x4, 0x1f ;  /* 0x0c801f000e057f89 */ /* 0x000e2400000e0000 */
[----:B0-----:R-:W-:-:S05]  /*10f0*/  FADD.FTZ R5, R14, R5 ;  /* 0x000000050e057221 */ /* 0x001fca0000010000 */
[----:B------:R-:W0:Y:S02]  /*1100*/  SHFL.BFLY PT, R7, R5, 0x2, 0x1f ;  /* 0x0c401f0005077f89 */ /* 0x000e2400000e0000 */
[----:B0-----:R-:W-:-:S05]  /*1110*/  FADD.FTZ R7, R5, R7 ;  /* 0x0000000705077221 */ /* 0x001fca0000010000 */
[----:B------:R-:W0:Y:S02]  /*1120*/  SHFL.BFLY PT, R11, R7, 0x1, 0x1f ;  /* 0x0c201f00070b7f89 */ /* 0x000e2400000e0000 */
[----:B0-----:R-:W-:Y:S02]  /*1130*/  FADD.FTZ R11, R7, R11 ;  /* 0x0000000b070b7221 */ /* 0x001fe40000010000 */
[----:B------:R-:W0:Y:S03]  /*1140*/  @!P1 I2F R7, c[0x0][0x198] ;  /* 0x0000660000079b06 */ /* 0x000e260000201400 */
[----:B------:R1:W-:Y:S04]  /*1150*/  @!P4 STS [R2+0x8], R11 ;  /* 0x0000080b0200c388 */ /* 0x0003e80000000800 */
[----:B------:R-:W-:Y:S01]  /*1160*/  BAR.SYNC.DEFER_BLOCKING 0x0 ;  /* 0x0000000000007b1d */ /* 0x000fe20000010000 */
[----:B------:R-:W-:-:S02]  /*1170*/  ISETP.NE.AND P4, PT, R9, RZ, PT ;  /* 0x000000ff0900720c */ /* 0x000fc40003f85270 */
[----:B------:R-:W-:-:S03]  /*1180*/  MOV R9, RZ ;  /* 0x000000ff00097202 */ /* 0x000fc60000000f00 */
[----:B0-----:R-:W0:Y:S08]  /*1190*/  @!P1 MUFU.RCP R7, R7 ;  /* 0x0000000700079308 */ /* 0x001e300000001000 */
[----:B------:R-:W-:Y:S01]  /*11a0*/  @!P4 IMAD.MOV.U32 R12, RZ, RZ, 0x2 ;  /* 0x00000002ff0cc424 */ /* 0x000fe200078e00ff */
[----:B------:R-:W2:Y:S01]  /*11b0*/  @P3 LDS R9, [R25.X4+0x8] ;  /* 0x0000080019093984 */ /* 0x000ea20000004800 */
[----:B------:R-:W-:-:S02]  /*11c0*/  ISETP.NE.AND P3, PT, R10, RZ, PT ;  /* 0x000000ff0a00720c */ /* 0x000fc40003f65270 */
[----:B-1----:R-:W-:-:S04]  /*11d0*/  @!P4 IMAD.WIDE R10, R23, R12, c[0x0][0x170] ;  /* 0x00005c00170ac625 */ /* 0x002fc800078e020c */
[----:B------:R-:W-:Y:S02]  /*11e0*/  @!P4 IMAD.WIDE R12, R23, R12, c[0x0][0x178] ;  /* 0x00005e00170cc625 */ /* 0x000fe400078e020c */
[----:B------:R1:W3:Y:S01]  /*11f0*/  @!P4 LDG.E.U16.CONSTANT R10, [R10.64] ;  /* 0x000000060a0ac981 */ /* 0x0002e2000c1e9500 */
[----:B------:R-:W-:-:S03]  /*1200*/  MOV R14, c[0x0][0x188] ;  /* 0x00006200000e7a02 */ /* 0x000fc60000000f00 */
[----:B------:R4:W3:Y:S04]  /*1210*/  @!P4 LDG.E.U16.CONSTANT R12, [R12.64] ;  /* 0x000000060c0cc981 */ /* 0x0008e8000c1e9500 */
[----:B--2---:R-:W2:Y:S02]  /*1220*/  SHFL.BFLY PT, R4, R9, 0x10, 0x1f ;  /* 0x0e001f0009047f89 */ /* 0x004ea400000e0000 */
[----:B--2---:R-:W-:-:S05]  /*1230*/  FADD.FTZ R4, R4, R9 ;  /* 0x0000000904047221 */ /* 0x004fca0000010000 */
[----:B------:R-:W2:Y:S02]  /*1240*/  SHFL.BFLY PT, R3, R4, 0x8, 0x1f ;  /* 0x0d001f0004037f89 */ /* 0x000ea400000e0000 */
[----:B--2---:R-:W-:-:S05]  /*1250*/  FADD.FTZ R3, R4, R3 ;  /* 0x0000000304037221 */ /* 0x004fca0000010000 */
[----:B------:R-:W2:Y:S02]  /*1260*/  SHFL.BFLY PT, R6, R3, 0x4, 0x1f ;  /* 0x0c801f0003067f89 */ /* 0x000ea400000e0000 */
[----:B--2---:R-:W-:Y:S01]  /*1270*/  FADD.FTZ R6, R3, R6 ;  /* 0x0000000603067221 */ /* 0x004fe20000010000 */
[----:B------:R-:W-:-:S04]  /*1280*/  @!P3 MOV R3, 0x2 ;  /* 0x000000020003b802 */ /* 0x000fc80000000f00 */
[----:B------:R-:W2:Y:S02]  /*1290*/  SHFL.BFLY PT, R5, R6, 0x2, 0x1f ;  /* 0x0c401f0006057f89 */ /* 0x000ea400000e0000 */
[----:B--2---:R-:W-:-:S05]  /*12a0*/  FADD.FTZ R5, R6, R5 ;  /* 0x0000000506057221 */ /* 0x004fca0000010000 */
[----:B------:R-:W2:Y:S02]  /*12b0*/  SHFL.BFLY PT, R2, R5, 0x1, 0x1f ;  /* 0x0c201f0005027f89 */ /* 0x000ea400000e0000 */
[----:B--2---:R-:W-:-:S04]  /*12c0*/  FADD.FTZ R2, R5, R2 ;  /* 0x0000000205027221 */ /* 0x004fc80000010000 */
[----:B0-----:R-:W-:-:S06]  /*12d0*/  @!P1 FFMA.FTZ R2, R2, R7, 9.9999999747524270788e-07 ;  /* 0x358637bd02029423 */ /* 0x001fcc0000010007 */
[----:B------:R-:W0:Y:S01]  /*12e0*/  @!P1 MUFU.RSQ R2, R2 ;  /* 0x0000000200029308 */ /* 0x000e220000001400 */
[----:B------:R-:W-:-:S04]  /*12f0*/  @!P3 IMAD.WIDE R4, R22, R3, c[0x0][0x170] ;  /* 0x00005c001604b625 */ /* 0x000fc800078e0203 */
[----:B------:R-:W-:Y:S02]  /*1300*/  @!P3 IMAD.WIDE R6, R22, R3, c[0x0][0x178] ;  /* 0x00005e001606b625 */ /* 0x000fe400078e0203 */
[----:B------:R2:W5:Y:S04]  /*1310*/  @!P3 LDG.E.U16.CONSTANT R4, [R4.64] ;  /* 0x000000060404b981 */ /* 0x000568000c1e9500 */
[----:B------:R-:W5:Y:S04]  /*1320*/  @!P3 LDG.E.U16.CONSTANT R6, [R6.64] ;  /* 0x000000060606b981 */ /* 0x000f68000c1e9500 */
[----:B0-----:R0:W-:Y:S01]  /*1330*/  @!P1 STS [0x4], R2 ;  /* 0x00000402ff009388 */ /* 0x0011e20000000800 */
[----:B------:R-:W-:Y:S01]  /*1340*/  ISETP.NE.AND P1, PT, R8, RZ, PT ;  /* 0x000000ff0800720c */ /* 0x000fe20003f25270 */
[----:B------:R-:W-:-:S02]  /*1350*/  @!P2 IMAD.WIDE R8, R20, R15, c[0x0][0x170] ;  /* 0x00005c001408a625 */ /* 0x000fc400078e020f */
[----:B------:R-:W-:Y:S02]  /*1360*/  BAR.SYNC.DEFER_BLOCKING 0x0 ;  /* 0x0000000000007b1d */ /* 0x000fe40000010000 */
[----:B0-----:R-:W-:-:S04]  /*1370*/  @!P2 IMAD.WIDE R2, R20, R15, c[0x0][0x178] ;  /* 0x00005e001402a625 */ /* 0x001fc800078e020f */
[----:B------:R-:W5:Y:S01]  /*1380*/  @!P2 LDG.E.U16.CONSTANT R8, [R8.64] ;  /* 0x000000060808a981 */ /* 0x000f62000c1e9500 */
[----:B------:R-:W-:-:S03]  /*1390*/  IMAD.MOV.U32 R15, RZ, RZ, c[0x0][0x18c] ;  /* 0x00006300ff0f7624 */ /* 0x000fc600078e00ff */
[----:B------:R0:W5:Y:S04]  /*13a0*/  @!P2 LDG.E.U16.CONSTANT R2, [R2.64] ;  /* 0x000000060202a981 */ /* 0x000168000c1e9500 */
[----:B------:R-:W5:Y:S04]  /*13b0*/  LDG.E.CONSTANT R14, [R14.64] ;  /* 0x000000060e0e7981 */ /* 0x000f68000c1e9900 */
[----:B0-----:R-:W0:Y:S04]  /*13c0*/  @!P4 LDS R3, [0x4] ;  /* 0x00000400ff03c984 */ /* 0x001e280000000800 */
[----:B----4-:R-:W4:Y:S04]  /*13d0*/  @!P3 LDS R13, [0x4] ;  /* 0x00000400ff0db984 */ /* 0x010f280000000800 */
[----:B-1----:R-:W1:Y:S01]  /*13e0*/  @!P2 LDS R11, [0x4] ;  /* 0x00000400ff0ba984 */ /* 0x002e620000000800 */
[----:B------:R-:W-:-:S02]  /*13f0*/  FSEL R24, R24, R21, !P5 ;  /* 0x0000001518187208 */ /* 0x000fc40006800000 */
[----:B------:R-:W-:Y:S01]  /*1400*/  FSEL R28, R19, R28, !P6 ;  /* 0x0000001c131c7208 */ /* 0x000fe20007000000 */
[----:B------:R-:W-:-:S04]  /*1410*/  IMAD R27, R18, c[0x0][0x190], R27 ;  /* 0x00006400121b7a24 */ /* 0x000fc800078e021b */
[----:B------:R-:W-:Y:S01]  /*1420*/  IMAD R26, R27, c[0x0][0x194], R26 ;  /* 0x000065001b1a7a24 */ /* 0x000fe200078e021a */
[----:B------:R-:W-:Y:S01]  /*1430*/  USHF.R.S32.HI UR5, URZ, 0x2, UR4 ;  /* 0x000000023f057899 */ /* 0x000fe20008011404 */
[----:B------:R-:W-:Y:S02]  /*1440*/  @!P4 LOP3.LUT R23, R23, 0xffffffe0, RZ, 0xc0, !PT ;  /* 0xffffffe01717c812 */ /* 0x000fe400078ec0ff */
[C---:B--2---:R-:W-:Y:S02]  /*1450*/  @!P2 LOP3.LUT R5, R20.reuse, 0x1f, RZ, 0xc0, !PT ;  /* 0x0000001f1405a812 */ /* 0x044fe400078ec0ff */
[----:B------:R-:W-:Y:S02]  /*1460*/  @!P2 LOP3.LUT R20, R20, 0xffffffe0, RZ, 0xc0, !PT ;  /* 0xffffffe01414a812 */ /* 0x000fe400078ec0ff */
[----:B------:R-:W-:Y:S01]  /*1470*/  @!P2 LEA R5, R26, R5, 0x5 ;  /* 0x000000051a05a211 */ /* 0x000fe200078e28ff */
[----:B0-----:R-:W-:Y:S02]  /*1480*/  @!P4 FMUL.FTZ R29, R29, R3 ;  /* 0x000000031d1dc220 */ /* 0x001fe40000410000 */
[----:B----4-:R-:W-:-:S02]  /*1490*/  @!P3 FMUL.FTZ R13, R24, R13 ;  /* 0x0000000d180db220 */ /* 0x010fc40000410000 */
[----:B-1----:R-:W-:Y:S02]  /*14a0*/  @!P2 FMUL.FTZ R11, R28, R11 ;  /* 0x0000000b1c0ba220 */ /* 0x002fe40000410000 */
[----:B------:R-:W-:Y:S01]  /*14b0*/  @!P2 IMAD R20, R20, UR5, R5 ;  /* 0x000000051414ac24 */ /* 0x000fe2000f8e0205 */
[----:B---3--:R-:W-:Y:S02]  /*14c0*/  @!P4 HADD2.F32 R10, -RZ, R10.H0_H0 ;  /* 0x2000000aff0ac230 */ /* 0x008fe40000004100 */
[----:B------:R-:W-:-:S05]  /*14d0*/  @!P4 HADD2.F32 R12, -RZ, R12.H0_H0 ;  /* 0x2000000cff0cc230 */ /* 0x000fca0000004100 */
[----:B------:R-:W-:Y:S01]  /*14e0*/  @!P4 FFMA.FTZ R29, R29, R10, R12 ;  /* 0x0000000a1d1dc223 */ /* 0x000fe2000001000c */
[----:B-----5:R-:W-:Y:S02]  /*14f0*/  @!P3 HADD2.F32 R4, -RZ, R4.H0_H0 ;  /* 0x20000004ff04b230 */ /* 0x020fe40000004100 */
[----:B------:R-:W-:-:S05]  /*1500*/  @!P3 HADD2.F32 R6, -RZ, R6.H0_H0 ;  /* 0x20000006ff06b230 */ /* 0x000fca0000004100 */
[----:B------:R-:W-:Y:S01]  /*1510*/  @!P3 FFMA.FTZ R13, R13, R4, R6 ;  /* 0x000000040d0db223 */ /* 0x000fe20000010006 */
[----:B------:R-:W-:Y:S01]  /*1520*/  @!P4 LEA R4, R26, R25, 0x5 ;  /* 0x000000191a04c211 */ /* 0x000fe200078e28ff */
[----:B------:R-:W-:Y:S02]  /*1530*/  @!P2 HADD2.F32 R8, -RZ, R8.H0_H0 ;  /* 0x20000008ff08a230 */ /* 0x000fe40000004100 */
[----:B------:R-:W-:-:S05]  /*1540*/  @!P2 HADD2.F32 R3, -RZ, R2.H0_H0 ;  /* 0x20000002ff03a230 */ /* 0x000fca0000004100 */
[----:B------:R-:W-:Y:S01]  /*1550*/  @!P2 FFMA.FTZ R11, R11, R8, R3 ;  /* 0x000000080b0ba223 */ /* 0x000fe20000010003 */
[----:B------:R-:W-:Y:S01]  /*1560*/  @!P3 LOP3.LUT R3, R22, 0x1f, RZ, 0xc0, !PT ;  /* 0x0000001f1603b812 */ /* 0x000fe200078ec0ff */
[C---:B------:R-:W-:Y:S02]  /*1570*/  @!P4 FMUL.FTZ R2, R14.reuse, R29 ;  /* 0x0000001d0e02c220 */ /* 0x040fe40000410000 */
[C---:B------:R-:W-:Y:S02]  /*1580*/  @!P3 FMUL.FTZ R13, R14.reuse, R13 ;  /* 0x0000000d0e0db220 */ /* 0x040fe40000410000 */
[----:B------:R-:W-:Y:S01]  /*1590*/  @!P2 FMUL.FTZ R11, R14, R11 ;  /* 0x0000000b0e0ba220 */ /* 0x000fe20000410000 */
[----:B------:R-:W-:Y:S01]  /*15a0*/  @!P3 LOP3.LUT R22, R22, 0xffffffe0, RZ, 0xc0, !PT ;  /* 0xffffffe01616b812 */ /* 0x000fe200078ec0ff */
[----:B------:R-:W-:Y:S01]  /*15b0*/  @!P3 IMAD R3, R26, 0x20, R3 ;  /* 0x000000201a03b824 */ /* 0x000fe200078e0203 */
[----:B------:R-:W0:Y:S01]  /*15c0*/  @!P4 F2I.S8.NTZ R2, R2 ;  /* 0x000000020002c305 */ /* 0x000e220000202100 */
[----:B------:R-:W-:-:S02]  /*15d0*/  @!P4 IMAD R23, R23, UR5, R4 ;  /* 0x000000051717cc24 */ /* 0x000fc4000f8e0204 */
[----:B------:R-:W-:-:S05]  /*15e0*/  @!P3 IMAD R3, R22, UR5, R3 ;  /* 0x000000051603bc24 */ /* 0x000fca000f8e0203 */
[----:B------:R-:W1:Y:S01]  /*15f0*/  @!P3 F2I.S8.NTZ R13, R13 ;  /* 0x0000000d000db305 */ /* 0x000e620000202100 */
[----:B------:R-:W-:-:S07]  /*1600*/  @!P4 IADD3 R4, P6, R23, c[0x0][0x160], RZ ;  /* 0x000058001704ca10 */ /* 0x000fce0007fde0ff */
[----:B------:R-:W2:Y:S01]  /*1610*/  @!P2 F2I.S8.NTZ R11, R11 ;  /* 0x0000000b000ba305 */ /* 0x000ea20000202100 */
[----:B------:R-:W-:Y:S02]  /*1620*/  @!P3 IADD3 R6, P5, R3, c[0x0][0x160], RZ ;  /* 0x000058000306ba10 */ /* 0x000fe40007fbe0ff */
[----:B------:R-:W-:Y:S02]  /*1630*/  @!P4 LEA.HI.X.SX32 R5, R23, c[0x0][0x164], 0x1, P6 ;  /* 0x000059001705ca11 */ /* 0x000fe400030f0eff */
[C---:B------:R-:W-:Y:S02]  /*1640*/  @!P2 IADD3 R8, P6, R20.reuse, c[0x0][0x160], RZ ;  /* 0x000058001408aa10 */ /* 0x040fe40007fde0ff */
[----:B------:R-:W-:Y:S02]  /*1650*/  @!P3 LEA.HI.X.SX32 R7, R3, c[0x0][0x164], 0x1, P5 ;  /* 0x000059000307ba11 */ /* 0x000fe400028f0eff */
[----:B------:R-:W-:Y:S01]  /*1660*/  @!P2 LEA.HI.X.SX32 R9, R20, c[0x0][0x164], 0x1, P6 ;  /* 0x000059001409aa11 */ /* 0x000fe200030f0eff */
[----:B0-----:R0:W-:Y:S04]  /*1670*/  @!P4 STG.E.U8 [R4.64], R2 ;  /* 0x000000020400c986 */ /* 0x0011e8000c101106 */
[----:B-1----:R0:W-:Y:S04]  /*1680*/  @!P3 STG.E.U8 [R6.64], R13 ;  /* 0x0000000d0600b986 */ /* 0x0021e8000c101106 */
[----:B--2---:R0:W-:Y:S01]  /*1690*/  @!P2 STG.E.U8 [R8.64], R11 ;  /* 0x0000000b0800a986 */ /* 0x0041e2000c101106 */
[----:B------:R-:W-:Y:S05]  /*16a0*/  @P1 EXIT ;  /* 0x000000000000194d */ /* 0x000fea0003800000 */
[----:B0-----:R-:W-:Y:S01]  /*16b0*/  IMAD.MOV.U32 R5, RZ, RZ, 0x2 ;  /* 0x00000002ff057424 */ /* 0x001fe200078e00ff */
[----:B------:R-:W0:Y:S03]  /*16c0*/  LDS R7, [0x4] ;  /* 0x00000400ff077984 */ /* 0x000e260000000800 */
[----:B------:R-:W-:-:S04]  /*16d0*/  IMAD.WIDE R2, R0, R5, c[0x0][0x170] ;  /* 0x00005c0000027625 */ /* 0x000fc800078e0205 */
[----:B------:R-:W-:Y:S02]  /*16e0*/  IMAD.WIDE R4, R0, R5, c[0x0][0x178] ;  /* 0x00005e0000047625 */ /* 0x000fe400078e0205 */
[----:B------:R-:W2:Y:S04]  /*16f0*/  LDG.E.U16.CONSTANT R2, [R2.64] ;  /* 0x0000000602027981 */ /* 0x000ea8000c1e9500 */
[----:B------:R-:W3:Y:S01]  /*1700*/  LDG.E.U16.CONSTANT R4, [R4.64] ;  /* 0x0000000604047981 */ /* 0x000ee2000c1e9500 */
[----:B------:R-:W-:-:S05]  /*1710*/  FSEL R6, R17, R16, !P0 ;  /* 0x0000001011067208 */ /* 0x000fca0004000000 */
[----:B0-----:R-:W-:Y:S01]  /*1720*/  FMUL.FTZ R6, R6, R7 ;  /* 0x0000000706067220 */ /* 0x001fe20000410000 */
[C---:B------:R-:W-:Y:S02]  /*1730*/  LOP3.LUT R7, R0.reuse, 0x1f, RZ, 0xc0, !PT ;  /* 0x0000001f00077812 */ /* 0x040fe400078ec0ff */
[----:B------:R-:W-:Y:S02]  /*1740*/  LOP3.LUT R0, R0, 0xffffffe0, RZ, 0xc0, !PT ;  /* 0xffffffe000007812 */ /* 0x000fe400078ec0ff */
[----:B------:R-:W-:-:S05]  /*1750*/  LEA R7, R26, R7, 0x5 ;  /* 0x000000071a077211 */ /* 0x000fca00078e28ff */
[----:B------:R-:W-:Y:S01]  /*1760*/  IMAD R0, R0, UR5, R7 ;  /* 0x0000000500007c24 */ /* 0x000fe2000f8e0207 */
[----:B--2---:R-:W-:-:S04]  /*1770*/  HADD2.F32 R9, -RZ, R2.H0_H0 ;  /* 0x20000002ff097230 */ /* 0x004fc80000004100 */
[----:B------:R-:W-:Y:S01]  /*1780*/  IADD3 R2, P0, R0, c[0x0][0x160], RZ ;  /* 0x0000580000027a10 */ /* 0x000fe20007f1e0ff */
[----:B---3--:R-:W-:-:S03]  /*1790*/  HADD2.F32 R8, -RZ, R4.H0_H0 ;  /* 0x20000004ff087230 */ /* 0x008fc60000004100 */
[----:B------:R-:W-:Y:S02]  /*17a0*/  LEA.HI.X.SX32 R3, R0, c[0x0][0x164], 0x1, P0 ;  /* 0x0000590000037a11 */ /* 0x000fe400000f0eff */
[----:B------:R-:W-:-:S04]  /*17b0*/  FFMA.FTZ R9, R6, R9, R8 ;  /* 0x0000000906097223 */ /* 0x000fc80000010008 */
[----:B------:R-:W-:-:S06]  /*17c0*/  FMUL.FTZ R9, R14, R9 ;  /* 0x000000090e097220 */ /* 0x000fcc0000410000 */
[----:B------:R-:W0:Y:S02]  /*17d0*/  F2I.S8.NTZ R9, R9 ;  /* 0x0000000900097305 */ /* 0x000e240000202100 */
[----:B0-----:R-:W-:Y:S01]  /*17e0*/  STG.E.U8 [R2.64], R9 ;  /* 0x0000000902007986 */ /* 0x001fe2000c101106 */
[----:B------:R-:W-:Y:S05]  /*17f0*/  EXIT ;  /* 0x000000000000794d */ /* 0x000fea0003800000 */
.L_x_12:
        /* <DEDUP_REMOVED lines=16> */
.L_x_575:


//--------------------- .text._ZN17fastertransformer18merge_layernorm_v2IfEEvPaPKT_S4_S4_iPKfiii --------------------------
	.section	.text._ZN17fastertransformer18merge_layernorm_v2IfEEvPaPKT_S4_S4_iPKfiii,"ax",@progbits
	.sectioninfo	@"SHI_REGISTERS=32"
	.align	128
        .global         _ZN17fastertransformer18merge_layernorm_v2IfEEvPaPKT_S4_S4_iPKfiii
        .type           _ZN17fastertransformer18merge_layernorm_v2IfEEvPaPKT_S4_S4_iPKfiii,@function
        .size           _ZN17fastertransformer18merge_layernorm_v2IfEEvPaPKT_S4_S4_iPKfiii,(.L_x_576 - _ZN17fastertransformer18merge_layernorm_v2IfEEvPaPKT_S4_S4_iPKfiii)
        .other          _ZN17fastertransformer18merge_layernorm_v2IfEEvPaPKT_S4_S4_iPKfiii,@"STO_CUDA_ENTRY STV_DEFAULT"
_ZN17fastertransformer18merge_layernorm_v2IfEEvPaPKT_S4_S4_iPKfiii:
.text._ZN17fastertransformer18merge_layernorm_v2IfEEvPaPKT_S4_S4_iPKfiii:
        /* <DEDUP_REMOVED lines=57> */
[----:B------:R-:W-:Y:S01]  /*0390*/  LOP3.LUT R6, R2, 0xffffffe0, RZ, 0xc0, !PT ;  /* 0xffffffe002067812 */ /* 0x000fe200078ec0ff */
[----:B------:R-:W-:Y:S01]  /*03a0*/  IMAD R3, R24, 0x2, R3 ;  /* 0x0000000218037824 */ /* 0x000fe200078e0203 */
[----:B------:R-:W-:-:S04]  /*03b0*/  LOP3.LUT R9, R2, 0x1f, RZ, 0xc0, !PT ;  /* 0x0000001f02097812 */ /* 0x000fc800078ec0ff */
[----:B------:R-:W-:Y:S01]  /*03c0*/  LEA R2, R3, R4, 0x1 ;  /* 0x0000000403027211 */ /* 0x000fe200078e08ff */
[----:B------:R-:W-:Y:S02]  /*03d0*/  IMAD R9, R6, UR4, R9 ;  /* 0x0000000406097c24 */ /* 0x000fe4000f8e0209 */
[----:B------:R-:W-:Y:S02]  /*03e0*/  IMAD.MOV.U32 R3, RZ, RZ, 0x4 ;  /* 0x00000004ff037424 */ /* 0x000fe400078e00ff */
[----:B------:R-:W-:-:S04]  /*03f0*/  IMAD R2, R2, c[0x0][0x194], R7 ;  /* 0x0000650002027a24 */ /* 0x000fc800078e0207 */
[----:B------:R-:W-:-:S04]  /*0400*/  IMAD R2, R2, 0x20, R9 ;  /* 0x0000002002027824 */ /* 0x000fc800078e0209 */
[----:B------:R-:W-:-:S05]  /*0410*/  IMAD.WIDE R2, R2, R3, c[0x0][0x168] ;  /* 0x00005a0002027625 */ /* 0x000fca00078e0203 */
[----:B------:R-:W2:Y:S02]  /*0420*/  LDG.E.CONSTANT R29, [R2.64] ;  /* 0x00000006021d7981 */ /* 0x000ea4000c1e9900 */
[----:B--2---:R-:W-:Y:S02]  /*0430*/  FADD.FTZ R6, RZ, R29 ;  /* 0x0000001dff067221 */ /* 0x004fe40000010000 */
.L_x_14:
[----:B--23--:R-:W-:Y:S05]  /*0440*/  BSYNC B0 ;  /* 0x0000000000007941 */ /* 0x00cfea0003800000 */
.L_x_13:
[----:B------:R-:W-:Y:S01]  /*0450*/  BSSY B0, `(.L_x_15) ;  /* 0x000002c000007945 */ /* 0x000fe20003800000 */
[----:B------:R-:W-:Y:S05]  /*0460*/  @P3 BRA `(.L_x_16) ;  /* 0x000002a000003947 */ /* 0x000fea0003800000 */
[----:B------:R-:W-:Y:S02]  /*0470*/  IABS R8, R5 ;  /* 0x0000000500087213 */ /* 0x000fe40000000000 */
        /* <DEDUP_REMOVED lines=26> */
[----:B------:R-:W-:Y:S02]  /*0620*/  SHF.R.S32.HI R3, RZ, 0x1, R3 ;  /* 0x00000001ff037819 */ /* 0x000fe40000011403 */
[----:B------:R-:W-:Y:S01]  /*0630*/  IADD3 R7, R2, -R7, RZ ;  /* 0x8000000702077210 */ /* 0x000fe20007ffe0ff */
[----:B------:R-:W-:Y:S02]  /*0640*/  IMAD R2, R5, R8, R19 ;  /* 0x0000000805027224 */ /* 0x000fe400078e0213 */
[----:B------:R-:W-:Y:S02]  /*0650*/  IMAD R3, R22, 0x2, R3 ;  /* 0x0000000216037824 */ /* 0x000fe400078e0203 */
[----:B------:R-:W-:Y:S01]  /*0660*/  IMAD R7, R24, 0x2, R7 ;  /* 0x0000000218077824 */ /* 0x000fe200078e0207 */
[----:B------:R-:W-:-:S02]  /*0670*/  LOP3.LUT R8, R2, 0xffffffe0, RZ, 0xc0, !PT ;  /* 0xffffffe002087812 */ /* 0x000fc400078ec0ff */
[----:B------:R-:W-:Y:S02]  /*0680*/  LOP3.LUT R9, R2, 0x1f, RZ, 0xc0, !PT ;  /* 0x0000001f02097812 */ /* 0x000fe400078ec0ff */
[----:B------:R-:W-:-:S03]  /*0690*/  LEA R2, R7, R4, 0x1 ;  /* 0x0000000407027211 */ /* 0x000fc600078e08ff */
[----:B------:R-:W-:Y:S02]  /*06a0*/  IMAD R9, R8, UR4, R9 ;  /* 0x0000000408097c24 */ /* 0x000fe4000f8e0209 */
[----:B------:R-:W-:Y:S02]  /*06b0*/  IMAD R2, R2, c[0x0][0x194], R3 ;  /* 0x0000650002027a24 */ /* 0x000fe400078e0203 */
[----:B------:R-:W-:Y:S02]  /*06c0*/  IMAD.MOV.U32 R3, RZ, RZ, 0x4 ;  /* 0x00000004ff037424 */ /* 0x000fe400078e00ff */
[----:B------:R-:W-:-:S04]  /*06d0*/  IMAD R2, R2, 0x20, R9 ;  /* 0x0000002002027824 */ /* 0x000fc800078e0209 */
[----:B------:R-:W-:-:S05]  /*06e0*/  IMAD.WIDE R2, R2, R3, c[0x0][0x168] ;  /* 0x00005a0002027625 */ /* 0x000fca00078e0203 */
[----:B------:R-:W2:Y:S02]  /*06f0*/  LDG.E.CONSTANT R21, [R2.64] ;  /* 0x0000000602157981 */ /* 0x000ea4000c1e9900 */
[----:B--2---:R-:W-:Y:S02]  /*0700*/  FADD.FTZ R6, R6, R21 ;  /* 0x0000001506067221 */ /* 0x004fe40000010000 */
.L_x_16:
[----:B------:R-:W-:Y:S05]  /*0710*/  BSYNC B0 ;  /* 0x0000000000007941 */ /* 0x000fea0003800000 */
.L_x_15:
        /* <DEDUP_REMOVED lines=44> */
.L_x_18:
[----:B------:R-:W-:Y:S05]  /*09e0*/  BSYNC B0 ;  /* 0x0000000000007941 */ /* 0x000fea0003800000 */
.L_x_17:
[----:B------:R-:W-:Y:S01]  /*09f0*/  BSSY B0, `(.L_x_19) ;  /* 0x000002c000007945 */ /* 0x000fe20003800000 */
[----:B------:R-:W-:Y:S05]  /*0a00*/  @P1 BRA `(.L_x_20) ;  /* 0x000002a000001947 */ /* 0x000fea0003800000 */
[-C--:B------:R-:W-:Y:S01]  /*0a10*/  IABS R7, R5.reuse ;  /* 0x0000000500077213 */ /* 0x080fe20000000000 */
[----:B------:R-:W-:Y:S01]  /*0a20*/  IMAD.MOV.U32 R17, RZ, RZ, 0x4 ;  /* 0x00000004ff117424 */ /* 0x000fe200078e00ff */
[----:B------:R-:W-:Y:S02]  /*0a30*/  IABS R9, R0 ;  /* 0x0000000000097213 */ /* 0x000fe40000000000 */
[----:B------:R-:W0:Y:S01]  /*0a40*/  I2F.RP R8, R7 ;  /* 0x0000000700087306 */ /* 0x000e220000209400 */
[----:B------:R-:W-:-:S07]  /*0a50*/  IABS R12, R5 ;  /* 0x00000005000c7213 */ /* 0x000fce0000000000 */
[----:B0-----:R-:W0:Y:S02]  /*0a60*/  MUFU.RCP R8, R8 ;  /* 0x0000000800087308 */ /* 0x001e240000001000 */
[----:B0-----:R-:W-:Y:S01]  /*0a70*/  IADD3 R2, R8, 0xffffffe, RZ ;  /* 0x0ffffffe08027810 */ /* 0x001fe20007ffe0ff */
[----:B------:R-:W-:-:S05]  /*0a80*/  IMAD.MOV R8, RZ, RZ, -R12 ;  /* 0x000000ffff087224 */ /* 0x000fca00078e0a0c */
[----:B------:R0:W1:Y:S02]  /*0a90*/  F2I.FTZ.U32.TRUNC.NTZ R3, R2 ;  /* 0x0000000200037305 */ /* 0x000064000021f000 */
[----:B0-----:R-:W-:Y:S01]  /*0aa0*/  IMAD.MOV.U32 R2, RZ, RZ, RZ ;  /* 0x000000ffff027224 */ /* 0x001fe200078e00ff */
[----:B-1----:R-:W-:-:S05]  /*0ab0*/  IADD3 R10, RZ, -R3, RZ ;  /* 0x80000003ff0a7210 */ /* 0x002fca0007ffe0ff */
[----:B------:R-:W-:-:S04]  /*0ac0*/  IMAD R11, R10, R7, RZ ;  /* 0x000000070a0b7224 */ /* 0x000fc800078e02ff */
[----:B------:R-:W-:Y:S01]  /*0ad0*/  IMAD.HI.U32 R10, R3, R11, R2 ;  /* 0x0000000b030a7227 */ /* 0x000fe200078e0002 */
[----:B------:R-:W-:-:S04]  /*0ae0*/  LOP3.LUT R3, R0, R5, RZ, 0x3c, !PT ;  /* 0x0000000500037212 */ /* 0x000fc800078e3cff */
[----:B------:R-:W-:Y:S01]  /*0af0*/  ISETP.GE.AND P0, PT, R3, RZ, PT ;  /* 0x000000ff0300720c */ /* 0x000fe20003f06270 */
[----:B------:R-:W-:-:S04]  /*0b00*/  IMAD.HI.U32 R2, R10, R9, RZ ;  /* 0x000000090a027227 */ /* 0x000fc800078e00ff */
[----:B------:R-:W-:-:S05]  /*0b10*/  IMAD R8, R2, R8, R9 ;  /* 0x0000000802087224 */ /* 0x000fca00078e0209 */
[----:B------:R-:W-:-:S13]  /*0b20*/  ISETP.GT.U32.AND P6, PT, R7, R8, PT ;  /* 0x000000080700720c */ /* 0x000fda0003fc4070 */
[-C--:B------:R-:W-:Y:S02]  /*0b30*/  @!P6 IADD3 R8, R8, -R7.reuse, RZ ;  /* 0x800000070808e210 */ /* 0x080fe40007ffe0ff */
[----:B------:R-:W-:Y:S02]  /*0b40*/  @!P6 IADD3 R2, R2, 0x1, RZ ;  /* 0x000000010202e810 */ /* 0x000fe40007ffe0ff */
[----:B------:R-:W-:Y:S02]  /*0b50*/  ISETP.GE.U32.AND P5, PT, R8, R7, PT ;  /* 0x000000070800720c */ /* 0x000fe40003fa6070 */
[----:B------:R-:W-:-:S11]  /*0b60*/  ISETP.NE.AND P6, PT, R5, RZ, PT ;  /* 0x000000ff0500720c */ /* 0x000fd60003fc5270 */
[----:B------:R-:W-:-:S05]  /*0b70*/  @P5 IADD3 R2, R2, 0x1, RZ ;  /* 0x0000000102025810 */ /* 0x000fca0007ffe0ff */
        /* <DEDUP_REMOVED lines=8> */
[C---:B------:R-:W-:Y:S02]  /*0c00*/  LOP3.LUT R2, R5.reuse, 0xffffffe0, RZ, 0xc0, !PT ;  /* 0xffffffe005027812 */ /* 0x040fe400078ec0ff */
[----:B------:R-:W-:Y:S01]  /*0c10*/  LOP3.LUT R5, R5, 0x1f, RZ, 0xc0, !PT ;  /* 0x0000001f05057812 */ /* 0x000fe200078ec0ff */
[----:B------:R-:W-:Y:S01]  /*0c20*/  IMAD R7, R24, 0x2, R7 ;  /* 0x0000000218077824 */ /* 0x000fe200078e0207 */
[----:B------:R-:W-:-:S03]  /*0c30*/  LEA R3, R22, R3, 0x1 ;  /* 0x0000000316037211 */ /* 0x000fc600078e08ff */
[----:B------:R-:W-:Y:S02]  /*0c40*/  IMAD R4, R7, 0x2, R4 ;  /* 0x0000000207047824 */ /* 0x000fe400078e0204 */
[----:B------:R-:W-:Y:S02]  /*0c50*/  IMAD R2, R2, UR4, R5 ;  /* 0x0000000402027c24 */ /* 0x000fe4000f8e0205 */
[----:B------:R-:W-:-:S05]  /*0c60*/  IMAD R3, R4, c[0x0][0x194], R3 ;  /* 0x0000650004037a24 */ /* 0x000fca00078e0203 */
[----:B------:R-:W-:-:S05]  /*0c70*/  LEA R2, R3, R2, 0x5 ;  /* 0x0000000203027211 */ /* 0x000fca00078e28ff */
[----:B------:R-:W-:-:S06]  /*0c80*/  IMAD.WIDE R16, R2, R17, c[0x0][0x168] ;  /* 0x00005a0002107625 */ /* 0x000fcc00078e0211 */
[----:B------:R-:W2:Y:S02]  /*0c90*/  LDG.E.CONSTANT R16, [R16.64] ;  /* 0x0000000610107981 */ /* 0x000ea4000c1e9900 */
[----:B--2---:R-:W-:Y:S02]  /*0ca0*/  FADD.FTZ R6, R6, R16 ;  /* 0x0000001006067221 */ /* 0x004fe40000010000 */
.L_x_20:
[----:B------:R-:W-:Y:S05]  /*0cb0*/  BSYNC B0 ;  /* 0x0000000000007941 */ /* 0x000fea0003800000 */
.L_x_19:
        /* <DEDUP_REMOVED lines=19> */
[----:B------:R-:W0:Y:S02]  /*0df0*/  SHFL.BFLY PT, R5, R2, 0x4, 0x1f ;  /* 0x0c801f0002057f89 */ /* 0x000e2400000e0000 */
[----:B0-----:R-:W-:Y:S01]  /*0e00*/  FADD.FTZ R5, R2, R5 ;  /* 0x0000000502057221 */ /* 0x001fe20000010000 */
[----:B------:R-:W-:Y:S01]  /*0e10*/  LOP3.LUT R2, R3, 0x1ffffffc, RZ, 0xc0, !PT ;  /* 0x1ffffffc03027812 */ /* 0x000fe200078ec0ff */
        /* <DEDUP_REMOVED lines=34> */
[----:B------:R-:W-:-:S05]  /*1040*/  @!P0 FFMA.FTZ R6, R17, R17, R6 ;  /* 0x0000001111068223 */ /* 0x000fca0000010006 */
[----:B------:R-:W0:Y:S02]  /*1050*/  SHFL.BFLY PT, R3, R6, 0x10, 0x1f ;  /* 0x0e001f0006037f89 */ /* 0x000e2400000e0000 */
[----:B0-----:R-:W-:Y:S01]  /*1060*/  FADD.FTZ R3, R6, R3 ;  /* 0x0000000306037221 */ /* 0x001fe20000010000 */
[----:B------:R-:W-:-:S04]  /*1070*/  MOV R6, RZ ;  /* 0x000000ff00067202 */ /* 0x000fc80000000f00 */
[----:B------:R-:W0:Y:S02]  /*1080*/  SHFL.BFLY PT, R12, R3, 0x8, 0x1f ;  /* 0x0d001f00030c7f89 */ /* 0x000e2400000e0000 */
[----:B0-----:R-:W-:-:S05]  /*1090*/  FADD.FTZ R12, R3, R12 ;  /* 0x0000000c030c7221 */ /* 0x001fca0000010000 */
[----:B------:R-:W0:Y:S02]  /*10a0*/  SHFL.BFLY PT, R5, R12, 0x4, 0x1f ;  /* 0x0c801f000c057f89 */ /* 0x000e2400000e0000 */
[----:B0-----:R-:W-:Y:S02]  /*10b0*/  FADD.FTZ R5, R12, R5 ;  /* 0x000000050c057221 */ /* 0x001fe40000010000 */
[----:B------:R-:W0:Y:S03]  /*10c0*/  @!P1 I2F R12, c[0x0][0x198] ;  /* 0x00006600000c9b06 */ /* 0x000e260000201400 */
[----:B------:R-:W1:Y:S02]  /*10d0*/  SHFL.BFLY PT, R14, R5, 0x2, 0x1f ;  /* 0x0c401f00050e7f89 */ /* 0x000e6400000e0000 */
[----:B-1----:R-:W-:-:S05]  /*10e0*/  FADD.FTZ R14, R5, R14 ;  /* 0x0000000e050e7221 */ /* 0x002fca0000010000 */
[----:B------:R-:W1:Y:S02]  /*10f0*/  SHFL.BFLY PT, R11, R14, 0x1, 0x1f ;  /* 0x0c201f000e0b7f89 */ /* 0x000e6400000e0000 */
[----:B-1----:R-:W-:-:S05]  /*1100*/  FADD.FTZ R11, R14, R11 ;  /* 0x0000000b0e0b7221 */ /* 0x002fca0000010000 */
[----:B------:R0:W-:Y:S04]  /*1110*/  @!P4 STS [R2+0x8], R11 ;  /* 0x0000080b0200c388 */ /* 0x0001e80000000800 */
[----:B------:R-:W-:Y:S01]  /*1120*/  BAR.SYNC.DEFER_BLOCKING 0x0 ;  /* 0x0000000000007b1d */ /* 0x000fe20000010000 */
[----:B------:R-:W-:-:S05]  /*1130*/  ISETP.NE.AND P4, PT, R9, RZ, PT ;  /* 0x000000ff0900720c */ /* 0x000fca0003f85270 */
[----:B0-----:R0:W1:Y:S01]  /*1140*/  @!P1 MUFU.RCP R11, R12 ;  /* 0x0000000c000b9308 */ /* 0x0010620000001000 */
[----:B------:R-:W-:-:S07]  /*1150*/  @!P2 IMAD.MOV.U32 R15, RZ, RZ, 0x4 ;  /* 0x00000004ff0fa424 */ /* 0x000fce00078e00ff */
[----:B------:R-:W-:Y:S01]  /*1160*/  @!P4 IMAD.MOV.U32 R7, RZ, RZ, 0x4 ;  /* 0x00000004ff07c424 */ /* 0x000fe200078e00ff */
[----:B------:R-:W2:Y:S01]  /*1170*/  @P3 LDS R6, [R26.X4+0x8] ;  /* 0x000008001a063984 */ /* 0x000ea20000004800 */
[----:B------:R-:W-:Y:S01]  /*1180*/  ISETP.NE.AND P3, PT, R10, RZ, PT ;  /* 0x000000ff0a00720c */ /* 0x000fe20003f65270 */
[CC--:B0-----:R-:W-:Y:S02]  /*1190*/  @!P2 IMAD.WIDE R12, R18.reuse, R15.reuse, c[0x0][0x170] ;  /* 0x00005c00120ca625 */ /* 0x0c1fe400078e020f */
[----:B--2---:R-:W0:Y:S10]  /*11a0*/  SHFL.BFLY PT, R3, R6, 0x10, 0x1f ;  /* 0x0e001f0006037f89 */ /* 0x004e3400000e0000 */
[----:B------:R-:W-:Y:S01]  /*11b0*/  @!P3 MOV R10, 0x4 ;  /* 0x00000004000ab802 */ /* 0x000fe20000000f00 */
[----:B------:R-:W-:Y:S01]  /*11c0*/  @!P2 IMAD.WIDE R14, R18, R15, c[0x0][0x178] ;  /* 0x00005e00120ea625 */ /* 0x000fe200078e020f */
[----:B------:R-:W2:Y:S05]  /*11d0*/  @!P2 LDG.E.CONSTANT R12, [R12.64] ;  /* 0x000000060c0ca981 */ /* 0x000eaa000c1e9900 */
[----:B------:R-:W2:Y:S01]  /*11e0*/  @!P2 LDG.E.CONSTANT R15, [R14.64] ;  /* 0x000000060e0fa981 */ /* 0x000ea2000c1e9900 */
[----:B0-----:R-:W-:-:S05]  /*11f0*/  FADD.FTZ R3, R3, R6 ;  /* 0x0000000603037221 */ /* 0x001fca0000010000 */
[----:B------:R-:W0:Y:S02]  /*1200*/  SHFL.BFLY PT, R4, R3, 0x8, 0x1f ;  /* 0x0d001f0003047f89 */ /* 0x000e2400000e0000 */
[----:B0-----:R-:W-:Y:S01]  /*1210*/  FADD.FTZ R4, R3, R4 ;  /* 0x0000000403047221 */ /* 0x001fe20000010000 */
[----:B------:R-:W-:-:S04]  /*1220*/  MOV R3, c[0x0][0x18c] ;  /* 0x0000630000037a02 */ /* 0x000fc80000000f00 */
[----:B------:R-:W0:Y:S02]  /*1230*/  SHFL.BFLY PT, R5, R4, 0x4, 0x1f ;  /* 0x0c801f0004057f89 */ /* 0x000e2400000e0000 */
[----:B0-----:R-:W-:-:S05]  /*1240*/  FADD.FTZ R5, R4, R5 ;  /* 0x0000000504057221 */ /* 0x001fca0000010000 */
[----:B------:R-:W0:Y:S02]  /*1250*/  SHFL.BFLY PT, R2, R5, 0x2, 0x1f ;  /* 0x0c401f0005027f89 */ /* 0x000e2400000e0000 */
[----:B0-----:R-:W-:Y:S02]  /*1260*/  FADD.FTZ R9, R5, R2 ;  /* 0x0000000205097221 */ /* 0x001fe40000010000 */
[----:B------:R-:W-:-:S03]  /*1270*/  @!P4 IMAD.WIDE R4, R20, R7, c[0x0][0x170] ;  /* 0x00005c001404c625 */ /* 0x000fc600078e0207 */
[----:B------:R-:W0:Y:S01]  /*1280*/  SHFL.BFLY PT, R2, R9, 0x1, 0x1f ;  /* 0x0c201f0009027f89 */ /* 0x000e2200000e0000 */
[----:B------:R-:W-:-:S03]  /*1290*/  @!P4 IMAD.WIDE R6, R20, R7, c[0x0][0x178] ;  /* 0x00005e001406c625 */ /* 0x000fc600078e0207 */
[----:B------:R3:W4:Y:S04]  /*12a0*/  @!P4 LDG.E.CONSTANT R4, [R4.64] ;  /* 0x000000060404c981 */ /* 0x000728000c1e9900 */
[----:B------:R5:W4:Y:S01]  /*12b0*/  @!P4 LDG.E.CONSTANT R7, [R6.64] ;  /* 0x000000060607c981 */ /* 0x000b22000c1e9900 */
[----:B0-----:R-:W-:-:S04]  /*12c0*/  FADD.FTZ R2, R9, R2 ;  /* 0x0000000209027221 */ /* 0x001fc80000010000 */
[----:B-1----:R-:W-:Y:S02]  /*12d0*/  @!P1 FFMA.FTZ R11, R2, R11, 9.9999999747524270788e-07 ;  /* 0x358637bd020b9423 */ /* 0x002fe4000001000b */
[----:B------:R-:W-:-:S04]  /*12e0*/  IMAD.MOV.U32 R2, RZ, RZ, c[0x0][0x188] ;  /* 0x00006200ff027624 */ /* 0x000fc800078e00ff */
[----:B------:R-:W0:Y:S02]  /*12f0*/  @!P1 MUFU.RSQ R11, R11 ;  /* 0x0000000b000b9308 */ /* 0x000e240000001400 */
[----:B------:R1:W2:Y:S04]  /*1300*/  LDG.E.CONSTANT R2, [R2.64] ;  /* 0x0000000602027981 */ /* 0x0002a8000c1e9900 */
[----:B0-----:R0:W-:Y:S04]  /*1310*/  @!P1 STS [0x4], R11 ;  /* 0x0000040bff009388 */ /* 0x0011e80000000800 */
[----:B------:R-:W-:Y:S01]  /*1320*/  BAR.SYNC.DEFER_BLOCKING 0x0 ;  /* 0x0000000000007b1d */ /* 0x000fe20000010000 */
[----:B------:R-:W-:Y:S01]  /*1330*/  ISETP.NE.AND P1, PT, R8, RZ, PT ;  /* 0x000000ff0800720c */ /* 0x000fe20003f25270 */
[----:B------:R-:W-:-:S04]  /*1340*/  @!P3 IMAD.WIDE R8, R19, R10, c[0x0][0x170] ;  /* 0x00005c001308b625 */ /* 0x000fc800078e020a */
[----:B0-----:R-:W-:Y:S02]  /*1350*/  @!P3 IMAD.WIDE R10, R19, R10, c[0x0][0x178] ;  /* 0x00005e00130ab625 */ /* 0x001fe400078e020a */
[----:B------:R-:W2:Y:S04]  /*1360*/  @!P3 LDG.E.CONSTANT R8, [R8.64] ;  /* 0x000000060808b981 */ /* 0x000ea8000c1e9900 */
[----:B------:R0:W2:Y:S04]  /*1370*/  @!P3 LDG.E.CONSTANT R11, [R10.64] ;  /* 0x000000060a0bb981 */ /* 0x0000a8000c1e9900 */
[----:B-----5:R-:W5:Y:S04]  /*1380*/  @!P4 LDS R6, [0x4] ;  /* 0x00000400ff06c984 */ /* 0x020f680000000800 */
[----:B-1----:R-:W-:Y:S04]  /*1390*/  @!P2 LDS R3, [0x4] ;  /* 0x00000400ff03a984 */ /* 0x002fe80000000800 */
[----:B0-----:R-:W0:Y:S01]  /*13a0*/  @!P3 LDS R10, [0x4] ;  /* 0x00000400ff0ab984 */ /* 0x001e220000000800 */
[----:B---3--:R-:W-:-:S02]  /*13b0*/  FSEL R5, R28, R21, !P5 ;  /* 0x000000151c057208 */ /* 0x008fc40006800000 */
[----:B------:R-:W-:Y:S01]  /*13c0*/  FSEL R28, R27, R25, !P6 ;  /* 0x000000191b1c7208 */ /* 0x000fe20007000000 */
[----:B------:R-:W-:Y:S01]  /*13d0*/  IMAD R23, R23, c[0x0][0x190], R24 ;  /* 0x0000640017177a24 */ /* 0x000fe200078e0218 */
[----:B------:R-:W-:Y:S01]  /*13e0*/  USHF.R.S32.HI UR5, URZ, 0x2, UR4 ;  /* 0x000000023f057899 */ /* 0x000fe20008011404 */
[----:B------:R-:W-:Y:S01]  /*13f0*/  @!P4 LOP3.LUT R20, R20, 0xffffffe0, RZ, 0xc0, !PT ;  /* 0xffffffe01414c812 */ /* 0x000fe200078ec0ff */
[----:B-----5:R-:W-:Y:S02]  /*1400*/  @!P4 FMUL.FTZ R6, R29, R6 ;  /* 0x000000061d06c220 */ /* 0x020fe40000410000 */
[----:B0-----:R-:W-:Y:S02]  /*1410*/  @!P3 FMUL.FTZ R5, R5, R10 ;  /* 0x0000000a0505b220 */ /* 0x001fe40000410000 */
[----:B----4-:R-:W-:Y:S02]  /*1420*/  @!P4 FFMA.FTZ R7, R6, R4, R7 ;  /* 0x000000040607c223 */ /* 0x010fe40000010007 */
[----:B------:R-:W-:-:S02]  /*1430*/  @!P2 FMUL.FTZ R6, R28, R3 ;  /* 0x000000031c06a220 */ /* 0x000fc40000410000 */
[----:B------:R-:W-:Y:S02]  /*1440*/  IMAD R3, R23, c[0x0][0x194], R22 ;  /* 0x0000650017037a24 */ /* 0x000fe400078e0216 */
[----:B--2---:R-:W-:Y:S01]  /*1450*/  @!P2 FFMA.FTZ R15, R6, R12, R15 ;  /* 0x0000000c060fa223 */ /* 0x004fe2000001000f */
[C---:B------:R-:W-:Y:S02]  /*1460*/  @!P3 LOP3.LUT R6, R19.reuse, 0x1f, RZ, 0xc0, !PT ;  /* 0x0000001f1306b812 */ /* 0x040fe400078ec0ff */
[----:B------:R-:W-:-:S03]  /*1470*/  @!P3 LOP3.LUT R19, R19, 0xffffffe0, RZ, 0xc0, !PT ;  /* 0xffffffe01313b812 */ /* 0x000fc600078ec0ff */
[----:B------:R-:W-:-:S04]  /*1480*/  @!P3 IMAD R6, R3, 0x20, R6 ;  /* 0x000000200306b824 */ /* 0x000fc800078e0206 */
[----:B------:R-:W-:Y:S02]  /*1490*/  @!P3 IMAD R19, R19, UR5, R6 ;  /* 0x000000051313bc24 */ /* 0x000fe4000f8e0206 */
[C---:B------:R-:W-:Y:S02]  /*14a0*/  @!P4 FMUL.FTZ R4, R2.reuse, R7 ;  /* 0x000000070204c220 */ /* 0x040fe40000410000 */
[----:B------:R-:W-:-:S04]  /*14b0*/  @!P2 FMUL.FTZ R15, R2, R15 ;  /* 0x0000000f020fa220 */ /* 0x000fc80000410000 */
[----:B------:R-:W0:Y:S08]  /*14c0*/  @!P4 F2I.S8.NTZ R4, R4 ;  /* 0x000000040004c305 */ /* 0x000e300000202100 */
[----:B------:R-:W-:Y:S01]  /*14d0*/  @!P2 F2I.S8.NTZ R15, R15 ;  /* 0x0000000f000fa305 */ /* 0x000fe20000202100 */
[----:B------:R-:W-:Y:S01]  /*14e0*/  @!P3 FFMA.FTZ R11, R5, R8, R11 ;  /* 0x00000008050bb223 */ /* 0x000fe2000001000b */
[----:B------:R-:W-:-:S02]  /*14f0*/  @!P4 LEA R5, R3, R26, 0x5 ;  /* 0x0000001a0305c211 */ /* 0x000fc400078e28ff */
[----:B------:R-:W-:Y:S01]  /*1500*/  @!P2 LOP3.LUT R8, R18, 0x1f, RZ, 0xc0, !PT ;  /* 0x0000001f1208a812 */ /* 0x000fe200078ec0ff */
[----:B------:R-:W-:Y:S01]  /*1510*/  @!P3 FMUL.FTZ R12, R2, R11 ;  /* 0x0000000b020cb220 */ /* 0x000fe20000410000 */
[----:B------:R-:W-:Y:S01]  /*1520*/  @!P2 LOP3.LUT R18, R18, 0xffffffe0, RZ, 0xc0, !PT ;  /* 0xffffffe01212a812 */ /* 0x000fe200078ec0ff */
[----:B------:R-:W-:Y:S01]  /*1530*/  @!P4 IMAD R5, R20, UR5, R5 ;  /* 0x000000051405cc24 */ /* 0x000fe2000f8e0205 */
[----:B------:R-:W-:Y:S01]  /*1540*/  @!P2 LEA R7, R3, R8, 0x5 ;  /* 0x000000080307a211 */ /* 0x000fe200078e28ff */
[----:B------:R-:W1:Y:S03]  /*1550*/  @!P3 F2I.S8.NTZ R13, R12 ;  /* 0x0000000c000db305 */ /* 0x000e660000202100 */
[----:B------:R-:W-:Y:S01]  /*1560*/  @!P4 IADD3 R6, P6, R5, c[0x0][0x160], RZ ;  /* 0x000058000506ca10 */ /* 0x000fe20007fde0ff */
[----:B------:R-:W-:Y:S01]  /*1570*/  @!P2 IMAD R18, R18, UR5, R7 ;  /* 0x000000051212ac24 */ /* 0x000fe2000f8e0207 */
[----:B------:R-:W-:-:S02]  /*1580*/  @!P3 IADD3 R8, P5, R19, c[0x0][0x160], RZ ;  /* 0x000058001308ba10 */ /* 0x000fc40007fbe0ff */
[----:B------:R-:W-:Y:S02]  /*1590*/  @!P4 LEA.HI.X.SX32 R7, R5, c[0x0][0x164], 0x1, P6 ;  /* 0x000059000507ca11 */ /* 0x000fe400030f0eff */
[C---:B------:R-:W-:Y:S02]  /*15a0*/  @!P2 IADD3 R10, P6, R18.reuse, c[0x0][0x160], RZ ;  /* 0x00005800120aaa10 */ /* 0x040fe40007fde0ff */
[----:B------:R-:W-:Y:S02]  /*15b0*/  @!P3 LEA.HI.X.SX32 R9, R19, c[0x0][0x164], 0x1, P5 ;  /* 0x000059001309ba11 */ /* 0x000fe400028f0eff */
[----:B------:R-:W-:Y:S01]  /*15c0*/  @!P2 LEA.HI.X.SX32 R11, R18, c[0x0][0x164], 0x1, P6 ;  /* 0x00005900120baa11 */ /* 0x000fe200030f0eff */
[----:B0-----:R0:W-:Y:S04]  /*15d0*/  @!P4 STG.E.U8 [R6.64], R4 ;  /* 0x000000040600c986 */ /* 0x0011e8000c101106 */
[----:B-1----:R0:W-:Y:S04]  /*15e0*/  @!P3 STG.E.U8 [R8.64], R13 ;  /* 0x0000000d0800b986 */ /* 0x0021e8000c101106 */
[----:B------:R0:W-:Y:S01]  /*15f0*/  @!P2 STG.E.U8 [R10.64], R15 ;  /* 0x0000000f0a00a986 */ /* 0x0001e2000c101106 */
[----:B------:R-:W-:Y:S05]  /*1600*/  @P1 EXIT ;  /* 0x000000000000194d */ /* 0x000fea0003800000 */
[----:B0-----:R-:W-:Y:S01]  /*1610*/  IMAD.MOV.U32 R7, RZ, RZ, 0x4 ;  /* 0x00000004ff077424 */ /* 0x001fe200078e00ff */
[----:B------:R-:W0:Y:S03]  /*1620*/  LDS R8, [0x4] ;  /* 0x00000400ff087984 */ /* 0x000e260000000800 */
[----:B------:R-:W-:-:S04]  /*1630*/  IMAD.WIDE R4, R0, R7, c[0x0][0x170] ;  /* 0x00005c0000047625 */ /* 0x000fc800078e0207 */
[----:B------:R-:W-:Y:S02]  /*1640*/  IMAD.WIDE R6, R0, R7, c[0x0][0x178] ;  /* 0x00005e0000067625 */ /* 0x000fe400078e0207 */
[----:B------:R-:W2:Y:S04]  /*1650*/  LDG.E.CONSTANT R4, [R4.64] ;  /* 0x0000000604047981 */ /* 0x000ea8000c1e9900 */
[----:B------:R-:W2:Y:S01]  /*1660*/  LDG.E.CONSTANT R6, [R6.64] ;  /* 0x0000000606067981 */ /* 0x000ea2000c1e9900 */
[----:B------:R-:W-:-:S05]  /*1670*/  FSEL R9, R17, R16, !P0 ;  /* 0x0000001011097208 */ /* 0x000fca0004000000 */
[----:B0-----:R-:W-:Y:S01]  /*1680*/  FMUL.FTZ R9, R9, R8 ;  /* 0x0000000809097220 */ /* 0x001fe20000410000 */
[C---:B------:R-:W-:Y:S02]  /*1690*/  LOP3.LUT R8, R0.reuse, 0x1f, RZ, 0xc0, !PT ;  /* 0x0000001f00087812 */ /* 0x040fe400078ec0ff */
[----:B------:R-:W-:Y:S02]  /*16a0*/  LOP3.LUT R0, R0, 0xffffffe0, RZ, 0xc0, !PT ;  /* 0xffffffe000007812 */ /* 0x000fe400078ec0ff */
[----:B------:R-:W-:-:S05]  /*16b0*/  LEA R3, R3, R8, 0x5 ;  /* 0x0000000803037211 */ /* 0x000fca00078e28ff */
[----:B------:R-:W-:Y:S02]  /*16c0*/  IMAD R0, R0, UR5, R3 ;  /* 0x0000000500007c24 */ /* 0x000fe4000f8e0203 */
[----:B--2---:R-:W-:-:S04]  /*16d0*/  FFMA.FTZ R9, R9, R4, R6 ;  /* 0x0000000409097223 */ /* 0x004fc80000010006 */
[----:B------:R-:W-:Y:S01]  /*16e0*/  FMUL.FTZ R9, R2, R9 ;  /* 0x0000000902097220 */ /* 0x000fe20000410000 */
[----:B------:R-:W-:-:S04]  /*16f0*/  IADD3 R2, P0, R0, c[0x0][0x160], RZ ;  /* 0x0000580000027a10 */ /* 0x000fc80007f1e0ff */
[----:B------:R-:W-:Y:S01]  /*1700*/  LEA.HI.X.SX32 R3, R0, c[0x0][0x164], 0x1, P0 ;  /* 0x0000590000037a11 */ /* 0x000fe200000f0eff */
[----:B------:R-:W0:Y:S04]  /*1710*/  F2I.S8.NTZ R9, R9 ;  /* 0x0000000900097305 */ /* 0x000e280000202100 */
[----:B0-----:R-:W-:Y:S01]  /*1720*/  STG.E.U8 [R2.64], R9 ;  /* 0x0000000902007986 */ /* 0x001fe2000c101106 */
[----:B------:R-:W-:Y:S05]  /*1730*/  EXIT ;  /* 0x000000000000794d */ /* 0x000fea0003800000 */
.L_x_21:
        /* <DEDUP_REMOVED lines=12> */
.L_x_576:


//--------------------- .text._ZN17fastertransformer31layernorm_COL32_INT8I_DataTypeOI6__halfEEvPT_PKaPKS2_S7_iiPKf --------------------------
	.section	.text._ZN17fastertransformer31layernorm_COL32_INT8I_DataTypeOI6__halfEEvPT_PKaPKS2_S7_iiPKf,"ax",@progbits
	.sectioninfo	@"SHI_REGISTERS=22"
	.align	128
        .global         _ZN17fastertransformer31layernorm_COL32_INT8I_DataTypeOI6__halfEEvPT_PKaPKS2_S7_iiPKf
        .type           _ZN17fastertransformer31layernorm_COL32_INT8I_DataTypeOI6__halfEEvPT_PKaPKS2_S7_iiPKf,@function
        .size           _ZN17fastertransformer31layernorm_COL32_INT8I_DataTypeOI6__halfEEvPT_PKaPKS2_S7_iiPKf,(.L_x_577 - _ZN17fastertransformer31layernorm_COL32_INT8I_DataTypeOI6__halfEEvPT_PKaPKS2_S7_iiPKf)
        .other          _ZN17fastertransformer31layernorm_COL32_INT8I_DataTypeOI6__halfEEvPT_PKaPKS2_S7_iiPKf,@"STO_CUDA_ENTRY STV_DEFAULT"
_ZN17fastertransformer31layernorm_COL32_INT8I_DataTypeOI6__halfEEvPT_PKaPKS2_S7_iiPKf:
.text._ZN17fastertransformer31layernorm_COL32_INT8I_DataTypeOI6__halfEEvPT_PKaPKS2_S7_iiPKf:
[----:B------:R-:W-:Y:S02]  /*0000*/  MOV R1, c[0x0][0x28] ;  /* 0x00000a0000017a02 */ /* 0x000fe40000000f00 */
[----:B------:R-:W0:Y:S01]  /*0010*/  S2R R7, SR_TID.X ;  /* 0x0000000000077919 */ /* 0x000e220000002100 */
[----:B------:R-:W-:-:S03]  /*0020*/  ULDC.64 UR4, c[0x0][0x118] ;  /* 0x0000460000047ab9 */ /* 0x000fc60000000a00 */
[----:B------:R-:W1:Y:S01]  /*0030*/  S2R R9, SR_CTAID.X ;  /* 0x0000000000097919 */ /* 0x000e620000002500 */
[----:B0-----:R-:W-:-:S04]  /*0040*/  SHF.L.U32 R6, R7, 0x2, RZ ;  /* 0x0000000207067819 */ /* 0x001fc800000006ff */
[C---:B------:R-:W-:Y:S02]  /*0050*/  LOP3.LUT R8, R6.reuse, 0x1c, RZ, 0xc0, !PT ;  /* 0x0000001c06087812 */ /* 0x040fe400078ec0ff */
[C---:B------:R-:W-:Y:S02]  /*0060*/  ISETP.GE.AND P0, PT, R6.reuse, c[0x0][0x184], PT ;  /* 0x0000610006007a0c */ /* 0x040fe40003f06270 */
[----:B------:R-:W-:Y:S02]  /*0070*/  LOP3.LUT R0, R6, 0xffffffe0, RZ, 0xc0, !PT ;  /* 0xffffffe006007812 */ /* 0x000fe400078ec0ff */
[----:B-1----:R-:W-:-:S05]  /*0080*/  LEA R9, R9, R8, 0x5 ;  /* 0x0000000809097211 */ /* 0x002fca00078e28ff */
[----:B------:R-:W-:-:S04]  /*0090*/  IMAD R0, R0, c[0x0][0x180], R9 ;  /* 0x0000600000007a24 */ /* 0x000fc800078e0209 */
[----:B------:R-:W-:Y:S02]  /*00a0*/  @!P0 MOV R11, 0x4 ;  /* 0x00000004000b8802 */ /* 0x000fe40000000f00 */
[----:B------:R-:W-:-:S05]  /*00b0*/  SHF.R.U32.HI R0, RZ, 0x2, R0 ;  /* 0x00000002ff007819 */ /* 0x000fca0000011600 */
[----:B------:R-:W-:-:S06]  /*00c0*/  @!P0 IMAD.WIDE.U32 R10, R0, R11, c[0x0][0x168] ;  /* 0x00005a00000a8625 */ /* 0x000fcc00078e000b */
[----:B------:R-:W2:Y:S01]  /*00d0*/  @!P0 LDG.E R11, [R10.64] ;  /* 0x000000040a0b8981 */ /* 0x000ea2000c1e1900 */
[----:B------:R-:W-:Y:S02]  /*00e0*/  MOV R8, c[0x0][0x188] ;  /* 0x0000620000087a02 */ /* 0x000fe40000000f00 */
[----:B------:R-:W-:-:S05]  /*00f0*/  MOV R9, c[0x0][0x18c] ;  /* 0x0000630000097a02 */ /* 0x000fca0000000f00 */
[----:B------:R-:W3:Y:S01]  /*0100*/  LDG.E.CONSTANT R8, [R8.64] ;  /* 0x0000000408087981 */ /* 0x000ee2000c1e9900 */
[----:B------:R-:W-:Y:S01]  /*0110*/  ISETP.GE.AND P1, PT, R6, c[0x0][0x184], PT ;  /* 0x0000610006007a0c */ /* 0x000fe20003f26270 */
[----:B------:R-:W-:Y:S01]  /*0120*/  BSSY B0, `(.L_x_22) ;  /* 0x000003d000007945 */ /* 0x000fe20003800000 */
[----:B------:R-:W-:Y:S01]  /*0130*/  ISETP.NE.AND P3, PT, R7, RZ, PT ;  /* 0x000000ff0700720c */ /* 0x000fe20003f65270 */
[----:B--2---:R-:W3:Y:S08]  /*0140*/  @!P0 I2F.S8 R13, R11 ;  /* 0x0000000b000d8306 */ /* 0x004ef00000001400 */
[----:B------:R-:W0:Y:S08]  /*0150*/  @!P0 I2F.S8 R15, R11.B1 ;  /* 0x1000000b000f8306 */ /* 0x000e300000001400 */
[----:B------:R-:W1:Y:S01]  /*0160*/  @!P0 I2F.S8 R17, R11.B2 ;  /* 0x2000000b00118306 */ /* 0x000e620000001400 */
[----:B---3--:R-:W-:-:S07]  /*0170*/  @!P0 FMUL.FTZ R2, R8, R13 ;  /* 0x0000000d08028220 */ /* 0x008fce0000410000 */
[----:B------:R-:W2:Y:S01]  /*0180*/  @!P0 I2F.S8 R19, R11.B3 ;  /* 0x3000000b00138306 */ /* 0x000ea20000001400 */
[----:B0-----:R-:W-:-:S04]  /*0190*/  @!P0 FMUL.FTZ R3, R8, R15 ;  /* 0x0000000f08038220 */ /* 0x001fc80000410000 */
[----:B------:R-:W-:Y:S02]  /*01a0*/  FADD.FTZ R13, R2, R3 ;  /* 0x00000003020d7221 */ /* 0x000fe40000010000 */
[----:B-1----:R-:W-:Y:S01]  /*01b0*/  @!P0 FMUL.FTZ R4, R8, R17 ;  /* 0x0000001108048220 */ /* 0x002fe20000410000 */
[----:B------:R-:W-:Y:S03]  /*01c0*/  I2F.U32 R15, R7 ;  /* 0x00000007000f7306 */ /* 0x000fe60000201000 */
[----:B------:R-:W-:Y:S02]  /*01d0*/  FADD.FTZ R10, R4, R13 ;  /* 0x0000000d040a7221 */ /* 0x000fe40000010000 */
[----:B--2---:R-:W-:-:S04]  /*01e0*/  @!P0 FMUL.FTZ R5, R8, R19 ;  /* 0x0000001308058220 */ /* 0x004fc80000410000 */
[----:B------:R-:W-:-:S05]  /*01f0*/  FADD.FTZ R10, R5, R10 ;  /* 0x0000000a050a7221 */ /* 0x000fca0000010000 */
[----:B------:R-:W-:-:S05]  /*0200*/  FSEL R10, R10, RZ, !P1 ;  /* 0x000000ff0a0a7208 */ /* 0x000fca0004800000 */
[----:B------:R-:W0:Y:S02]  /*0210*/  SHFL.BFLY PT, R9, R10, 0x10, 0x1f ;  /* 0x0e001f000a097f89 */ /* 0x000e2400000e0000 */
[----:B0-----:R-:W-:-:S05]  /*0220*/  FADD.FTZ R9, R10, R9 ;  /* 0x000000090a097221 */ /* 0x001fca0000010000 */
[----:B------:R-:W0:Y:S02]  /*0230*/  SHFL.BFLY PT, R8, R9, 0x8, 0x1f ;  /* 0x0d001f0009087f89 */ /* 0x000e2400000e0000 */
[----:B0-----:R-:W-:Y:S01]  /*0240*/  FADD.FTZ R11, R9, R8 ;  /* 0x00000008090b7221 */ /* 0x001fe20000010000 */
[----:B------:R-:W-:-:S04]  /*0250*/  SHF.R.U32.HI R9, RZ, 0x3, R7 ;  /* 0x00000003ff097819 */ /* 0x000fc80000011607 */
[----:B------:R-:W0:Y:S01]  /*0260*/  SHFL.BFLY PT, R8, R11, 0x4, 0x1f ;  /* 0x0c801f000b087f89 */ /* 0x000e2200000e0000 */
[----:B------:R-:W-:Y:S01]  /*0270*/  LOP3.LUT R9, R9, 0x1ffffffc, RZ, 0xc0, !PT ;  /* 0x1ffffffc09097812 */ /* 0x000fe200078ec0ff */
[----:B0-----:R-:W-:Y:S02]  /*0280*/  FADD.FTZ R12, R11, R8 ;  /* 0x000000080b0c7221 */ /* 0x001fe40000010000 */
[----:B------:R-:W0:Y:S03]  /*0290*/  I2F.U32 R8, c[0x0][0x0] ;  /* 0x0000000000087b06 */ /* 0x000e260000201000 */
[----:B------:R-:W1:Y:S01]  /*02a0*/  SHFL.BFLY PT, R13, R12, 0x2, 0x1f ;  /* 0x0c401f000c0d7f89 */ /* 0x000e6200000e0000 */
[----:B0-----:R-:W-:Y:S01]  /*02b0*/  FMUL.FTZ R10, R8, 0.03125 ;  /* 0x3d000000080a7820 */ /* 0x001fe20000410000 */
[----:B------:R-:W-:-:S04]  /*02c0*/  LOP3.LUT P1, R8, R7, 0x1f, RZ, 0xc0, !PT ;  /* 0x0000001f07087812 */ /* 0x000fc8000782c0ff */
[----:B------:R-:W-:Y:S01]  /*02d0*/  FSETP.GT.FTZ.AND P2, PT, R10, R15, PT ;  /* 0x0000000f0a00720b */ /* 0x000fe20003f54000 */
[----:B------:R-:W-:Y:S01]  /*02e0*/  HFMA2.MMA R10, -RZ, RZ, 0, 0 ;  /* 0x00000000ff0a7435 */ /* 0x000fe200000001ff */
[----:B------:R-:W0:Y:S01]  /*02f0*/  @!P3 I2F R15, c[0x0][0x184] ;  /* 0x00006100000fbb06 */ /* 0x000e220000201400 */
[----:B-1----:R-:W-:-:S05]  /*0300*/  FADD.FTZ R13, R12, R13 ;  /* 0x0000000d0c0d7221 */ /* 0x002fca0000010000 */
[----:B------:R-:W1:Y:S02]  /*0310*/  SHFL.BFLY PT, R14, R13, 0x1, 0x1f ;  /* 0x0c201f000d0e7f89 */ /* 0x000e6400000e0000 */
[----:B0-----:R-:W0:Y:S01]  /*0320*/  @!P3 MUFU.RCP R15, R15 ;  /* 0x0000000f000fb308 */ /* 0x001e220000001000 */
[----:B-1----:R-:W-:-:S05]  /*0330*/  FADD.FTZ R16, R13, R14 ;  /* 0x0000000e0d107221 */ /* 0x002fca0000010000 */
[----:B------:R-:W-:Y:S04]  /*0340*/  @!P1 STS [R9+0x8], R16 ;  /* 0x0000081009009388 */ /* 0x000fe80000000800 */
[----:B------:R-:W-:Y:S06]  /*0350*/  BAR.SYNC.DEFER_BLOCKING 0x0 ;  /* 0x0000000000007b1d */ /* 0x000fec0000010000 */
        /* <DEDUP_REMOVED lines=11> */
[----:B0-----:R-:W-:Y:S01]  /*0410*/  @!P3 FMUL.FTZ R7, R10, R15 ;  /* 0x0000000f0a07b220 */ /* 0x001fe20000410000 */
[----:B------:R-:W-:-:S04]  /*0420*/  MOV R10, RZ ;  /* 0x000000ff000a7202 */ /* 0x000fc80000000f00 */
[----:B------:R0:W-:Y:S04]  /*0430*/  @!P3 STS [RZ], R7 ;  /* 0x00000007ff00b388 */ /* 0x0001e80000000800 */
[----:B------:R-:W-:Y:S06]  /*0440*/  BAR.SYNC.DEFER_BLOCKING 0x0 ;  /* 0x0000000000007b1d */ /* 0x000fec0000010000 */
[----:B------:R-:W-:Y:S05]  /*0450*/  @P0 BRA `(.L_x_23) ;  /* 0x0000009000000947 */ /* 0x000fea0003800000 */
[----:B0-----:R-:W0:Y:S02]  /*0460*/  LDS R7, [RZ] ;  /* 0x00000000ff077984 */ /* 0x001e240000000800 */
[----:B0-----:R-:W-:-:S02]  /*0470*/  FADD.FTZ R3, R3, -R7 ;  /* 0x8000000703037221 */ /* 0x001fc40000010000 */
[--C-:B------:R-:W-:Y:S02]  /*0480*/  FADD.FTZ R2, R2, -R7.reuse ;  /* 0x8000000702027221 */ /* 0x100fe40000010000 */
[----:B------:R-:W-:Y:S02]  /*0490*/  FMUL.FTZ R11, R3, R3 ;  /* 0x00000003030b7220 */ /* 0x000fe40000410000 */
[----:B------:R-:W-:Y:S02]  /*04a0*/  FADD.FTZ R4, R4, -R7 ;  /* 0x8000000704047221 */ /* 0x000fe40000010000 */
[----:B------:R-:W-:Y:S02]  /*04b0*/  FFMA.FTZ R11, R2, R2, R11 ;  /* 0x00000002020b7223 */ /* 0x000fe4000001000b */
[----:B------:R-:W-:Y:S02]  /*04c0*/  FADD.FTZ R5, R5, -R7 ;  /* 0x8000000705057221 */ /* 0x000fe40000010000 */
[----:B------:R-:W-:-:S04]  /*04d0*/  FFMA.FTZ R10, R4, R4, R11 ;  /* 0x00000004040a7223 */ /* 0x000fc8000001000b */
[----:B------:R-:W-:Y:S02]  /*04e0*/  FFMA.FTZ R10, R5, R5, R10 ;  /* 0x00000005050a7223 */ /* 0x000fe4000001000a */
.L_x_23:
[----:B0-----:R-:W-:Y:S05]  /*04f0*/  BSYNC B0 ;  /* 0x0000000000007941 */ /* 0x001fea0003800000 */
.L_x_22:
        /* <DEDUP_REMOVED lines=9> */
[----:B0-----:R-:W-:Y:S01]  /*0590*/  FADD.FTZ R16, R14, R13 ;  /* 0x0000000d0e107221 */ /* 0x001fe20000010000 */
[----:B------:R-:W-:-:S04]  /*05a0*/  HFMA2.MMA R13, -RZ, RZ, 0, 0 ;  /* 0x00000000ff0d7435 */ /* 0x000fc800000001ff */
        /* <DEDUP_REMOVED lines=15> */
[----:B0-----:R-:W-:-:S06]  /*06a0*/  @!P3 FFMA.FTZ R8, R8, R9, 9.9999999747524270788e-07 ;  /* 0x358637bd0808b423 */ /* 0x001fcc0000010009 */
[----:B------:R-:W0:Y:S02]  /*06b0*/  @!P3 MUFU.RSQ R8, R8 ;  /* 0x000000080008b308 */ /* 0x000e240000001400 */
[----:B0-----:R0:W-:Y:S04]  /*06c0*/  @!P3 STS [0x4], R8 ;  /* 0x00000408ff00b388 */ /* 0x0011e80000000800 */
[----:B------:R-:W-:Y:S06]  /*06d0*/  BAR.SYNC.DEFER_BLOCKING 0x0 ;  /* 0x0000000000007b1d */ /* 0x000fec0000010000 */
[----:B------:R-:W-:Y:S05]  /*06e0*/  @P0 EXIT ;  /* 0x000000000000094d */ /* 0x000fea0003800000 */
[----:B0-----:R-:W-:Y:S01]  /*06f0*/  MOV R7, 0x2 ;  /* 0x0000000200077802 */ /* 0x001fe20000000f00 */
[----:B------:R-:W0:Y:S04]  /*0700*/  LDS R10, [0x4] ;  /* 0x00000400ff0a7984 */ /* 0x000e280000000800 */
[----:B------:R-:W-:-:S04]  /*0710*/  IMAD.WIDE R8, R6, R7, c[0x0][0x170] ;  /* 0x00005c0006087625 */ /* 0x000fc800078e0207 */
[----:B------:R-:W-:Y:S01]  /*0720*/  IMAD.WIDE R6, R6, R7, c[0x0][0x178] ;  /* 0x00005e0006067625 */ /* 0x000fe200078e0207 */
[----:B------:R1:W2:Y:S04]  /*0730*/  LDG.E.U16.CONSTANT R11, [R8.64] ;  /* 0x00000004080b7981 */ /* 0x0002a8000c1e9500 */
[----:B------:R-:W3:Y:S04]  /*0740*/  LDG.E.U16.CONSTANT R12, [R6.64] ;  /* 0x00000004060c7981 */ /* 0x000ee8000c1e9500 */
[----:B------:R1:W4:Y:S04]  /*0750*/  LDG.E.U16.CONSTANT R13, [R8.64+0x2] ;  /* 0x00000204080d7981 */ /* 0x000328000c1e9500 */
[----:B------:R-:W5:Y:S04]  /*0760*/  LDG.E.U16.CONSTANT R14, [R6.64+0x2] ;  /* 0x00000204060e7981 */ /* 0x000f68000c1e9500 */
[----:B------:R1:W5:Y:S04]  /*0770*/  LDG.E.U16.CONSTANT R16, [R8.64+0x4] ;  /* 0x0000040408107981 */ /* 0x000368000c1e9500 */
[----:B------:R-:W5:Y:S04]  /*0780*/  LDG.E.U16.CONSTANT R17, [R6.64+0x4] ;  /* 0x0000040406117981 */ /* 0x000f68000c1e9500 */
[----:B------:R1:W5:Y:S04]  /*0790*/  LDG.E.U16.CONSTANT R18, [R8.64+0x6] ;  /* 0x0000060408127981 */ /* 0x000368000c1e9500 */
[----:B------:R1:W5:Y:S01]  /*07a0*/  LDG.E.U16.CONSTANT R19, [R6.64+0x6] ;  /* 0x0000060406137981 */ /* 0x000362000c1e9500 */
[----:B0-----:R-:W-:-:S02]  /*07b0*/  FMUL.FTZ R2, R10, R2 ;  /* 0x000000020a027220 */ /* 0x001fc40000410000 */
[C---:B------:R-:W-:Y:S02]  /*07c0*/  FMUL.FTZ R3, R10.reuse, R3 ;  /* 0x000000030a037220 */ /* 0x040fe40000410000 */
[C---:B------:R-:W-:Y:S02]  /*07d0*/  FMUL.FTZ R15, R10.reuse, R4 ;  /* 0x000000040a0f7220 */ /* 0x040fe40000410000 */
[----:B------:R-:W-:Y:S01]  /*07e0*/  FMUL.FTZ R10, R10, R5 ;  /* 0x000000050a0a7220 */ /* 0x000fe20000410000 */
[----:B-1----:R-:W-:Y:S01]  /*07f0*/  MOV R9, 0x10 ;  /* 0x0000001000097802 */ /* 0x002fe20000000f00 */
[----:B--2---:R-:W-:Y:S02]  /*0800*/  HADD2.F32 R11, -RZ, R11.H0_H0 ;  /* 0x2000000bff0b7230 */ /* 0x004fe40000004100 */
[----:B---3--:R-:W-:Y:S02]  /*0810*/  HADD2.F32 R4, -RZ, R12.H0_H0 ;  /* 0x2000000cff047230 */ /* 0x008fe40000004100 */
[----:B----4-:R-:W-:-:S02]  /*0820*/  HADD2.F32 R8, -RZ, R13.H0_H0 ;  /* 0x2000000dff087230 */ /* 0x010fc40000004100 */
[----:B-----5:R-:W-:Y:S02]  /*0830*/  HADD2.F32 R5, -RZ, R14.H0_H0 ;  /* 0x2000000eff057230 */ /* 0x020fe40000004100 */
[----:B------:R-:W-:Y:S02]  /*0840*/  HADD2.F32 R16, -RZ, R16.H0_H0 ;  /* 0x20000010ff107230 */ /* 0x000fe40000004100 */
[----:B------:R-:W-:Y:S02]  /*0850*/  HADD2.F32 R17, -RZ, R17.H0_H0 ;  /* 0x20000011ff117230 */ /* 0x000fe40000004100 */
[----:B------:R-:W-:Y:S02]  /*0860*/  HADD2.F32 R7, -RZ, R18.H0_H0 ;  /* 0x20000012ff077230 */ /* 0x000fe40000004100 */
[----:B------:R-:W-:Y:S01]  /*0870*/  HADD2.F32 R19, -RZ, R19.H0_H0 ;  /* 0x20000013ff137230 */ /* 0x000fe20000004100 */
[----:B------:R-:W-:Y:S02]  /*0880*/  FFMA.FTZ R4, R2, R11, R4 ;  /* 0x0000000b02047223 */ /* 0x000fe40000010004 */
[----:B------:R-:W-:-:S02]  /*0890*/  FFMA.FTZ R5, R3, R8, R5 ;  /* 0x0000000803057223 */ /* 0x000fc40000010005 */
[----:B------:R-:W-:Y:S02]  /*08a0*/  FFMA.FTZ R6, R15, R16, R17 ;  /* 0x000000100f067223 */ /* 0x000fe40000010011 */
[----:B------:R-:W-:Y:S02]  /*08b0*/  FFMA.FTZ R7, R10, R7, R19 ;  /* 0x000000070a077223 */ /* 0x000fe40000010013 */
[----:B------:R-:W-:-:S05]  /*08c0*/  IMAD.WIDE.U32 R2, R0, R9, c[0x0][0x160] ;  /* 0x0000580000027625 */ /* 0x000fca00078e0009 */
[----:B------:R-:W-:Y:S01]  /*08d0*/  STG.E.128 [R2.64], R4 ;  /* 0x0000000402007986 */ /* 0x000fe2000c101d04 */
[----:B------:R-:W-:Y:S05]  /*08e0*/  EXIT ;  /* 0x000000000000794d */ /* 0x000fea0003800000 */
.L_x_24:
        /* <DEDUP_REMOVED lines=9> */
.L_x_577:


//--------------------- .text._ZN17fastertransformer31layernorm_COL32_INT8I_DataTypeOIfEEvPT_PKaPKS1_S6_iiPKf --------------------------
	.section	.text._ZN17fastertransformer31layernorm_COL32_INT8I_DataTypeOIfEEvPT_PKaPKS1_S6_iiPKf,"ax",@progbits
	.sectioninfo	@"SHI_REGISTERS=24"
	.align	128
        .global         _ZN17fastertransformer31layernorm_COL32_INT8I_DataTypeOIfEEvPT_PKaPKS1_S6_iiPKf
        .type           _ZN17fastertransformer31layernorm_COL32_INT8I_DataTypeOIfEEvPT_PKaPKS1_S6_iiPKf,@function
        .size           _ZN17fastertransformer31layernorm_COL32_INT8I_DataTypeOIfEEvPT_PKaPKS1_S6_iiPKf,(.L_x_578 - _ZN17fastertransformer31layernorm_COL32_INT8I_DataTypeOIfEEvPT_PKaPKS1_S6_iiPKf)
        .other          _ZN17fastertransformer31layernorm_COL32_INT8I_DataTypeOIfEEvPT_PKaPKS1_S6_iiPKf,@"STO_CUDA_ENTRY STV_DEFAULT"
_ZN17fastertransformer31layernorm_COL32_INT8I_DataTypeOIfEEvPT_PKaPKS1_S6_iiPKf:
.text._ZN17fastertransformer31layernorm_COL32_INT8I_DataTypeOIfEEvPT_PKaPKS1_S6_iiPKf:
        /* <DEDUP_REMOVED lines=79> */
.L_x_26:
[----:B0-----:R-:W-:Y:S05]  /*04f0*/  BSYNC B0 ;  /* 0x0000000000007941 */ /* 0x001fea0003800000 */
.L_x_25:
        /* <DEDUP_REMOVED lines=31> */
[----:B0-----:R-:W-:-:S05]  /*06f0*/  MOV R11, 0x4 ;  /* 0x00000004000b7802 */ /* 0x001fca0000000f00 */
[----:B------:R-:W-:-:S04]  /*0700*/  IMAD.WIDE R8, R6, R11, c[0x0][0x170] ;  /* 0x00005c0006087625 */ /* 0x000fc800078e020b */
[----:B------:R-:W-:Y:S01]  /*0710*/  IMAD.WIDE R10, R6, R11, c[0x0][0x178] ;  /* 0x00005e00060a7625 */ /* 0x000fe200078e020b */
[----:B------:R-:W2:Y:S04]  /*0720*/  LDG.E.CONSTANT R7, [R8.64] ;  /* 0x0000000408077981 */ /* 0x000ea8000c1e9900 */
[----:B------:R-:W3:Y:S04]  /*0730*/  LDG.E.CONSTANT R14, [R8.64+0x4] ;  /* 0x00000404080e7981 */ /* 0x000ee8000c1e9900 */
[----:B------:R-:W2:Y:S04]  /*0740*/  LDG.E.CONSTANT R12, [R10.64] ;  /* 0x000000040a0c7981 */ /* 0x000ea8000c1e9900 */
[----:B------:R-:W3:Y:S04]  /*0750*/  LDG.E.CONSTANT R13, [R10.64+0x4] ;  /* 0x000004040a0d7981 */ /* 0x000ee8000c1e9900 */
[----:B------:R-:W4:Y:S04]  /*0760*/  LDG.E.CONSTANT R16, [R8.64+0x8] ;  /* 0x0000080408107981 */ /* 0x000f28000c1e9900 */
[----:B------:R-:W5:Y:S04]  /*0770*/  LDG.E.CONSTANT R19, [R8.64+0xc] ;  /* 0x00000c0408137981 */ /* 0x000f68000c1e9900 */
[----:B------:R-:W4:Y:S04]  /*0780*/  LDG.E.CONSTANT R17, [R10.64+0x8] ;  /* 0x000008040a117981 */ /* 0x000f28000c1e9900 */
[----:B------:R-:W5:Y:S04]  /*0790*/  LDG.E.CONSTANT R20, [R10.64+0xc] ;  /* 0x00000c040a147981 */ /* 0x000f68000c1e9900 */
[----:B------:R-:W0:Y:S01]  /*07a0*/  LDS R6, [0x4] ;  /* 0x00000400ff067984 */ /* 0x000e220000000800 */
[----:B------:R-:W-:Y:S01]  /*07b0*/  MOV R21, 0x10 ;  /* 0x0000001000157802 */ /* 0x000fe20000000f00 */
[----:B0-----:R-:W-:-:S02]  /*07c0*/  FMUL.FTZ R2, R6, R2 ;  /* 0x0000000206027220 */ /* 0x001fc40000410000 */
[C---:B------:R-:W-:Y:S02]  /*07d0*/  FMUL.FTZ R3, R6.reuse, R3 ;  /* 0x0000000306037220 */ /* 0x040fe40000410000 */
[C---:B------:R-:W-:Y:S02]  /*07e0*/  FMUL.FTZ R15, R6.reuse, R4 ;  /* 0x00000004060f7220 */ /* 0x040fe40000410000 */
[----:B------:R-:W-:Y:S02]  /*07f0*/  FMUL.FTZ R18, R6, R5 ;  /* 0x0000000506127220 */ /* 0x000fe40000410000 */
[----:B--2---:R-:W-:Y:S02]  /*0800*/  FFMA.FTZ R4, R2, R7, R12 ;  /* 0x0000000702047223 */ /* 0x004fe4000001000c */
[----:B---3--:R-:W-:Y:S02]  /*0810*/  FFMA.FTZ R5, R3, R14, R13 ;  /* 0x0000000e03057223 */ /* 0x008fe4000001000d */
[----:B------:R-:W-:-:S04]  /*0820*/  IMAD.WIDE.U32 R2, R0, R21, c[0x0][0x160] ;  /* 0x0000580000027625 */ /* 0x000fc800078e0015 */
[----:B----4-:R-:W-:Y:S02]  /*0830*/  FFMA.FTZ R6, R15, R16, R17 ;  /* 0x000000100f067223 */ /* 0x010fe40000010011 */
[----:B-----5:R-:W-:-:S05]  /*0840*/  FFMA.FTZ R7, R18, R19, R20 ;  /* 0x0000001312077223 */ /* 0x020fca0000010014 */
[----:B------:R-:W-:Y:S01]  /*0850*/  STG.E.128 [R2.64], R4 ;  /* 0x0000000402007986 */ /* 0x000fe2000c101d04 */
[----:B------:R-:W-:Y:S05]  /*0860*/  EXIT ;  /* 0x000000000000794d */ /* 0x000fea0003800000 */
.L_x_27:
        /* <DEDUP_REMOVED lines=9> */
.L_x_578:


//--------------------- .text._ZN17fastertransformer31layernorm_COL32_DataTypeI_int8OI6__halfEEvPaPKT_S5_S5_iiPKf --------------------------
	.section	.text._ZN17fastertransformer31layernorm_COL32_DataTypeI_int8OI6__halfEEvPaPKT_S5_S5_iiPKf,"ax",@progbits
	.sectioninfo	@"SHI_REGISTERS=25"
	.align	128
        .global         _ZN17fastertransformer31layernorm_COL32_DataTypeI_int8OI6__halfEEvPaPKT_S5_S5_iiPKf
        .type           _ZN17fastertransformer31layernorm_COL32_DataTypeI_int8OI6__halfEEvPaPKT_S5_S5_iiPKf,@function
        .size           _ZN17fastertransformer31layernorm_COL32_DataTypeI_int8OI6__halfEEvPaPKT_S5_S5_iiPKf,(.L_x_579 - _ZN17fastertransformer31layernorm_COL32_DataTypeI_int8OI6__halfEEvPaPKT_S5_S5_iiPKf)
        .other          _ZN17fastertransformer31layernorm_COL32_DataTypeI_int8OI6__halfEEvPaPKT_S5_S5_iiPKf,@"STO_CUDA_ENTRY STV_DEFAULT"
_ZN17fastertransformer31layernorm_COL32_DataTypeI_int8OI6__halfEEvPaPKT_S5_S5_iiPKf:
.text._ZN17fastertransformer31layernorm_COL32_DataTypeI_int8OI6__halfEEvPaPKT_S5_S5_iiPKf:
[----:B------:R-:W-:Y:S02]  /*0000*/  MOV R1, c[0x0][0x28] ;  /* 0x00000a0000017a02 */ /* 0x000fe40000000f00 */
[----:B------:R-:W0:Y:S01]  /*0010*/  S2R R7, SR_TID.X ;  /* 0x0000000000077919 */ /* 0x000e220000002100 */
[----:B------:R-:W-:-:S03]  /*0020*/  ULDC.64 UR4, c[0x0][0x118] ;  /* 0x0000460000047ab9 */ /* 0x000fc60000000a00 */
[----:B------:R-:W1:Y:S01]  /*0030*/  S2R R9, SR_CTAID.X ;  /* 0x0000000000097919 */ /* 0x000e620000002500 */
[----:B0-----:R-:W-:-:S04]  /*0040*/  SHF.L.U32 R6, R7, 0x2, RZ ;  /* 0x0000000207067819 */ /* 0x001fc800000006ff */
[C---:B------:R-:W-:Y:S02]  /*0050*/  ISETP.GE.AND P0, PT, R6.reuse, c[0x0][0x184], PT ;  /* 0x0000610006007a0c */ /* 0x040fe40003f06270 */
[C---:B------:R-:W-:Y:S02]  /*0060*/  LOP3.LUT R8, R6.reuse, 0x1c, RZ, 0xc0, !PT ;  /* 0x0000001c06087812 */ /* 0x040fe400078ec0ff */
[----:B------:R-:W-:Y:S02]  /*0070*/  LOP3.LUT R5, R6, 0xffffffe0, RZ, 0xc0, !PT ;  /* 0xffffffe006057812 */ /* 0x000fe400078ec0ff */
[----:B-1----:R-:W-:-:S05]  /*0080*/  LEA R8, R9, R8, 0x5 ;  /* 0x0000000809087211 */ /* 0x002fca00078e28ff */
[----:B------:R-:W-:Y:S02]  /*0090*/  IMAD R5, R5, c[0x0][0x180], R8 ;  /* 0x0000600005057a24 */ /* 0x000fe400078e0208 */
[----:B------:R-:W-:-:S05]  /*00a0*/  @!P0 MOV R10, 0x2 ;  /* 0x00000002000a8802 */ /* 0x000fca0000000f00 */
[----:B------:R-:W-:-:S05]  /*00b0*/  @!P0 IMAD.WIDE R8, R5, R10, c[0x0][0x168] ;  /* 0x00005a0005088625 */ /* 0x000fca00078e020a */
[----:B------:R-:W2:Y:S04]  /*00c0*/  @!P0 LDG.E.U16 R13, [R8.64] ;  /* 0x00000004080d8981 */ /* 0x000ea8000c1e1500 */
[----:B------:R-:W3:Y:S04]  /*00d0*/  @!P0 LDG.E.U16 R10, [R8.64+0x2] ;  /* 0x00000204080a8981 */ /* 0x000ee8000c1e1500 */
[----:B------:R-:W4:Y:S04]  /*00e0*/  @!P0 LDG.E.U16 R11, [R8.64+0x4] ;  /* 0x00000404080b8981 */ /* 0x000f28000c1e1500 */
[----:B------:R-:W5:Y:S01]  /*00f0*/  @!P0 LDG.E.U16 R12, [R8.64+0x6] ;  /* 0x00000604080c8981 */ /* 0x000f62000c1e1500 */
[----:B------:R-:W-:Y:S01]  /*0100*/  ISETP.GE.AND P1, PT, R6, c[0x0][0x184], PT ;  /* 0x0000610006007a0c */ /* 0x000fe20003f26270 */
[----:B------:R-:W-:Y:S01]  /*0110*/  I2F.U32 R16, R7 ;  /* 0x0000000700107306 */ /* 0x000fe20000201000 */
[----:B------:R-:W-:-:S13]  /*0120*/  ISETP.NE.AND P3, PT, R7, RZ, PT ;  /* 0x000000ff0700720c */ /* 0x000fda0003f65270 */
[----:B------:R-:W0:Y:S08]  /*0130*/  @!P3 I2F R15, c[0x0][0x184] ;  /* 0x00006100000fbb06 */ /* 0x000e300000201400 */
[----:B0-----:R-:W-:Y:S01]  /*0140*/  @!P3 MUFU.RCP R15, R15 ;  /* 0x0000000f000fb308 */ /* 0x001fe20000001000 */
[----:B--2---:R-:W-:Y:S02]  /*0150*/  @!P0 HADD2.F32 R0, -RZ, R13.H0_H0 ;  /* 0x2000000dff008230 */ /* 0x004fe40000004100 */
[----:B---3--:R-:W-:-:S02]  /*0160*/  @!P0 HADD2.F32 R3, -RZ, R10.H0_H0 ;  /* 0x2000000aff038230 */ /* 0x008fc40000004100 */
[----:B----4-:R-:W-:-:S03]  /*0170*/  @!P0 HADD2.F32 R2, -RZ, R11.H0_H0 ;  /* 0x2000000bff028230 */ /* 0x010fc60000004100 */
[----:B------:R-:W-:Y:S01]  /*0180*/  FADD.FTZ R11, R0, R3 ;  /* 0x00000003000b7221 */ /* 0x000fe20000010000 */
[----:B-----5:R-:W-:-:S03]  /*0190*/  @!P0 HADD2.F32 R4, -RZ, R12.H0_H0 ;  /* 0x2000000cff048230 */ /* 0x020fc60000004100 */
[----:B------:R-:W-:-:S04]  /*01a0*/  FADD.FTZ R11, R2, R11 ;  /* 0x0000000b020b7221 */ /* 0x000fc80000010000 */
[----:B------:R-:W-:-:S05]  /*01b0*/  FADD.FTZ R11, R4, R11 ;  /* 0x0000000b040b7221 */ /* 0x000fca0000010000 */
[----:B------:R-:W-:-:S05]  /*01c0*/  FSEL R11, R11, RZ, !P1 ;  /* 0x000000ff0b0b7208 */ /* 0x000fca0004800000 */
[----:B------:R-:W0:Y:S02]  /*01d0*/  SHFL.BFLY PT, R10, R11, 0x10, 0x1f ;  /* 0x0e001f000b0a7f89 */ /* 0x000e2400000e0000 */
[----:B0-----:R-:W-:-:S05]  /*01e0*/  FADD.FTZ R10, R11, R10 ;  /* 0x0000000a0b0a7221 */ /* 0x001fca0000010000 */
[----:B------:R-:W0:Y:S02]  /*01f0*/  SHFL.BFLY PT, R9, R10, 0x8, 0x1f ;  /* 0x0d001f000a097f89 */ /* 0x000e2400000e0000 */
[----:B0-----:R-:W-:Y:S01]  /*0200*/  FADD.FTZ R9, R10, R9 ;  /* 0x000000090a097221 */ /* 0x001fe20000010000 */
[----:B------:R-:W-:-:S04]  /*0210*/  SHF.R.U32.HI R10, RZ, 0x3, R7 ;  /* 0x00000003ff0a7819 */ /* 0x000fc80000011607 */
[----:B------:R-:W0:Y:S02]  /*0220*/  SHFL.BFLY PT, R8, R9, 0x4, 0x1f ;  /* 0x0c801f0009087f89 */ /* 0x000e2400000e0000 */
[----:B0-----:R-:W-:Y:S01]  /*0230*/  FADD.FTZ R12, R9, R8 ;  /* 0x00000008090c7221 */ /* 0x001fe20000010000 */
[----:B------:R-:W-:Y:S01]  /*0240*/  LOP3.LUT R9, R10, 0x1ffffffc, RZ, 0xc0, !PT ;  /* 0x1ffffffc0a097812 */ /* 0x000fe200078ec0ff */
[----:B------:R-:W0:Y:S01]  /*0250*/  I2F.U32 R8, c[0x0][0x0] ;  /* 0x0000000000087b06 */ /* 0x000e220000201000 */
[----:B------:R-:W-:Y:S02]  /*0260*/  HFMA2.MMA R10, -RZ, RZ, 0, 0 ;  /* 0x00000000ff0a7435 */ /* 0x000fe400000001ff */
[----:B------:R-:W1:Y:S01]  /*0270*/  SHFL.BFLY PT, R13, R12, 0x2, 0x1f ;  /* 0x0c401f000c0d7f89 */ /* 0x000e6200000e0000 */
[----:B0-----:R-:W-:Y:S01]  /*0280*/  FMUL.FTZ R11, R8, 0.03125 ;  /* 0x3d000000080b7820 */ /* 0x001fe20000410000 */
[----:B------:R-:W-:-:S04]  /*0290*/  LOP3.LUT P1, R8, R7, 0x1f, RZ, 0xc0, !PT ;  /* 0x0000001f07087812 */ /* 0x000fc8000782c0ff */
[----:B------:R-:W-:Y:S01]  /*02a0*/  FSETP.GT.FTZ.AND P2, PT, R11, R16, PT ;  /* 0x000000100b00720b */ /* 0x000fe20003f54000 */
[----:B-1----:R-:W-:-:S05]  /*02b0*/  FADD.FTZ R13, R12, R13 ;  /* 0x0000000d0c0d7221 */ /* 0x002fca0000010000 */
[----:B------:R-:W0:Y:S02]  /*02c0*/  SHFL.BFLY PT, R14, R13, 0x1, 0x1f ;  /* 0x0c201f000d0e7f89 */ /* 0x000e2400000e0000 */
[----:B0-----:R-:W-:-:S05]  /*02d0*/  FADD.FTZ R16, R13, R14 ;  /* 0x0000000e0d107221 */ /* 0x001fca0000010000 */
[----:B------:R-:W-:Y:S04]  /*02e0*/  @!P1 STS [R9+0x8], R16 ;  /* 0x0000081009009388 */ /* 0x000fe80000000800 */
[----:B------:R-:W-:Y:S06]  /*02f0*/  BAR.SYNC.DEFER_BLOCKING 0x0 ;  /* 0x0000000000007b1d */ /* 0x000fec0000010000 */
[----:B------:R-:W0:Y:S04]  /*0300*/  @P2 LDS R10, [R8.X4+0x8] ;  /* 0x00000800080a2984 */ /* 0x000e280000004800 */
[----:B0-----:R-:W0:Y:S02]  /*0310*/  SHFL.BFLY PT, R11, R10, 0x10, 0x1f ;  /* 0x0e001f000a0b7f89 */ /* 0x001e2400000e0000 */
        /* <DEDUP_REMOVED lines=8> */
[----:B0-----:R-:W-:-:S04]  /*03a0*/  FADD.FTZ R10, R14, R7 ;  /* 0x000000070e0a7221 */ /* 0x001fc80000010000 */
[----:B------:R-:W-:Y:S01]  /*03b0*/  @!P3 FMUL.FTZ R7, R10, R15 ;  /* 0x0000000f0a07b220 */ /* 0x000fe20000410000 */
[----:B------:R-:W-:-:S04]  /*03c0*/  MOV R10, RZ ;  /* 0x000000ff000a7202 */ /* 0x000fc80000000f00 */
[----:B------:R-:W-:Y:S04]  /*03d0*/  @!P3 STS [RZ], R7 ;  /* 0x00000007ff00b388 */ /* 0x000fe80000000800 */
[----:B------:R-:W-:Y:S06]  /*03e0*/  BAR.SYNC.DEFER_BLOCKING 0x0 ;  /* 0x0000000000007b1d */ /* 0x000fec0000010000 */
[----:B------:R-:W0:Y:S02]  /*03f0*/  @!P0 LDS R11, [RZ] ;  /* 0x00000000ff0b8984 */ /* 0x000e240000000800 */
[----:B0-----:R-:W-:-:S02]  /*0400*/  @!P0 FADD.FTZ R3, R3, -R11 ;  /* 0x8000000b03038221 */ /* 0x001fc40000010000 */
[--C-:B------:R-:W-:Y:S02]  /*0410*/  @!P0 FADD.FTZ R0, R0, -R11.reuse ;  /* 0x8000000b00008221 */ /* 0x100fe40000010000 */
[----:B------:R-:W-:Y:S02]  /*0420*/  @!P0 FMUL.FTZ R13, R3, R3 ;  /* 0x00000003030d8220 */ /* 0x000fe40000410000 */
[----:B------:R-:W-:Y:S02]  /*0430*/  @!P0 FADD.FTZ R2, R2, -R11 ;  /* 0x8000000b02028221 */ /* 0x000fe40000010000 */
[----:B------:R-:W-:Y:S02]  /*0440*/  @!P0 FFMA.FTZ R13, R0, R0, R13 ;  /* 0x00000000000d8223 */ /* 0x000fe4000001000d */
[----:B------:R-:W-:Y:S02]  /*0450*/  @!P0 FADD.FTZ R4, R4, -R11 ;  /* 0x8000000b04048221 */ /* 0x000fe40000010000 */
[----:B------:R-:W-:-:S04]  /*0460*/  @!P0 FFMA.FTZ R13, R2, R2, R13 ;  /* 0x00000002020d8223 */ /* 0x000fc8000001000d */
[----:B------:R-:W-:-:S05]  /*0470*/  @!P0 FFMA.FTZ R10, R4, R4, R13 ;  /* 0x00000004040a8223 */ /* 0x000fca000001000d */
        /* <DEDUP_REMOVED lines=35> */
[----:B------:R-:W2:Y:S04]  /*06b0*/  LDG.E.U16.CONSTANT R16, [R10.64] ;  /* 0x000000040a107981 */ /* 0x000ea8000c1e9500 */
[----:B------:R-:W3:Y:S01]  /*06c0*/  LDG.E.U16.CONSTANT R18, [R8.64] ;  /* 0x0000000408127981 */ /* 0x000ee2000c1e9500 */
[----:B------:R-:W-:Y:S02]  /*06d0*/  MOV R14, c[0x0][0x188] ;  /* 0x00006200000e7a02 */ /* 0x000fe40000000f00 */
[----:B------:R-:W-:Y:S01]  /*06e0*/  MOV R15, c[0x0][0x18c] ;  /* 0x00006300000f7a02 */ /* 0x000fe20000000f00 */
[----:B------:R-:W4:Y:S04]  /*06f0*/  LDG.E.U16.CONSTANT R19, [R10.64+0x2] ;  /* 0x000002040a137981 */ /* 0x000f28000c1e9500 */
[----:B------:R-:W5:Y:S04]  /*0700*/  LDG.E.U16.CONSTANT R20, [R8.64+0x2] ;  /* 0x0000020408147981 */ /* 0x000f68000c1e9500 */
[----:B------:R-:W5:Y:S04]  /*0710*/  LDG.E.U16.CONSTANT R21, [R10.64+0x4] ;  /* 0x000004040a157981 */ /* 0x000f68000c1e9500 */
[----:B------:R-:W5:Y:S04]  /*0720*/  LDG.E.U16.CONSTANT R22, [R8.64+0x4] ;  /* 0x0000040408167981 */ /* 0x000f68000c1e9500 */
[----:B------:R-:W5:Y:S04]  /*0730*/  LDG.E.U16.CONSTANT R7, [R10.64+0x6] ;  /* 0x000006040a077981 */ /* 0x000f68000c1e9500 */
[----:B------:R-:W5:Y:S04]  /*0740*/  LDG.E.U16.CONSTANT R12, [R8.64+0x6] ;  /* 0x00000604080c7981 */ /* 0x000f68000c1e9500 */
[----:B------:R-:W5:Y:S01]  /*0750*/  LDG.E.CONSTANT R6, [R14.64] ;  /* 0x000000040e067981 */ /* 0x000f62000c1e9900 */
[----:B0-----:R-:W-:-:S02]  /*0760*/  FMUL.FTZ R0, R13, R0 ;  /* 0x000000000d007220 */ /* 0x001fc40000410000 */
[C---:B------:R-:W-:Y:S02]  /*0770*/  FMUL.FTZ R3, R13.reuse, R3 ;  /* 0x000000030d037220 */ /* 0x040fe40000410000 */
[C---:B------:R-:W-:Y:S02]  /*0780*/  FMUL.FTZ R2, R13.reuse, R2 ;  /* 0x000000020d027220 */ /* 0x040fe40000410000 */
[----:B------:R-:W-:Y:S01]  /*0790*/  FMUL.FTZ R4, R13, R4 ;  /* 0x000000040d047220 */ /* 0x000fe20000410000 */
[----:B--2---:R-:W-:Y:S02]  /*07a0*/  HADD2.F32 R17, -RZ, R16.H0_H0 ;  /* 0x20000010ff117230 */ /* 0x004fe40000004100 */
[----:B---3--:R-:W-:-:S05]  /*07b0*/  HADD2.F32 R18, -RZ, R18.H0_H0 ;  /* 0x20000012ff127230 */ /* 0x008fca0000004100 */
[----:B------:R-:W-:Y:S01]  /*07c0*/  FFMA.FTZ R17, R0, R17, R18 ;  /* 0x0000001100117223 */ /* 0x000fe20000010012 */
[----:B----4-:R-:W-:Y:S02]  /*07d0*/  HADD2.F32 R0, -RZ, R19.H0_H0 ;  /* 0x20000013ff007230 */ /* 0x010fe40000004100 */
[----:B-----5:R-:W-:Y:S02]  /*07e0*/  HADD2.F32 R20, -RZ, R20.H0_H0 ;  /* 0x20000014ff147230 */ /* 0x020fe40000004100 */
[----:B------:R-:W-:-:S03]  /*07f0*/  HADD2.F32 R21, -RZ, R21.H0_H0 ;  /* 0x20000015ff157230 */ /* 0x000fc60000004100 */
[----:B------:R-:W-:Y:S01]  /*0800*/  FFMA.FTZ R3, R3, R0, R20 ;  /* 0x0000000003037223 */ /* 0x000fe20000010014 */
[----:B------:R-:W-:Y:S02]  /*0810*/  HADD2.F32 R22, -RZ, R22.H0_H0 ;  /* 0x20000016ff167230 */ /* 0x000fe40000004100 */
[----:B------:R-:W-:-:S03]  /*0820*/  HADD2.F32 R7, -RZ, R7.H0_H0 ;  /* 0x20000007ff077230 */ /* 0x000fc60000004100 */
[----:B------:R-:W-:Y:S01]  /*0830*/  FFMA.FTZ R21, R2, R21, R22 ;  /* 0x0000001502157223 */ /* 0x000fe20000010016 */
[----:B------:R-:W-:Y:S01]  /*0840*/  HADD2.F32 R12, -RZ, R12.H0_H0 ;  /* 0x2000000cff0c7230 */ /* 0x000fe20000004100 */
[C---:B------:R-:W-:Y:S02]  /*0850*/  FMUL.FTZ R17, R6.reuse, R17 ;  /* 0x0000001106117220 */ /* 0x040fe40000410000 */
        /* <DEDUP_REMOVED lines=9> */
[----:B------:R-:W-:Y:S02]  /*08f0*/  IADD3 R2, P0, R5, c[0x0][0x160], RZ ;  /* 0x0000580005027a10 */ /* 0x000fe40007f1e0ff */
[----:B-1----:R-:W-:Y:S02]  /*0900*/  PRMT R4, R21, 0x7054, R4 ;  /* 0x0000705415047816 */ /* 0x002fe40000000004 */
[----:B------:R-:W-:Y:S02]  /*0910*/  IADD3.X R3, RZ, c[0x0][0x164], RZ, P0, !PT ;  /* 0x00005900ff037a10 */ /* 0x000fe400007fe4ff */
[----:B--2---:R-:W-:-:S05]  /*0920*/  PRMT R5, R7, 0x654, R4 ;  /* 0x0000065407057816 */ /* 0x004fca0000000004 */
[----:B------:R-:W-:Y:S01]  /*0930*/  STG.E [R2.64], R5 ;  /* 0x0000000502007986 */ /* 0x000fe2000c101904 */
[----:B------:R-:W-:Y:S05]  /*0940*/  EXIT ;  /* 0x000000000000794d */ /* 0x000fea0003800000 */
.L_x_28:
        /* <DEDUP_REMOVED lines=11> */
.L_x_579:


//--------------------- .text._ZN17fastertransformer31layernorm_COL32_DataTypeI_int8OIfEEvPaPKT_S4_S4_iiPKf --------------------------
	.section	.text._ZN17fastertransformer31layernorm_COL32_DataTypeI_int8OIfEEvPaPKT_S4_S4_iiPKf,"ax",@progbits
	.sectioninfo	@"SHI_REGISTERS=23"
	.align	128
        .global         _ZN17fastertransformer31layernorm_COL32_DataTypeI_int8OIfEEvPaPKT_S4_S4_iiPKf
        .type           _ZN17fastertransformer31layernorm_COL32_DataTypeI_int8OIfEEvPaPKT_S4_S4_iiPKf,@function
        .size           _ZN17fastertransformer31layernorm_COL32_DataTypeI_int8OIfEEvPaPKT_S4_S4_iiPKf,(.L_x_580 - _ZN17fastertransformer31layernorm_COL32_DataTypeI_int8OIfEEvPaPKT_S4_S4_iiPKf)
        .other          _ZN17fastertransformer31layernorm_COL32_DataTypeI_int8OIfEEvPaPKT_S4_S4_iiPKf,@"STO_CUDA_ENTRY STV_DEFAULT"
_ZN17fastertransformer31layernorm_COL32_DataTypeI_int8OIfEEvPaPKT_S4_S4_iiPKf:
.text._ZN17fastertransformer31layernorm_COL32_DataTypeI_int8OIfEEvPaPKT_S4_S4_iiPKf:
        /* <DEDUP_REMOVED lines=12> */
[----:B------:R0:W2:Y:S04]  /*00c0*/  @!P0 LDG.E R0, [R8.64] ;  /* 0x0000000408008981 */ /* 0x0000a8000c1e1900 */
[----:B------:R0:W2:Y:S04]  /*00d0*/  @!P0 LDG.E R3, [R8.64+0x4] ;  /* 0x0000040408038981 */ /* 0x0000a8000c1e1900 */
[----:B------:R0:W3:Y:S04]  /*00e0*/  @!P0 LDG.E R2, [R8.64+0x8] ;  /* 0x0000080408028981 */ /* 0x0000e8000c1e1900 */
[----:B------:R0:W4:Y:S01]  /*00f0*/  @!P0 LDG.E R4, [R8.64+0xc] ;  /* 0x00000c0408048981 */ /* 0x000122000c1e1900 */
[----:B------:R-:W-:Y:S01]  /*0100*/  ISETP.GE.AND P1, PT, R6, c[0x0][0x184], PT ;  /* 0x0000610006007a0c */ /* 0x000fe20003f26270 */
[----:B------:R-:W-:Y:S01]  /*0110*/  I2F.U32 R16, R7 ;  /* 0x0000000700107306 */ /* 0x000fe20000201000 */
[----:B------:R-:W-:-:S07]  /*0120*/  ISETP.NE.AND P3, PT, R7, RZ, PT ;  /* 0x000000ff0700720c */ /* 0x000fce0003f65270 */
[----:B0-----:R-:W-:Y:S08]  /*0130*/  I2F.U32 R8, c[0x0][0x0] ;  /* 0x0000000000087b06 */ /* 0x001ff00000201000 */
[----:B------:R-:W0:Y:S08]  /*0140*/  @!P3 I2F R15, c[0x0][0x184] ;  /* 0x00006100000fbb06 */ /* 0x000e300000201400 */
[----:B0-----:R-:W0:Y:S01]  /*0150*/  @!P3 MUFU.RCP R15, R15 ;  /* 0x0000000f000fb308 */ /* 0x001e220000001000 */
[----:B--2---:R-:W-:-:S04]  /*0160*/  FADD.FTZ R11, R0, R3 ;  /* 0x00000003000b7221 */ /* 0x004fc80000010000 */
[----:B---3--:R-:W-:-:S04]  /*0170*/  FADD.FTZ R11, R2, R11 ;  /* 0x0000000b020b7221 */ /* 0x008fc80000010000 */
[----:B----4-:R-:W-:-:S05]  /*0180*/  FADD.FTZ R11, R4, R11 ;  /* 0x0000000b040b7221 */ /* 0x010fca0000010000 */
[----:B------:R-:W-:-:S05]  /*0190*/  FSEL R11, R11, RZ, !P1 ;  /* 0x000000ff0b0b7208 */ /* 0x000fca0004800000 */
[----:B------:R-:W1:Y:S02]  /*01a0*/  SHFL.BFLY PT, R10, R11, 0x10, 0x1f ;  /* 0x0e001f000b0a7f89 */ /* 0x000e6400000e0000 */
[----:B-1----:R-:W-:Y:S02]  /*01b0*/  FADD.FTZ R10, R11, R10 ;  /* 0x0000000a0b0a7221 */ /* 0x002fe40000010000 */
[----:B------:R-:W-:Y:S01]  /*01c0*/  FMUL.FTZ R11, R8, 0.03125 ;  /* 0x3d000000080b7820 */ /* 0x000fe20000410000 */
[----:B------:R-:W-:Y:S02]  /*01d0*/  LOP3.LUT P1, R8, R7, 0x1f, RZ, 0xc0, !PT ;  /* 0x0000001f07087812 */ /* 0x000fe4000782c0ff */
[----:B------:R-:W1:Y:S02]  /*01e0*/  SHFL.BFLY PT, R13, R10, 0x8, 0x1f ;  /* 0x0d001f000a0d7f89 */ /* 0x000e6400000e0000 */
[----:B------:R-:W-:Y:S01]  /*01f0*/  FSETP.GT.FTZ.AND P2, PT, R11, R16, PT ;  /* 0x000000100b00720b */ /* 0x000fe20003f54000 */
[----:B-1----:R-:W-:Y:S01]  /*0200*/  FADD.FTZ R13, R10, R13 ;  /* 0x0000000d0a0d7221 */ /* 0x002fe20000010000 */
[----:B------:R-:W-:-:S04]  /*0210*/  SHF.R.U32.HI R10, RZ, 0x3, R7 ;  /* 0x00000003ff0a7819 */ /* 0x000fc80000011607 */
[----:B------:R-:W1:Y:S02]  /*0220*/  SHFL.BFLY PT, R12, R13, 0x4, 0x1f ;  /* 0x0c801f000d0c7f89 */ /* 0x000e6400000e0000 */
[----:B-1----:R-:W-:-:S05]  /*0230*/  FADD.FTZ R12, R13, R12 ;  /* 0x0000000c0d0c7221 */ /* 0x002fca0000010000 */
[----:B------:R-:W1:Y:S02]  /*0240*/  SHFL.BFLY PT, R9, R12, 0x2, 0x1f ;  /* 0x0c401f000c097f89 */ /* 0x000e6400000e0000 */
[----:B-1----:R-:W-:-:S05]  /*0250*/  FADD.FTZ R14, R12, R9 ;  /* 0x000000090c0e7221 */ /* 0x002fca0000010000 */
[----:B------:R-:W1:Y:S02]  /*0260*/  SHFL.BFLY PT, R9, R14, 0x1, 0x1f ;  /* 0x0c201f000e097f89 */ /* 0x000e6400000e0000 */
[----:B-1----:R-:W-:Y:S01]  /*0270*/  FADD.FTZ R16, R14, R9 ;  /* 0x000000090e107221 */ /* 0x002fe20000010000 */
[----:B------:R-:W-:Y:S01]  /*0280*/  LOP3.LUT R9, R10, 0x1ffffffc, RZ, 0xc0, !PT ;  /* 0x1ffffffc0a097812 */ /* 0x000fe200078ec0ff */
[----:B------:R-:W-:-:S04]  /*0290*/  HFMA2.MMA R10, -RZ, RZ, 0, 0 ;  /* 0x00000000ff0a7435 */ /* 0x000fc800000001ff */
        /* <DEDUP_REMOVED lines=58> */
[----:B------:R-:W0:Y:S01]  /*0640*/  LDS R13, [0x4] ;  /* 0x00000400ff0d7984 */ /* 0x000e220000000800 */
[----:B------:R-:W-:-:S02]  /*0650*/  MOV R10, c[0x0][0x188] ;  /* 0x00006200000a7a02 */ /* 0x000fc40000000f00 */
[----:B------:R-:W-:Y:S01]  /*0660*/  MOV R11, c[0x0][0x18c] ;  /* 0x00006300000b7a02 */ /* 0x000fe20000000f00 */
[----:B------:R-:W-:-:S04]  /*0670*/  IMAD.WIDE R8, R6, R7, c[0x0][0x170] ;  /* 0x00005c0006087625 */ /* 0x000fc800078e0207 */
[----:B------:R-:W-:Y:S01]  /*0680*/  IMAD.WIDE R6, R6, R7, c[0x0][0x178] ;  /* 0x00005e0006067625 */ /* 0x000fe200078e0207 */
[----:B------:R-:W2:Y:S04]  /*0690*/  LDG.E.CONSTANT R15, [R8.64] ;  /* 0x00000004080f7981 */ /* 0x000ea8000c1e9900 */
[----:B------:R-:W2:Y:S04]  /*06a0*/  LDG.E.CONSTANT R12, [R6.64] ;  /* 0x00000004060c7981 */ /* 0x000ea8000c1e9900 */
[----:B------:R-:W3:Y:S04]  /*06b0*/  LDG.E.CONSTANT R14, [R8.64+0x4] ;  /* 0x00000404080e7981 */ /* 0x000ee8000c1e9900 */
[----:B------:R-:W3:Y:S04]  /*06c0*/  LDG.E.CONSTANT R16, [R6.64+0x4] ;  /* 0x0000040406107981 */ /* 0x000ee8000c1e9900 */
[----:B------:R-:W4:Y:S04]  /*06d0*/  LDG.E.CONSTANT R10, [R10.64] ;  /* 0x000000040a0a7981 */ /* 0x000f28000c1e9900 */
[----:B------:R-:W5:Y:S04]  /*06e0*/  LDG.E.CONSTANT R17, [R8.64+0x8] ;  /* 0x0000080408117981 */ /* 0x000f68000c1e9900 */
[----:B------:R-:W5:Y:S04]  /*06f0*/  LDG.E.CONSTANT R18, [R6.64+0x8] ;  /* 0x0000080406127981 */ /* 0x000f68000c1e9900 */
[----:B------:R-:W5:Y:S04]  /*0700*/  LDG.E.CONSTANT R19, [R8.64+0xc] ;  /* 0x00000c0408137981 */ /* 0x000f68000c1e9900 */
[----:B------:R-:W5:Y:S01]  /*0710*/  LDG.E.CONSTANT R20, [R6.64+0xc] ;  /* 0x00000c0406147981 */ /* 0x000f62000c1e9900 */
[----:B0-----:R-:W-:-:S02]  /*0720*/  FMUL.FTZ R0, R13, R0 ;  /* 0x000000000d007220 */ /* 0x001fc40000410000 */
[C---:B------:R-:W-:Y:S02]  /*0730*/  FMUL.FTZ R3, R13.reuse, R3 ;  /* 0x000000030d037220 */ /* 0x040fe40000410000 */
[C---:B------:R-:W-:Y:S02]  /*0740*/  FMUL.FTZ R2, R13.reuse, R2 ;  /* 0x000000020d027220 */ /* 0x040fe40000410000 */
[----:B------:R-:W-:Y:S02]  /*0750*/  FMUL.FTZ R4, R13, R4 ;  /* 0x000000040d047220 */ /* 0x000fe40000410000 */
[----:B--2---:R-:W-:Y:S02]  /*0760*/  FFMA.FTZ R15, R0, R15, R12 ;  /* 0x0000000f000f7223 */ /* 0x004fe4000001000c */
[----:B---3--:R-:W-:Y:S02]  /*0770*/  FFMA.FTZ R3, R3, R14, R16 ;  /* 0x0000000e03037223 */ /* 0x008fe40000010010 */
[----:B----4-:R-:W-:-:S02]  /*0780*/  FMUL.FTZ R15, R10, R15 ;  /* 0x0000000f0a0f7220 */ /* 0x010fc40000410000 */
[----:B------:R-:W-:Y:S02]  /*0790*/  FMUL.FTZ R0, R10, R3 ;  /* 0x000000030a007220 */ /* 0x000fe40000410000 */
[----:B-----5:R-:W-:Y:S02]  /*07a0*/  FFMA.FTZ R17, R2, R17, R18 ;  /* 0x0000001102117223 */ /* 0x020fe40000010012 */
[----:B------:R-:W-:Y:S02]  /*07b0*/  F2I.S8.NTZ R15, R15 ;  /* 0x0000000f000f7305 */ /* 0x000fe40000202100 */
[----:B------:R-:W-:Y:S02]  /*07c0*/  FMUL.FTZ R17, R10, R17 ;  /* 0x000000110a117220 */ /* 0x000fe40000410000 */
[----:B------:R-:W-:-:S04]  /*07d0*/  FFMA.FTZ R19, R4, R19, R20 ;  /* 0x0000001304137223 */ /* 0x000fc80000010014 */
[----:B------:R-:W0:Y:S01]  /*07e0*/  F2I.S8.NTZ R0, R0 ;  /* 0x0000000000007305 */ /* 0x000e220000202100 */
[----:B------:R-:W-:-:S07]  /*07f0*/  FMUL.FTZ R19, R10, R19 ;  /* 0x000000130a137220 */ /* 0x000fce0000410000 */
[----:B------:R-:W1:Y:S08]  /*0800*/  F2I.S8.NTZ R17, R17 ;  /* 0x0000001100117305 */ /* 0x000e700000202100 */
[----:B------:R-:W2:Y:S01]  /*0810*/  F2I.S8.NTZ R19, R19 ;  /* 0x0000001300137305 */ /* 0x000ea20000202100 */
[----:B0-----:R-:W-:Y:S02]  /*0820*/  PRMT R4, R0, 0x7604, R15 ;  /* 0x0000760400047816 */ /* 0x001fe4000000000f */
[----:B------:R-:W-:-:S02]  /*0830*/  IADD3 R2, P0, R5, c[0x0][0x160], RZ ;  /* 0x0000580005027a10 */ /* 0x000fc40007f1e0ff */
[----:B-1----:R-:W-:Y:S02]  /*0840*/  PRMT R4, R17, 0x7054, R4 ;  /* 0x0000705411047816 */ /* 0x002fe40000000004 */
[----:B------:R-:W-:Y:S02]  /*0850*/  IADD3.X R3, RZ, c[0x0][0x164], RZ, P0, !PT ;  /* 0x00005900ff037a10 */ /* 0x000fe400007fe4ff */
[----:B--2---:R-:W-:-:S05]  /*0860*/  PRMT R5, R19, 0x654, R4 ;  /* 0x0000065413057816 */ /* 0x004fca0000000004 */
[----:B------:R-:W-:Y:S01]  /*0870*/  STG.E [R2.64], R5 ;  /* 0x0000000502007986 */ /* 0x000fe2000c101904 */
[----:B------:R-:W-:Y:S05]  /*0880*/  EXIT ;  /* 0x000000000000794d */ /* 0x000fea0003800000 */
.L_x_29:
        /* <DEDUP_REMOVED lines=15> */
.L_x_580:


//--------------------- .text._ZN17fastertransformer43add_bias_input_layernorm_COL32_int8IO_noResI6__halfEEvPaPiPT_PKS4_S7_S7_iiPKfS9_S9_ --------------------------
	.section	.text._ZN17fastertransformer43add_bias_input_layernorm_COL32_int8IO_noResI6__halfEEvPaPiPT_PKS4_S7_S7_iiPKfS9_S9_,"ax",@progbits
	.sectioninfo	@"SHI_REGISTERS=24"
	.align	128
        .global         _ZN17fastertransformer43add_bias_input_layernorm_COL32_int8IO_noResI6__halfEEvPaPiPT_PKS4_S7_S7_iiPKfS9_S9_
        .type           _ZN17fastertransformer43add_bias_input_layernorm_COL32_int8IO_noResI6__halfEEvPaPiPT_PKS4_S7_S7_iiPKfS9_S9_,@function
        .size           _ZN17fastertransformer43add_bias_input_layernorm_COL32_int8IO_noResI6__halfEEvPaPiPT_PKS4_S7_S7_iiPKfS9_S9_,(.L_x_581 - _ZN17fastertransformer43add_bias_input_layernorm_COL32_int8IO_noResI6__halfEEvPaPiPT_PKS4_S7_S7_iiPKfS9_S9_)
        .other          _ZN17fastertransformer43add_bias_input_layernorm_COL32_int8IO_noResI6__halfEEvPaPiPT_PKS4_S7_S7_iiPKfS9_S9_,@"STO_CUDA_ENTRY STV_DEFAULT"
_ZN17fastertransformer43add_bias_input_layernorm_COL32_int8IO_noResI6__halfEEvPaPiPT_PKS4_S7_S7_iiPKfS9_S9_:
.text._ZN17fastertransformer43add_bias_input_layernorm_COL32_int8IO_noResI6__halfEEvPaPiPT_PKS4_S7_S7_iiPKfS9_S9_:
[----:B------:R-:W-:Y:S02]  /*0000*/  MOV R1, c[0x0][0x28] ;  /* 0x00000a0000017a02 */ /* 0x000fe40000000f00 */
[----:B------:R-:W0:Y:S01]  /*0010*/  S2R R3, SR_TID.X ;  /* 0x0000000000037919 */ /* 0x000e220000002100 */
[----:B------:R-:W-:Y:S01]  /*0020*/  ULDC.64 UR4, c[0x0][0x118] ;  /* 0x0000460000047ab9 */ /* 0x000fe20000000a00 */
[----:B------:R-:W-:Y:S02]  /*0030*/  BSSY B0, `(.L_x_30) ;  /* 0x0000048000007945 */ /* 0x000fe40003800000 */
[----:B------:R-:W1:Y:S01]  /*0040*/  S2R R5, SR_CTAID.X ;  /* 0x0000000000057919 */ /* 0x000e620000002500 */
[----:B0-----:R-:W-:-:S04]  /*0050*/  SHF.L.U32 R2, R3, 0x2, RZ ;  /* 0x0000000203027819 */ /* 0x001fc800000006ff */
[C---:B------:R-:W-:Y:S02]  /*0060*/  ISETP.GE.AND P0, PT, R2.reuse, c[0x0][0x194], PT ;  /* 0x0000650002007a0c */ /* 0x040fe40003f06270 */
[C---:B------:R-:W-:Y:S02]  /*0070*/  LOP3.LUT R4, R2.reuse, 0x1c, RZ, 0xc0, !PT ;  /* 0x0000001c02047812 */ /* 0x040fe400078ec0ff */
[----:B------:R-:W-:Y:S02]  /*0080*/  LOP3.LUT R0, R2, 0xffffffe0, RZ, 0xc0, !PT ;  /* 0xffffffe002007812 */ /* 0x000fe400078ec0ff */
[----:B-1----:R-:W-:-:S05]  /*0090*/  LEA R5, R5, R4, 0x5 ;  /* 0x0000000405057211 */ /* 0x002fca00078e28ff */
[----:B------:R-:W-:-:S05]  /*00a0*/  IMAD R8, R0, c[0x0][0x190], R5 ;  /* 0x0000640000087a24 */ /* 0x000fca00078e0205 */
[----:B------:R-:W-:Y:S01]  /*00b0*/  SHF.R.U32.HI R0, RZ, 0x2, R8 ;  /* 0x00000002ff007819 */ /* 0x000fe20000011608 */
[----:B------:R-:W-:Y:S05]  /*00c0*/  @P0 BRA `(.L_x_31) ;  /* 0x000003e000000947 */ /* 0x000fea0003800000 */
[----:B------:R-:W-:-:S10]  /*00d0*/  HFMA2.MMA R5, -RZ, RZ, 0, 9.5367431640625e-07 ;  /* 0x00000010ff057435 */ /* 0x000fd400000001ff */
[----:B------:R-:W-:Y:S01]  /*00e0*/  IMAD.WIDE.U32 R4, R0, R5, c[0x0][0x168] ;  /* 0x00005a0000047625 */ /* 0x000fe200078e0005 */
[----:B------:R-:W-:-:S05]  /*00f0*/  HFMA2.MMA R11, -RZ, RZ, 0, 2.384185791015625e-07 ;  /* 0x00000004ff0b7435 */ /* 0x000fca00000001ff */
[----:B------:R-:W2:Y:S01]  /*0100*/  LDG.E.128.CONSTANT R4, [R4.64] ;  /* 0x0000000404047981 */ /* 0x000ea2000c1e9d00 */
[----:B------:R-:W-:Y:S02]  /*0110*/  MOV R13, 0x2 ;  /* 0x00000002000d7802 */ /* 0x000fe40000000f00 */
[----:B------:R-:W-:Y:S02]  /*0120*/  MOV R15, c[0x0][0x1a4] ;  /* 0x00006900000f7a02 */ /* 0x000fe40000000f00 */
[----:B------:R-:W-:Y:S01]  /*0130*/  MOV R14, c[0x0][0x1a0] ;  /* 0x00006800000e7a02 */ /* 0x000fe20000000f00 */
[----:B------:R-:W-:-:S04]  /*0140*/  IMAD.WIDE R8, R8, R13, c[0x0][0x170] ;  /* 0x00005c0008087625 */ /* 0x000fc800078e020d */
[C---:B------:R-:W-:Y:S01]  /*0150*/  IMAD.WIDE R10, R2.reuse, R11, c[0x0][0x198] ;  /* 0x00006600020a7625 */ /* 0x040fe200078e020b */
[----:B------:R-:W3:Y:S03]  /*0160*/  LDG.E.CONSTANT R15, [R14.64] ;  /* 0x000000040e0f7981 */ /* 0x000ee6000c1e9900 */
[----:B------:R-:W-:Y:S01]  /*0170*/  IMAD.WIDE R12, R2, R13, c[0x0][0x178] ;  /* 0x00005e00020c7625 */ /* 0x000fe200078e020d */
[----:B------:R-:W4:Y:S04]  /*0180*/  LDG.E.U16 R18, [R8.64] ;  /* 0x0000000408127981 */ /* 0x000f28000c1e1500 */
[----:B------:R-:W5:Y:S04]  /*0190*/  LDG.E R17, [R10.64] ;  /* 0x000000040a117981 */ /* 0x000f68000c1e1900 */
[----:B------:R-:W5:Y:S01]  /*01a0*/  LDG.E.U16 R20, [R12.64] ;  /* 0x000000040c147981 */ /* 0x000f62000c1e1500 */
[----:B--2---:R-:W3:Y:S01]  /*01b0*/  I2F R4, R4 ;  /* 0x0000000400047306 */ /* 0x004ee20000201400 */
[----:B----4-:R-:W-:Y:S01]  /*01c0*/  HADD2.F32 R19, -RZ, R18.H0_H0 ;  /* 0x20000012ff137230 */ /* 0x010fe20000004100 */
[----:B---3--:R-:W-:-:S04]  /*01d0*/  FMUL.FTZ R16, R15, R4 ;  /* 0x000000040f107220 */ /* 0x008fc80000410000 */
[----:B-----5:R-:W-:Y:S01]  /*01e0*/  FMUL.FTZ R16, R16, R17 ;  /* 0x0000001110107220 */ /* 0x020fe20000410000 */
[----:B------:R-:W-:-:S03]  /*01f0*/  HADD2.F32 R17, -RZ, R20.H0_H0 ;  /* 0x20000014ff117230 */ /* 0x000fc60000004100 */
[----:B------:R-:W-:-:S04]  /*0200*/  FFMA.FTZ R16, R16, 6.1999999161344021559e-05, R19 ;  /* 0x388205ff10107823 */ /* 0x000fc80000010013 */
[----:B------:R-:W-:-:S05]  /*0210*/  FADD.FTZ R14, R16, R17 ;  /* 0x00000011100e7221 */ /* 0x000fca0000010000 */
[----:B------:R-:W-:-:S04]  /*0220*/  F2FP.PACK_AB R16, RZ, R14 ;  /* 0x0000000eff10723e */ /* 0x000fc800000000ff */
[----:B------:R-:W-:Y:S02]  /*0230*/  PRMT R20, R16, 0x7610, R20 ;  /* 0x0000761010147816 */ /* 0x000fe40000000014 */
[----:B------:R-:W2:Y:S04]  /*0240*/  LDG.E.U16 R16, [R8.64+0x2] ;  /* 0x0000020408107981 */ /* 0x000ea8000c1e1500 */
[----:B------:R0:W-:Y:S04]  /*0250*/  STG.E.U16 [R8.64], R20 ;  /* 0x0000001408007986 */ /* 0x0001e8000c101504 */
[----:B------:R-:W3:Y:S04]  /*0260*/  LDG.E R17, [R10.64+0x4] ;  /* 0x000004040a117981 */ /* 0x000ee8000c1e1900 */
[----:B------:R-:W4:Y:S01]  /*0270*/  LDG.E.U16 R18, [R12.64+0x2] ;  /* 0x000002040c127981 */ /* 0x000f22000c1e1500 */
[----:B------:R-:W1:Y:S02]  /*0280*/  I2F R4, R5 ;  /* 0x0000000500047306 */ /* 0x000e640000201400 */
[----:B-1----:R-:W-:Y:S01]  /*0290*/  FMUL.FTZ R4, R15, R4 ;  /* 0x000000040f047220 */ /* 0x002fe20000410000 */
[----:B--2---:R-:W-:-:S02]  /*02a0*/  HADD2.F32 R19, -RZ, R16.H0_H0 ;  /* 0x20000010ff137230 */ /* 0x004fc40000004100 */
[----:B------:R-:W2:Y:S01]  /*02b0*/  LDG.E.U16 R16, [R8.64+0x4] ;  /* 0x0000040408107981 */ /* 0x000ea2000c1e1500 */
[----:B---3--:R-:W-:Y:S01]  /*02c0*/  FMUL.FTZ R4, R4, R17 ;  /* 0x0000001104047220 */ /* 0x008fe20000410000 */
[----:B----4-:R-:W-:-:S03]  /*02d0*/  HADD2.F32 R17, -RZ, R18.H0_H0 ;  /* 0x20000012ff117230 */ /* 0x010fc60000004100 */
[----:B------:R-:W-:-:S04]  /*02e0*/  FFMA.FTZ R4, R4, 6.1999999161344021559e-05, R19 ;  /* 0x388205ff04047823 */ /* 0x000fc80000010013 */
[----:B------:R-:W-:-:S05]  /*02f0*/  FADD.FTZ R17, R4, R17 ;  /* 0x0000001104117221 */ /* 0x000fca0000010000 */
[----:B------:R-:W-:-:S04]  /*0300*/  F2FP.PACK_AB R4, RZ, R17 ;  /* 0x00000011ff04723e */ /* 0x000fc800000000ff */
[----:B0-----:R-:W-:-:S05]  /*0310*/  PRMT R20, R4, 0x7610, R20 ;  /* 0x0000761004147816 */ /* 0x001fca0000000014 */
[----:B------:R0:W-:Y:S04]  /*0320*/  STG.E.U16 [R8.64+0x2], R20 ;  /* 0x0000021408007986 */ /* 0x0001e8000c101504 */
[----:B------:R-:W3:Y:S04]  /*0330*/  LDG.E R5, [R10.64+0x8] ;  /* 0x000008040a057981 */ /* 0x000ee8000c1e1900 */
[----:B------:R-:W4:Y:S01]  /*0340*/  LDG.E.U16 R18, [R12.64+0x4] ;  /* 0x000004040c127981 */ /* 0x000f22000c1e1500 */
[----:B------:R-:W1:Y:S02]  /*0350*/  I2F R6, R6 ;  /* 0x0000000600067306 */ /* 0x000e640000201400 */
[----:B-1----:R-:W-:Y:S01]  /*0360*/  FMUL.FTZ R4, R15, R6 ;  /* 0x000000060f047220 */ /* 0x002fe20000410000 */
[----:B--2---:R-:W-:-:S03]  /*0370*/  HADD2.F32 R19, -RZ, R16.H0_H0 ;  /* 0x20000010ff137230 */ /* 0x004fc60000004100 */
[----:B---3--:R-:W-:Y:S01]  /*0380*/  FMUL.FTZ R4, R4, R5 ;  /* 0x0000000504047220 */ /* 0x008fe20000410000 */
[----:B----4-:R-:W-:-:S03]  /*0390*/  HADD2.F32 R5, -RZ, R18.H0_H0 ;  /* 0x20000012ff057230 */ /* 0x010fc60000004100 */
[----:B------:R-:W-:-:S04]  /*03a0*/  FFMA.FTZ R4, R4, 6.1999999161344021559e-05, R19 ;  /* 0x388205ff04047823 */ /* 0x000fc80000010013 */
[----:B------:R-:W-:-:S05]  /*03b0*/  FADD.FTZ R4, R4, R5 ;  /* 0x0000000504047221 */ /* 0x000fca0000010000 */
[----:B------:R-:W-:-:S04]  /*03c0*/  F2FP.PACK_AB R5, RZ, R4 ;  /* 0x00000004ff05723e */ /* 0x000fc800000000ff */
[----:B------:R-:W-:Y:S02]  /*03d0*/  PRMT R18, R5, 0x7610, R18 ;  /* 0x0000761005127816 */ /* 0x000fe40000000012 */
[----:B------:R-:W2:Y:S04]  /*03e0*/  LDG.E.U16 R5, [R8.64+0x6] ;  /* 0x0000060408057981 */ /* 0x000ea8000c1e1500 */
        /* <DEDUP_REMOVED lines=10> */
[----:B------:R-:W-:-:S05]  /*0490*/  F2FP.PACK_AB R6, RZ, R5 ;  /* 0x00000005ff06723e */ /* 0x000fca00000000ff */
[----:B------:R0:W-:Y:S02]  /*04a0*/  STG.E.U16 [R8.64+0x6], R6 ;  /* 0x0000060608007986 */ /* 0x0001e4000c101504 */
.L_x_31:
[----:B------:R-:W-:Y:S05]  /*04b0*/  BSYNC B0 ;  /* 0x0000000000007941 */ /* 0x000fea0003800000 */
.L_x_30:
[----:B------:R-:W-:Y:S01]  /*04c0*/  FADD.FTZ R7, R14, R17 ;  /* 0x000000110e077221 */ /* 0x000fe20000010000 */
[----:B------:R-:W-:Y:S01]  /*04d0*/  ISETP.GE.AND P1, PT, R2, c[0x0][0x194], PT ;  /* 0x0000650002007a0c */ /* 0x000fe20003f26270 */
[----:B------:R-:W1:Y:S01]  /*04e0*/  I2F.U32 R12, c[0x0][0x0] ;  /* 0x00000000000c7b06 */ /* 0x000e620000201000 */
[----:B------:R-:W-:Y:S01]  /*04f0*/  ISETP.NE.AND P3, PT, R3, RZ, PT ;  /* 0x000000ff0300720c */ /* 0x000fe20003f65270 */
[----:B0-----:R-:W-:Y:S01]  /*0500*/  FADD.FTZ R6, R4, R7 ;  /* 0x0000000704067221 */ /* 0x001fe20000010000 */
[----:B------:R-:W-:Y:S03]  /*0510*/  BSSY B0, `(.L_x_32) ;  /* 0x0000031000007945 */ /* 0x000fe60003800000 */
[----:B------:R-:W-:Y:S02]  /*0520*/  FADD.FTZ R6, R5, R6 ;  /* 0x0000000605067221 */ /* 0x000fe40000010000 */
[----:B------:R-:W0:Y:S03]  /*0530*/  I2F.U32 R13, R3 ;  /* 0x00000003000d7306 */ /* 0x000e260000201000 */
[----:B------:R-:W-:-:S05]  /*0540*/  FSEL R6, R6, RZ, !P1 ;  /* 0x000000ff06067208 */ /* 0x000fca0004800000 */
[----:B------:R-:W2:Y:S01]  /*0550*/  SHFL.BFLY PT, R7, R6, 0x10, 0x1f ;  /* 0x0e001f0006077f89 */ /* 0x000ea200000e0000 */
[----:B-1----:R-:W-:-:S05]  /*0560*/  FMUL.FTZ R12, R12, 0.03125 ;  /* 0x3d0000000c0c7820 */ /* 0x002fca0000410000 */
[----:B0-----:R-:W-:Y:S02]  /*0570*/  FSETP.GT.FTZ.AND P2, PT, R12, R13, PT ;  /* 0x0000000d0c00720b */ /* 0x001fe40003f54000 */
[----:B------:R-:W0:Y:S01]  /*0580*/  @!P3 I2F R13, c[0x0][0x194] ;  /* 0x00006500000dbb06 */ /* 0x000e220000201400 */
[----:B--2---:R-:W-:Y:S01]  /*0590*/  FADD.FTZ R7, R6, R7 ;  /* 0x0000000706077221 */ /* 0x004fe20000010000 */
[----:B------:R-:W-:-:S06]  /*05a0*/  LOP3.LUT P1, R6, R3, 0x1f, RZ, 0xc0, !PT ;  /* 0x0000001f03067812 */ /* 0x000fcc000782c0ff */
[----:B0-----:R-:W0:Y:S01]  /*05b0*/  @!P3 MUFU.RCP R13, R13 ;  /* 0x0000000d000db308 */ /* 0x001e220000001000 */
[----:B------:R-:W1:Y:S02]  /*05c0*/  SHFL.BFLY PT, R8, R7, 0x8, 0x1f ;  /* 0x0d001f0007087f89 */ /* 0x000e6400000e0000 */
[----:B-1----:R-:W-:Y:S01]  /*05d0*/  FADD.FTZ R8, R7, R8 ;  /* 0x0000000807087221 */ /* 0x002fe20000010000 */
[----:B------:R-:W-:-:S04]  /*05e0*/  SHF.R.U32.HI R7, RZ, 0x3, R3 ;  /* 0x00000003ff077819 */ /* 0x000fc80000011603 */
[----:B------:R-:W1:Y:S01]  /*05f0*/  SHFL.BFLY PT, R9, R8, 0x4, 0x1f ;  /* 0x0c801f0008097f89 */ /* 0x000e6200000e0000 */
[----:B------:R-:W-:Y:S01]  /*0600*/  LOP3.LUT R7, R7, 0x1ffffffc, RZ, 0xc0, !PT ;  /* 0x1ffffffc07077812 */ /* 0x000fe200078ec0ff */
[----:B-1----:R-:W-:Y:S01]  /*0610*/  FADD.FTZ R9, R8, R9 ;  /* 0x0000000908097221 */ /* 0x002fe20000010000 */
[----:B------:R-:W-:-:S04]  /*0620*/  HFMA2.MMA R8, -RZ, RZ, 0, 0 ;  /* 0x00000000ff087435 */ /* 0x000fc800000001ff */
[----:B------:R-:W1:Y:S02]  /*0630*/  SHFL.BFLY PT, R10, R9, 0x2, 0x1f ;  /* 0x0c401f00090a7f89 */ /* 0x000e6400000e0000 */
[----:B-1----:R-:W-:-:S05]  /*0640*/  FADD.FTZ R10, R9, R10 ;  /* 0x0000000a090a7221 */ /* 0x002fca0000010000 */
[----:B------:R-:W1:Y:S02]  /*0650*/  SHFL.BFLY PT, R11, R10, 0x1, 0x1f ;  /* 0x0c201f000a0b7f89 */ /* 0x000e6400000e0000 */
        /* <DEDUP_REMOVED lines=28> */
.L_x_33:
[----:B0-----:R-:W-:Y:S05]  /*0820*/  BSYNC B0 ;  /* 0x0000000000007941 */ /* 0x001fea0003800000 */
.L_x_32:
        /* <DEDUP_REMOVED lines=42> */
[----:B------:R1:W5:Y:S04]  /*0ad0*/  LDG.E.U16.CONSTANT R21, [R6.64+0x4] ;  /* 0x0000040406157981 */ /* 0x000368000c1e9500 */
[----:B------:R-:W5:Y:S04]  /*0ae0*/  LDG.E.U16.CONSTANT R3, [R8.64+0x6] ;  /* 0x0000060408037981 */ /* 0x000f68000c1e9500 */
[----:B------:R1:W5:Y:S04]  /*0af0*/  LDG.E.U16.CONSTANT R11, [R6.64+0x6] ;  /* 0x00000604060b7981 */ /* 0x000368000c1e9500 */
[----:B------:R-:W5:Y:S01]  /*0b00*/  LDG.E.CONSTANT R2, [R12.64] ;  /* 0x000000040c027981 */ /* 0x000f62000c1e9900 */
[----:B0-----:R-:W-:-:S02]  /*0b10*/  FMUL.FTZ R14, R10, R14 ;  /* 0x0000000e0a0e7220 */ /* 0x001fc40000410000 */
[C---:B------:R-:W-:Y:S02]  /*0b20*/  FMUL.FTZ R17, R10.reuse, R17 ;  /* 0x000000110a117220 */ /* 0x040fe40000410000 */
[C---:B------:R-:W-:Y:S02]  /*0b30*/  FMUL.FTZ R4, R10.reuse, R4 ;  /* 0x000000040a047220 */ /* 0x040fe40000410000 */
[----:B------:R-:W-:Y:S01]  /*0b40*/  FMUL.FTZ R5, R10, R5 ;  /* 0x000000050a057220 */ /* 0x000fe20000410000 */
[----:B--2---:R-:W-:Y:S02]  /*0b50*/  HADD2.F32 R15, -RZ, R15.H0_H0 ;  /* 0x2000000fff0f7230 */ /* 0x004fe40000004100 */
[----:B---3--:R-:W-:Y:S02]  /*0b60*/  HADD2.F32 R16, -RZ, R16.H0_H0 ;  /* 0x20000010ff107230 */ /* 0x008fe40000004100 */
[----:B----4-:R-:W-:-:S03]  /*0b70*/  HADD2.F32 R18, -RZ, R18.H0_H0 ;  /* 0x20000012ff127230 */ /* 0x010fc60000004100 */
[----:B------:R-:W-:Y:S01]  /*0b80*/  FFMA.FTZ R15, R14, R15, R16 ;  /* 0x0000000f0e0f7223 */ /* 0x000fe20000010010 */
[----:B-----5:R-:W-:Y:S02]  /*0b90*/  HADD2.F32 R19, -RZ, R19.H0_H0 ;  /* 0x20000013ff137230 */ /* 0x020fe40000004100 */
[----:B-1----:R-:W-:-:S03]  /*0ba0*/  HADD2.F32 R7, -RZ, R20.H0_H0 ;  /* 0x20000014ff077230 */ /* 0x002fc60000004100 */
[----:B------:R-:W-:Y:S01]  /*0bb0*/  FFMA.FTZ R17, R17, R18, R19 ;  /* 0x0000001211117223 */ /* 0x000fe20000010013 */
[----:B------:R-:W-:Y:S02]  /*0bc0*/  HADD2.F32 R21, -RZ, R21.H0_H0 ;  /* 0x20000015ff157230 */ /* 0x000fe40000004100 */
[----:B------:R-:W-:-:S03]  /*0bd0*/  HADD2.F32 R6, -RZ, R3.H0_H0 ;  /* 0x20000003ff067230 */ /* 0x000fc60000004100 */
[----:B------:R-:W-:Y:S01]  /*0be0*/  FFMA.FTZ R7, R4, R7, R21 ;  /* 0x0000000704077223 */ /* 0x000fe20000010015 */
[----:B------:R-:W-:Y:S01]  /*0bf0*/  HADD2.F32 R11, -RZ, R11.H0_H0 ;  /* 0x2000000bff0b7230 */ /* 0x000fe20000004100 */
[C---:B------:R-:W-:Y:S02]  /*0c00*/  FMUL.FTZ R15, R2.reuse, R15 ;  /* 0x0000000f020f7220 */ /* 0x040fe40000410000 */
        /* <DEDUP_REMOVED lines=9> */
[----:B------:R-:W-:Y:S02]  /*0ca0*/  MOV R3, 0x4 ;  /* 0x0000000400037802 */ /* 0x000fe40000000f00 */
[----:B-1----:R-:W-:-:S03]  /*0cb0*/  PRMT R4, R7, 0x7054, R4 ;  /* 0x0000705407047816 */ /* 0x002fc60000000004 */
[----:B------:R-:W-:Y:S01]  /*0cc0*/  IMAD.WIDE.U32 R2, R0, R3, c[0x0][0x160] ;  /* 0x0000580000027625 */ /* 0x000fe200078e0003 */
[----:B--2---:R-:W-:-:S05]  /*0cd0*/  PRMT R9, R5, 0x654, R4 ;  /* 0x0000065405097816 */ /* 0x004fca0000000004 */
[----:B------:R-:W-:Y:S01]  /*0ce0*/  STG.E [R2.64], R9 ;  /* 0x0000000902007986 */ /* 0x000fe2000c101904 */
[----:B------:R-:W-:Y:S05]  /*0cf0*/  EXIT ;  /* 0x000000000000794d */ /* 0x000fea0003800000 */
.L_x_34:
        /* <DEDUP_REMOVED lines=16> */
.L_x_581:


//--------------------- .text._ZN17fastertransformer43add_bias_input_layernorm_COL32_int8IO_noResIfEEvPaPiPT_PKS3_S6_S6_iiPKfS8_S8_ --------------------------
	.section	.text._ZN17fastertransformer43add_bias_input_layernorm_COL32_int8IO_noResIfEEvPaPiPT_PKS3_S6_S6_iiPKfS8_S8_,"ax",@progbits
	.sectioninfo	@"SHI_REGISTERS=25"
	.align	128
        .global         _ZN17fastertransformer43add_bias_input_layernorm_COL32_int8IO_noResIfEEvPaPiPT_PKS3_S6_S6_iiPKfS8_S8_
        .type           _ZN17fastertransformer43add_bias_input_layernorm_COL32_int8IO_noResIfEEvPaPiPT_PKS3_S6_S6_iiPKfS8_S8_,@function
        .size           _ZN17fastertransformer43add_bias_input_layernorm_COL32_int8IO_noResIfEEvPaPiPT_PKS3_S6_S6_iiPKfS8_S8_,(.L_x_582 - _ZN17fastertransformer43add_bias_input_layernorm_COL32_int8IO_noResIfEEvPaPiPT_PKS3_S6_S6_iiPKfS8_S8_)
        .other          _ZN17fastertransformer43add_bias_input_layernorm_COL32_int8IO_noResIfEEvPaPiPT_PKS3_S6_S6_iiPKfS8_S8_,@"STO_CUDA_ENTRY STV_DEFAULT"
_ZN17fastertransformer43add_bias_input_layernorm_COL32_int8IO_noResIfEEvPaPiPT_PKS3_S6_S6_iiPKfS8_S8_:
.text._ZN17fastertransformer43add_bias_input_layernorm_COL32_int8IO_noResIfEEvPaPiPT_PKS3_S6_S6_iiPKfS8_S8_:
        /* <DEDUP_REMOVED lines=14> */
[----:B------:R-:W-:-:S06]  /*00e0*/  IMAD.WIDE.U32 R4, R0, R5, c[0x0][0x168] ;  /* 0x00005a0000047625 */ /* 0x000fcc00078e0005 */
[----:B------:R-:W2:Y:S01]  /*00f0*/  LDG.E.128.CONSTANT R4, [R4.64] ;  /* 0x0000000404047981 */ /* 0x000ea2000c1e9d00 */
[----:B------:R-:W-:Y:S02]  /*0100*/  MOV R13, 0x4 ;  /* 0x00000004000d7802 */ /* 0x000fe40000000f00 */
[----:B------:R-:W-:Y:S02]  /*0110*/  MOV R16, c[0x0][0x1a0] ;  /* 0x0000680000107a02 */ /* 0x000fe40000000f00 */
[----:B------:R-:W-:Y:S01]  /*0120*/  MOV R17, c[0x0][0x1a4] ;  /* 0x0000690000117a02 */ /* 0x000fe20000000f00 */
[----:B------:R-:W-:-:S04]  /*0130*/  IMAD.WIDE R8, R2, R13, c[0x0][0x198] ;  /* 0x0000660002087625 */ /* 0x000fc800078e020d */
[----:B------:R-:W3:Y:S01]  /*0140*/  LDG.E.CONSTANT R14, [R16.64] ;  /* 0x00000004100e7981 */ /* 0x000ee2000c1e9900 */
[----:B------:R-:W-:-:S03]  /*0150*/  IMAD.WIDE R10, R10, R13, c[0x0][0x170] ;  /* 0x00005c000a0a7625 */ /* 0x000fc600078e020d */
[----:B------:R-:W4:Y:S01]  /*0160*/  LDG.E R18, [R8.64] ;  /* 0x0000000408127981 */ /* 0x000f22000c1e1900 */
[----:B------:R-:W-:-:S03]  /*0170*/  IMAD.WIDE R12, R2, R13, c[0x0][0x178] ;  /* 0x00005e00020c7625 */ /* 0x000fc600078e020d */
[----:B------:R-:W5:Y:S04]  /*0180*/  LDG.E R20, [R10.64] ;  /* 0x000000040a147981 */ /* 0x000f68000c1e1900 */
[----:B------:R-:W5:Y:S04]  /*0190*/  LDG.E R22, [R12.64] ;  /* 0x000000040c167981 */ /* 0x000f68000c1e1900 */
[----:B------:R-:W5:Y:S01]  /*01a0*/  LDG.E R19, [R10.64+0x4] ;  /* 0x000004040a137981 */ /* 0x000f62000c1e1900 */
[----:B--2---:R-:W3:Y:S02]  /*01b0*/  I2F R15, R4 ;  /* 0x00000004000f7306 */ /* 0x004ee40000201400 */
[----:B---3--:R-:W-:-:S04]  /*01c0*/  FMUL.FTZ R15, R14, R15 ;  /* 0x0000000f0e0f7220 */ /* 0x008fc80000410000 */
[----:B----4-:R-:W-:-:S04]  /*01d0*/  FMUL.FTZ R15, R15, R18 ;  /* 0x000000120f0f7220 */ /* 0x010fc80000410000 */
[----:B-----5:R-:W-:-:S04]  /*01e0*/  FFMA.FTZ R15, R15, 6.1999999161344021559e-05, R20 ;  /* 0x388205ff0f0f7823 */ /* 0x020fc80000010014 */
[----:B------:R-:W-:-:S05]  /*01f0*/  FADD.FTZ R15, R15, R22 ;  /* 0x000000160f0f7221 */ /* 0x000fca0000010000 */
[----:B------:R0:W-:Y:S04]  /*0200*/  STG.E [R10.64], R15 ;  /* 0x0000000f0a007986 */ /* 0x0001e8000c101904 */
[----:B------:R-:W2:Y:S04]  /*0210*/  LDG.E R17, [R8.64+0x4] ;  /* 0x0000040408117981 */ /* 0x000ea8000c1e1900 */
[----:B------:R-:W3:Y:S01]  /*0220*/  LDG.E R21, [R12.64+0x4] ;  /* 0x000004040c157981 */ /* 0x000ee2000c1e1900 */
[----:B------:R-:W1:Y:S02]  /*0230*/  I2F R5, R5 ;  /* 0x0000000500057306 */ /* 0x000e640000201400 */
[----:B-1----:R-:W-:-:S04]  /*0240*/  FMUL.FTZ R16, R14, R5 ;  /* 0x000000050e107220 */ /* 0x002fc80000410000 */
[----:B--2---:R-:W-:-:S04]  /*0250*/  FMUL.FTZ R16, R16, R17 ;  /* 0x0000001110107220 */ /* 0x004fc80000410000 */
[----:B------:R-:W-:Y:S02]  /*0260*/  FFMA.FTZ R16, R16, 6.1999999161344021559e-05, R19 ;  /* 0x388205ff10107823 */ /* 0x000fe40000010013 */
[----:B------:R-:W2:Y:S02]  /*0270*/  LDG.E R19, [R10.64+0x8] ;  /* 0x000008040a137981 */ /* 0x000ea4000c1e1900 */
[----:B---3--:R-:W-:-:S05]  /*0280*/  FADD.FTZ R4, R16, R21 ;  /* 0x0000001510047221 */ /* 0x008fca0000010000 */
[----:B------:R0:W-:Y:S04]  /*0290*/  STG.E [R10.64+0x4], R4 ;  /* 0x000004040a007986 */ /* 0x0001e8000c101904 */
[----:B------:R-:W3:Y:S04]  /*02a0*/  LDG.E R16, [R8.64+0x8] ;  /* 0x0000080408107981 */ /* 0x000ee8000c1e1900 */
[----:B------:R-:W4:Y:S01]  /*02b0*/  LDG.E R21, [R12.64+0x8] ;  /* 0x000008040c157981 */ /* 0x000f22000c1e1900 */
[----:B------:R-:W1:Y:S02]  /*02c0*/  I2F R17, R6 ;  /* 0x0000000600117306 */ /* 0x000e640000201400 */
[----:B-1----:R-:W-:-:S04]  /*02d0*/  FMUL.FTZ R17, R14, R17 ;  /* 0x000000110e117220 */ /* 0x002fc80000410000 */
[----:B---3--:R-:W-:-:S04]  /*02e0*/  FMUL.FTZ R16, R17, R16 ;  /* 0x0000001011107220 */ /* 0x008fc80000410000 */
[----:B--2---:R-:W-:Y:S02]  /*02f0*/  FFMA.FTZ R16, R16, 6.1999999161344021559e-05, R19 ;  /* 0x388205ff10107823 */ /* 0x004fe40000010013 */
[----:B------:R-:W2:Y:S02]  /*0300*/  LDG.E R19, [R10.64+0xc] ;  /* 0x00000c040a137981 */ /* 0x000ea4000c1e1900 */
[----:B----4-:R-:W-:-:S05]  /*0310*/  FADD.FTZ R5, R16, R21 ;  /* 0x0000001510057221 */ /* 0x010fca0000010000 */
[----:B------:R0:W-:Y:S04]  /*0320*/  STG.E [R10.64+0x8], R5 ;  /* 0x000008050a007986 */ /* 0x0001e8000c101904 */
[----:B------:R-:W3:Y:S04]  /*0330*/  LDG.E R17, [R8.64+0xc] ;  /* 0x00000c0408117981 */ /* 0x000ee8000c1e1900 */
[----:B------:R-:W4:Y:S01]  /*0340*/  LDG.E R21, [R12.64+0xc] ;  /* 0x00000c040c157981 */ /* 0x000f22000c1e1900 */
[----:B------:R-:W1:Y:S02]  /*0350*/  I2F R7, R7 ;  /* 0x0000000700077306 */ /* 0x000e640000201400 */
[----:B-1----:R-:W-:-:S04]  /*0360*/  FMUL.FTZ R14, R14, R7 ;  /* 0x000000070e0e7220 */ /* 0x002fc80000410000 */
[----:B---3--:R-:W-:-:S04]  /*0370*/  FMUL.FTZ R14, R14, R17 ;  /* 0x000000110e0e7220 */ /* 0x008fc80000410000 */
[----:B--2---:R-:W-:-:S04]  /*0380*/  FFMA.FTZ R14, R14, 6.1999999161344021559e-05, R19 ;  /* 0x388205ff0e0e7823 */ /* 0x004fc80000010013 */
[----:B----4-:R-:W-:-:S05]  /*0390*/  FADD.FTZ R17, R14, R21 ;  /* 0x000000150e117221 */ /* 0x010fca0000010000 */
[----:B------:R0:W-:Y:S02]  /*03a0*/  STG.E [R10.64+0xc], R17 ;  /* 0x00000c110a007986 */ /* 0x0001e4000c101904 */
.L_x_36:
[----:B------:R-:W-:Y:S05]  /*03b0*/  BSYNC B0 ;  /* 0x0000000000007941 */ /* 0x000fea0003800000 */
.L_x_35:
[----:B------:R-:W-:Y:S01]  /*03c0*/  FADD.FTZ R6, R15, R4 ;  /* 0x000000040f067221 */ /* 0x000fe20000010000 */
[----:B------:R-:W-:Y:S01]  /*03d0*/  ISETP.GE.AND P1, PT, R2, c[0x0][0x194], PT ;  /* 0x0000650002007a0c */ /* 0x000fe20003f26270 */
[----:B------:R-:W1:Y:S01]  /*03e0*/  I2F.U32 R12, c[0x0][0x0] ;  /* 0x00000000000c7b06 */ /* 0x000e620000201000 */
[----:B------:R-:W-:Y:S01]  /*03f0*/  ISETP.NE.AND P3, PT, R3, RZ, PT ;  /* 0x000000ff0300720c */ /* 0x000fe20003f65270 */
[----:B------:R-:W-:Y:S01]  /*0400*/  FADD.FTZ R6, R5, R6 ;  /* 0x0000000605067221 */ /* 0x000fe20000010000 */
[----:B------:R-:W-:Y:S03]  /*0410*/  BSSY B0, `(.L_x_37) ;  /* 0x0000031000007945 */ /* 0x000fe60003800000 */
[----:B------:R-:W-:Y:S02]  /*0420*/  FADD.FTZ R6, R17, R6 ;  /* 0x0000000611067221 */ /* 0x000fe40000010000 */
[----:B------:R-:W2:Y:S03]  /*0430*/  I2F.U32 R13, R3 ;  /* 0x00000003000d7306 */ /* 0x000ea60000201000 */
[----:B------:R-:W-:-:S05]  /*0440*/  FSEL R6, R6, RZ, !P1 ;  /* 0x000000ff06067208 */ /* 0x000fca0004800000 */
[----:B------:R-:W3:Y:S01]  /*0450*/  SHFL.BFLY PT, R7, R6, 0x10, 0x1f ;  /* 0x0e001f0006077f89 */ /* 0x000ee200000e0000 */
[----:B-1----:R-:W-:-:S05]  /*0460*/  FMUL.FTZ R12, R12, 0.03125 ;  /* 0x3d0000000c0c7820 */ /* 0x002fca0000410000 */
[----:B--2---:R-:W-:Y:S02]  /*0470*/  FSETP.GT.FTZ.AND P2, PT, R12, R13, PT ;  /* 0x0000000d0c00720b */ /* 0x004fe40003f54000 */
[----:B------:R-:W1:Y:S01]  /*0480*/  @!P3 I2F R13, c[0x0][0x194] ;  /* 0x00006500000dbb06 */ /* 0x000e620000201400 */
[----:B---3--:R-:W-:Y:S01]  /*0490*/  FADD.FTZ R7, R6, R7 ;  /* 0x0000000706077221 */ /* 0x008fe20000010000 */
[----:B------:R-:W-:-:S06]  /*04a0*/  LOP3.LUT P1, R6, R3, 0x1f, RZ, 0xc0, !PT ;  /* 0x0000001f03067812 */ /* 0x000fcc000782c0ff */
[----:B-1----:R-:W1:Y:S01]  /*04b0*/  @!P3 MUFU.RCP R13, R13 ;  /* 0x0000000d000db308 */ /* 0x002e620000001000 */
[----:B------:R-:W2:Y:S02]  /*04c0*/  SHFL.BFLY PT, R8, R7, 0x8, 0x1f ;  /* 0x0d001f0007087f89 */ /* 0x000ea400000e0000 */
[----:B--2---:R-:W-:Y:S01]  /*04d0*/  FADD.FTZ R8, R7, R8 ;  /* 0x0000000807087221 */ /* 0x004fe20000010000 */
[----:B------:R-:W-:-:S04]  /*04e0*/  SHF.R.U32.HI R7, RZ, 0x3, R3 ;  /* 0x00000003ff077819 */ /* 0x000fc80000011603 */
[----:B------:R-:W2:Y:S01]  /*04f0*/  SHFL.BFLY PT, R9, R8, 0x4, 0x1f ;  /* 0x0c801f0008097f89 */ /* 0x000ea200000e0000 */
[----:B------:R-:W-:Y:S01]  /*0500*/  LOP3.LUT R7, R7, 0x1ffffffc, RZ, 0xc0, !PT ;  /* 0x1ffffffc07077812 */ /* 0x000fe200078ec0ff */
[----:B--2---:R-:W-:Y:S01]  /*0510*/  FADD.FTZ R9, R8, R9 ;  /* 0x0000000908097221 */ /* 0x004fe20000010000 */
[----:B------:R-:W-:-:S04]  /*0520*/  HFMA2.MMA R8, -RZ, RZ, 0, 0 ;  /* 0x00000000ff087435 */ /* 0x000fc800000001ff */
[----:B0-----:R-:W0:Y:S02]  /*0530*/  SHFL.BFLY PT, R10, R9, 0x2, 0x1f ;  /* 0x0c401f00090a7f89 */ /* 0x001e2400000e0000 */
[----:B0-----:R-:W-:-:S05]  /*0540*/  FADD.FTZ R10, R9, R10 ;  /* 0x0000000a090a7221 */ /* 0x001fca0000010000 */
        /* <DEDUP_REMOVED lines=15> */
[----:B-1----:R-:W-:Y:S01]  /*0640*/  @!P3 FMUL.FTZ R3, R8, R13 ;  /* 0x0000000d0803b220 */ /* 0x002fe20000410000 */
        /* <DEDUP_REMOVED lines=13> */
.L_x_38:
[----:B0-----:R-:W-:Y:S05]  /*0720*/  BSYNC B0 ;  /* 0x0000000000007941 */ /* 0x001fea0003800000 */
.L_x_37:
        /* <DEDUP_REMOVED lines=53> */
[C---:B------:R-:W-:Y:S02]  /*0a80*/  FMUL.FTZ R19, R8.reuse, R19 ;  /* 0x0000001308137220 */ /* 0x040fe40000410000 */
        /* <DEDUP_REMOVED lines=8> */
[----:B0-----:R-:W-:-:S04]  /*0b10*/  PRMT R2, R2, 0x7604, R11 ;  /* 0x0000760402027816 */ /* 0x001fc8000000000b */
[----:B-1----:R-:W-:Y:S01]  /*0b20*/  PRMT R4, R5, 0x7054, R2 ;  /* 0x0000705405047816 */ /* 0x002fe20000000002 */
[----:B------:R-:W-:-:S03]  /*0b30*/  IMAD.WIDE.U32 R2, R0, R9, c[0x0][0x160] ;  /* 0x0000580000027625 */ /* 0x000fc600078e0009 */
[----:B--2---:R-:W-:-:S05]  /*0b40*/  PRMT R7, R17, 0x654, R4 ;  /* 0x0000065411077816 */ /* 0x004fca0000000004 */
[----:B------:R-:W-:Y:S01]  /*0b50*/  STG.E [R2.64], R7 ;  /* 0x0000000702007986 */ /* 0x000fe2000c101904 */
[----:B------:R-:W-:Y:S05]  /*0b60*/  EXIT ;  /* 0x000000000000794d */ /* 0x000fea0003800000 */
.L_x_39:
        /* <DEDUP_REMOVED lines=9> */
.L_x_582:


//--------------------- .text._ZN17fastertransformer26add_bias_layernorm_add_resI6__halfLi32EEEvPaPKaPT_PKS5_S8_S8_fiiPKfSA_ --------------------------
	.section	.text._ZN17fastertransformer26add_bias_layernorm_add_resI6__halfLi32EEEvPaPKaPT_PKS5_S8_S8_fiiPKfSA_,"ax",@progbits
	.sectioninfo	@"SHI_REGISTERS=88"
	.align	128
        .global         _ZN17fastertransformer26add_bias_layernorm_add_resI6__halfLi32EEEvPaPKaPT_PKS5_S8_S8_fiiPKfSA_
        .type           _ZN17fastertransformer26add_bias_layernorm_add_resI6__halfLi32EEEvPaPKaPT_PKS5_S8_S8_fiiPKfSA_,@function
        .size           _ZN17fastertransformer26add_bias_layernorm_add_resI6__halfLi32EEEvPaPKaPT_PKS5_S8_S8_fiiPKfSA_,(.L_x_583 - _ZN17fastertransformer26add_bias_layernorm_add_resI6__halfLi32EEEvPaPKaPT_PKS5_S8_S8_fiiPKfSA_)
        .other          _ZN17fastertransformer26add_bias_layernorm_add_resI6__halfLi32EEEvPaPKaPT_PKS5_S8_S8_fiiPKfSA_,@"STO_CUDA_ENTRY STV_DEFAULT"
_ZN17fastertransformer26add_bias_layernorm_add_resI6__halfLi32EEEvPaPKaPT_PKS5_S8_S8_fiiPKfSA_:
.text._ZN17fastertransformer26add_bias_layernorm_add_resI6__halfLi32EEEvPaPKaPT_PKS5_S8_S8_fiiPKfSA_:
[----:B------:R-:W-:Y:S02]  /*0000*/  IMAD.MOV.U32 R1, RZ, RZ, c[0x0][0x28] ;  /* 0x00000a00ff017624 */ /* 0x000fe400078e00ff */
[----:B------:R-:W0:Y:S01]  /*0010*/  S2R R64, SR_TID.X ;  /* 0x0000000000407919 */ /* 0x000e220000002100 */
[----:B------:R-:W-:Y:S01]  /*0020*/  ULDC.64 UR4, c[0x0][0x1a8] ;  /* 0x00006a0000047ab9 */ /* 0x000fe20000000a00 */
[----:B------:R-:W-:Y:S01]  /*0030*/  IMAD.MOV.U32 R80, RZ, RZ, c[0x0][0x1a8] ;  /* 0x00006a00ff507624 */ /* 0x000fe200078e00ff */
[----:B------:R-:W-:Y:S01]  /*0040*/  UISETP.NE.U32.AND UP0, UPT, URZ, UR4, UPT ;  /* 0x000000043f00728c */ /* 0x000fe2000bf05070 */
[----:B------:R-:W-:Y:S01]  /*0050*/  IMAD.MOV.U32 R81, RZ, RZ, c[0x0][0x1ac] ;  /* 0x00006b00ff517624 */ /* 0x000fe200078e00ff */
[----:B------:R-:W-:Y:S02]  /*0060*/  ULDC.64 UR6, c[0x0][0x118] ;  /* 0x0000460000067ab9 */ /* 0x000fe40000000a00 */
[----:B------:R-:W-:-:S06]  /*0070*/  UISETP.NE.AND.EX UP0, UPT, URZ, UR5, UPT, UP0 ;  /* 0x000000053f00728c */ /* 0x000fcc000bf05300 */
[----:B------:R-:W-:Y:S02]  /*0080*/  PLOP3.LUT P2, PT, PT, PT, UP0, 0x80, 0x0 ;  /* 0x000000000000781c */ /* 0x000fe40003f4f008 */
[C---:B0-----:R-:W-:Y:S02]  /*0090*/  IADD3 R66, R64.reuse, c[0x0][0x0], RZ ;  /* 0x0000000040427a10 */ /* 0x041fe40007ffe0ff */
[----:B------:R-:W-:-:S09]  /*00a0*/  ISETP.GE.AND P6, PT, R64, c[0x0][0x198], PT ;  /* 0x0000660040007a0c */ /* 0x000fd20003fc6270 */
[----:B------:R-:W2:Y:S01]  /*00b0*/  @P2 LDG.E.CONSTANT R80, [R80.64] ;  /* 0x0000000650502981 */ /* 0x000ea2000c1e9900 */
[C---:B------:R-:W-:Y:S02]  /*00c0*/  IADD3 R62, R66.reuse, c[0x0][0x0], RZ ;  /* 0x00000000423e7a10 */ /* 0x040fe40007ffe0ff */
[----:B------:R-:W-:Y:S02]  /*00d0*/  ISETP.GE.AND P5, PT, R66, c[0x0][0x198], PT ;  /* 0x0000660042007a0c */ /* 0x000fe40003fa6270 */
[C---:B------:R-:W-:Y:S02]  /*00e0*/  ISETP.GE.AND P3, PT, R62.reuse, c[0x0][0x198], PT ;  /* 0x000066003e007a0c */ /* 0x040fe40003f66270 */
[----:B------:R-:W-:Y:S02]  /*00f0*/  P2R R2, PR, RZ, 0x20 ;  /* 0x00000020ff027803 */ /* 0x000fe40000000000 */
[----:B------:R-:W-:Y:S02]  /*0100*/  IADD3 R60, R62, c[0x0][0x0], RZ ;  /* 0x000000003e3c7a10 */ /* 0x000fe40007ffe0ff */
[----:B------:R-:W-:Y:S01]  /*0110*/  P2R R2, PR, RZ, 0x8 ;  /* 0x00000008ff027803 */ /* 0x000fe20000000000 */
[----:B------:R-:W0:Y:S01]  /*0120*/  @!P6 S2R R0, SR_CTAID.X ;  /* 0x000000000000e919 */ /* 0x000e220000002500 */
[----:B------:R-:W-:-:S02]  /*0130*/  ISETP.GE.AND P4, PT, R60, c[0x0][0x198], PT ;  /* 0x000066003c007a0c */ /* 0x000fc40003f86270 */
[----:B------:R-:W-:Y:S02]  /*0140*/  IADD3 R58, R60, c[0x0][0x0], RZ ;  /* 0x000000003c3a7a10 */ /* 0x000fe40007ffe0ff */
[----:B------:R-:W1:Y:S01]  /*0150*/  @!P5 S2R R2, SR_CTAID.X ;  /* 0x000000000002d919 */ /* 0x000e620000002500 */
[----:B------:R-:W-:Y:S02]  /*0160*/  P2R R3, PR, RZ, 0x10 ;  /* 0x00000010ff037803 */ /* 0x000fe40000000000 */
[C---:B------:R-:W-:Y:S01]  /*0170*/  ISETP.GE.AND P0, PT, R58.reuse, c[0x0][0x198], PT ;  /* 0x000066003a007a0c */ /* 0x040fe20003f06270 */
[----:B------:R-:W3:Y:S01]  /*0180*/  @!P3 S2R R4, SR_CTAID.X ;  /* 0x000000000004b919 */ /* 0x000ee20000002500 */
[----:B------:R-:W-:-:S04]  /*0190*/  IADD3 R56, R58, c[0x0][0x0], RZ ;  /* 0x000000003a387a10 */ /* 0x000fc80007ffe0ff */
[----:B------:R-:W-:Y:S01]  /*01a0*/  ISETP.GE.AND P1, PT, R56, c[0x0][0x198], PT ;  /* 0x0000660038007a0c */ /* 0x000fe20003f26270 */
[----:B------:R-:W4:Y:S06]  /*01b0*/  @!P4 S2R R6, SR_CTAID.X ;  /* 0x000000000006c919 */ /* 0x000f2c0000002500 */
[----:B------:R-:W5:Y:S01]  /*01c0*/  @!P0 S2R R8, SR_CTAID.X ;  /* 0x0000000000088919 */ /* 0x000f620000002500 */
[----:B0-----:R-:W-:Y:S01]  /*01d0*/  @!P6 IMAD.SHL.U32 R3, R0, 0x20, RZ ;  /* 0x000000200003e824 */ /* 0x001fe200078e00ff */
[----:B------:R-:W-:-:S04]  /*01e0*/  @!P6 LOP3.LUT R0, R64, 0xffffffe0, RZ, 0xc0, !PT ;  /* 0xffffffe04000e812 */ /* 0x000fc800078ec0ff */
[----:B------:R-:W0:Y:S01]  /*01f0*/  @!P1 S2R R9, SR_CTAID.X ;  /* 0x0000000000099919 */ /* 0x000e220000002500 */
[----:B-1----:R-:W-:Y:S01]  /*0200*/  @!P5 IMAD.SHL.U32 R5, R2, 0x20, RZ ;  /* 0x000000200205d824 */ /* 0x002fe200078e00ff */
[----:B------:R-:W-:Y:S02]  /*0210*/  @!P6 LOP3.LUT R3, R3, 0xffffffe0, R64, 0xe2, !PT ;  /* 0xffffffe00303e812 */ /* 0x000fe400078ee240 */
[----:B------:R-:W-:Y:S01]  /*0220*/  @!P5 LOP3.LUT R2, R66, 0xffffffe0, RZ, 0xc0, !PT ;  /* 0xffffffe04202d812 */ /* 0x000fe200078ec0ff */
[----:B---3--:R-:W-:Y:S01]  /*0230*/  @!P3 IMAD.SHL.U32 R7, R4, 0x20, RZ ;  /* 0x000000200407b824 */ /* 0x008fe200078e00ff */
[----:B------:R-:W-:Y:S01]  /*0240*/  @!P5 LOP3.LUT R5, R5, 0xffffffe0, R66, 0xe2, !PT ;  /* 0xffffffe00505d812 */ /* 0x000fe200078ee242 */
[----:B------:R-:W-:Y:S01]  /*0250*/  @!P6 IMAD R0, R0, c[0x0][0x194], R3 ;  /* 0x000065000000ea24 */ /* 0x000fe200078e0203 */
[----:B------:R-:W-:Y:S02]  /*0260*/  @!P3 LOP3.LUT R4, R62, 0xffffffe0, RZ, 0xc0, !PT ;  /* 0xffffffe03e04b812 */ /* 0x000fe400078ec0ff */
[----:B------:R-:W-:Y:S01]  /*0270*/  @!P3 LOP3.LUT R7, R7, 0xffffffe0, R62, 0xe2, !PT ;  /* 0xffffffe00707b812 */ /* 0x000fe200078ee23e */
[----:B------:R-:W-:-:S02]  /*0280*/  @!P5 IMAD R2, R2, c[0x0][0x194], R5 ;  /* 0x000065000202da24 */ /* 0x000fc400078e0205 */
[----:B----4-:R-:W-:Y:S01]  /*0290*/  @!P4 IMAD.SHL.U32 R5, R6, 0x20, RZ ;  /* 0x000000200605c824 */ /* 0x010fe200078e00ff */
[----:B------:R-:W-:Y:S01]  /*02a0*/  @!P6 IADD3 R78, P2, R0, c[0x0][0x168], RZ ;  /* 0x00005a00004eea10 */ /* 0x000fe20007f5e0ff */
[----:B------:R-:W-:-:S03]  /*02b0*/  @!P3 IMAD R4, R4, c[0x0][0x194], R7 ;  /* 0x000065000404ba24 */ /* 0x000fc600078e0207 */
[----:B------:R-:W-:Y:S01]  /*02c0*/  @!P4 LOP3.LUT R6, R5, 0xffffffe0, R60, 0xe2, !PT ;  /* 0xffffffe00506c812 */ /* 0x000fe200078ee23c */
[----:B-----5:R-:W-:Y:S01]  /*02d0*/  @!P0 IMAD.SHL.U32 R5, R8, 0x20, RZ ;  /* 0x0000002008058824 */ /* 0x020fe200078e00ff */
[----:B------:R-:W-:Y:S02]  /*02e0*/  @!P6 LEA.HI.X.SX32 R79, R0, c[0x0][0x16c], 0x1, P2 ;  /* 0x00005b00004fea11 */ /* 0x000fe400010f0eff */
[----:B------:R-:W-:Y:S02]  /*02f0*/  @!P4 LOP3.LUT R3, R60, 0xffffffe0, RZ, 0xc0, !PT ;  /* 0xffffffe03c03c812 */ /* 0x000fe400078ec0ff */
[----:B------:R-:W-:Y:S01]  /*0300*/  @!P5 IADD3 R72, P2, R2, c[0x0][0x168], RZ ;  /* 0x00005a000248da10 */ /* 0x000fe20007f5e0ff */
[----:B0-----:R-:W-:Y:S01]  /*0310*/  @!P1 IMAD.SHL.U32 R9, R9, 0x20, RZ ;  /* 0x0000002009099824 */ /* 0x001fe200078e00ff */
[----:B------:R-:W-:Y:S02]  /*0320*/  @!P0 LOP3.LUT R0, R58, 0xffffffe0, RZ, 0xc0, !PT ;  /* 0xffffffe03a008812 */ /* 0x000fe400078ec0ff */
[----:B------:R-:W-:Y:S01]  /*0330*/  @!P0 LOP3.LUT R5, R5, 0xffffffe0, R58, 0xe2, !PT ;  /* 0xffffffe005058812 */ /* 0x000fe200078ee23a */
[----:B------:R-:W-:Y:S01]  /*0340*/  @!P4 IMAD R3, R3, c[0x0][0x194], R6 ;  /* 0x000065000303ca24 */ /* 0x000fe200078e0206 */
[----:B------:R-:W-:Y:S01]  /*0350*/  @!P5 LEA.HI.X.SX32 R73, R2, c[0x0][0x16c], 0x1, P2 ;  /* 0x00005b000249da11 */ /* 0x000fe200010f0eff */
[----:B------:R-:W-:Y:S01]  /*0360*/  IMAD.MOV.U32 R10, RZ, RZ, c[0x0][0x1a0] ;  /* 0x00006800ff0a7624 */ /* 0x000fe200078e00ff */
[----:B------:R-:W-:Y:S01]  /*0370*/  @!P3 IADD3 R38, P2, R4, c[0x0][0x168], RZ ;  /* 0x00005a000426ba10 */ /* 0x000fe20007f5e0ff */
[----:B------:R-:W-:Y:S01]  /*0380*/  @!P0 IMAD R0, R0, c[0x0][0x194], R5 ;  /* 0x0000650000008a24 */ /* 0x000fe200078e0205 */
[----:B------:R-:W-:Y:S01]  /*0390*/  @!P1 LOP3.LUT R2, R56, 0xffffffe0, RZ, 0xc0, !PT ;  /* 0xffffffe038029812 */ /* 0x000fe200078ec0ff */
[----:B------:R-:W-:Y:S01]  /*03a0*/  IMAD.MOV.U32 R11, RZ, RZ, c[0x0][0x1a4] ;  /* 0x00006900ff0b7624 */ /* 0x000fe200078e00ff */
[----:B------:R-:W-:Y:S01]  /*03b0*/  @!P1 LOP3.LUT R5, R9, 0xffffffe0, R56, 0xe2, !PT ;  /* 0xffffffe009059812 */ /* 0x000fe200078ee238 */
[----:B------:R0:W3:Y:S01]  /*03c0*/  @!P6 LDG.E.S8 R23, [R78.64] ;  /* 0x000000064e17e981 */ /* 0x0000e2000c1e1300 */
[----:B------:R-:W-:-:S02]  /*03d0*/  @!P3 LEA.HI.X.SX32 R39, R4, c[0x0][0x16c], 0x1, P2 ;  /* 0x00005b000427ba11 */ /* 0x000fc400010f0eff */
[----:B------:R-:W-:Y:S01]  /*03e0*/  IADD3 R54, R56, c[0x0][0x0], RZ ;  /* 0x0000000038367a10 */ /* 0x000fe20007ffe0ff */
[----:B------:R1:W4:Y:S01]  /*03f0*/  LDG.E.CONSTANT R35, [R10.64] ;  /* 0x000000060a237981 */ /* 0x000322000c1e9900 */
[C---:B------:R-:W-:Y:S01]  /*0400*/  @!P4 IADD3 R6, P2, R3.reuse, c[0x0][0x168], RZ ;  /* 0x00005a000306ca10 */ /* 0x040fe20007f5e0ff */
[----:B------:R-:W-:Y:S01]  /*0410*/  @!P1 IMAD R5, R2, c[0x0][0x194], R5 ;  /* 0x0000650002059a24 */ /* 0x000fe200078e0205 */
[----:B------:R-:W-:Y:S02]  /*0420*/  ISETP.GE.AND P5, PT, R54, c[0x0][0x198], PT ;  /* 0x0000660036007a0c */ /* 0x000fe40003fa6270 */
[----:B------:R-:W-:Y:S02]  /*0430*/  @!P4 LEA.HI.X.SX32 R7, R3, c[0x0][0x16c], 0x1, P2 ;  /* 0x00005b000307ca11 */ /* 0x000fe400010f0eff */
[----:B------:R-:W-:-:S04]  /*0440*/  @!P0 IADD3 R2, P2, R0, c[0x0][0x168], RZ ;  /* 0x00005a0000028a10 */ /* 0x000fc80007f5e0ff */
[----:B------:R-:W-:Y:S02]  /*0450*/  @!P0 LEA.HI.X.SX32 R3, R0, c[0x0][0x16c], 0x1, P2 ;  /* 0x00005b0000038a11 */ /* 0x000fe400010f0eff */
[----:B------:R-:W-:Y:S02]  /*0460*/  P2R R0, PR, RZ, 0x20 ;  /* 0x00000020ff007803 */ /* 0x000fe40000000000 */
[C---:B------:R-:W-:Y:S01]  /*0470*/  @!P1 IADD3 R76, P2, R5.reuse, c[0x0][0x168], RZ ;  /* 0x00005a00054c9a10 */ /* 0x040fe20007f5e0ff */
[----:B------:R5:W2:Y:S04]  /*0480*/  @!P0 LDG.E.S8 R67, [R2.64] ;  /* 0x0000000602438981 */ /* 0x000aa8000c1e1300 */
[----:B------:R-:W0:Y:S01]  /*0490*/  @!P5 S2R R0, SR_CTAID.X ;  /* 0x000000000000d919 */ /* 0x000e220000002500 */
[----:B------:R-:W-:-:S02]  /*04a0*/  @!P1 LEA.HI.X.SX32 R77, R5, c[0x0][0x16c], 0x1, P2 ;  /* 0x00005b00054d9a11 */ /* 0x000fc400010f0eff */
[----:B------:R-:W-:-:S04]  /*04b0*/  IADD3 R52, R54, c[0x0][0x0], RZ ;  /* 0x0000000036347a10 */ /* 0x000fc80007ffe0ff */
[----:B------:R-:W-:Y:S01]  /*04c0*/  ISETP.GE.AND P3, PT, R52, c[0x0][0x198], PT ;  /* 0x0000660034007a0c */ /* 0x000fe20003f66270 */
[----:B0-----:R-:W-:Y:S01]  /*04d0*/  @!P5 IMAD.SHL.U32 R5, R0, 0x20, RZ ;  /* 0x000000200005d824 */ /* 0x001fe200078e00ff */
[----:B------:R-:W-:-:S04]  /*04e0*/  @!P5 LOP3.LUT R0, R54, 0xffffffe0, RZ, 0xc0, !PT ;  /* 0xffffffe03600d812 */ /* 0x000fc800078ec0ff */
[----:B------:R-:W-:-:S05]  /*04f0*/  @!P5 LOP3.LUT R5, R5, 0xffffffe0, R54, 0xe2, !PT ;  /* 0xffffffe00505d812 */ /* 0x000fca00078ee236 */
[----:B------:R-:W-:-:S05]  /*0500*/  @!P5 IMAD R0, R0, c[0x0][0x194], R5 ;  /* 0x000065000000da24 */ /* 0x000fca00078e0205 */
[----:B------:R-:W-:-:S04]  /*0510*/  @!P5 IADD3 R74, P2, R0, c[0x0][0x168], RZ ;  /* 0x00005a00004ada10 */ /* 0x000fc80007f5e0ff */
[----:B------:R-:W-:Y:S02]  /*0520*/  @!P5 LEA.HI.X.SX32 R75, R0, c[0x0][0x16c], 0x1, P2 ;  /* 0x00005b00004bda11 */ /* 0x000fe400010f0eff */
[----:B------:R-:W-:-:S06]  /*0530*/  P2R R0, PR, RZ, 0x8 ;  /* 0x00000008ff007803 */ /* 0x000fcc0000000000 */
[----:B------:R-:W0:Y:S01]  /*0540*/  @!P3 S2R R0, SR_CTAID.X ;  /* 0x000000000000b919 */ /* 0x000e220000002500 */
[----:B------:R-:W-:Y:S01]  /*0550*/  IADD3 R50, R52, c[0x0][0x0], RZ ;  /* 0x0000000034327a10 */ /* 0x000fe20007ffe0ff */
[----:B0-----:R-:W-:Y:S01]  /*0560*/  @!P3 IMAD.SHL.U32 R5, R0, 0x20, RZ ;  /* 0x000000200005b824 */ /* 0x001fe200078e00ff */
[----:B------:R-:W-:-:S04]  /*0570*/  @!P3 LOP3.LUT R0, R52, 0xffffffe0, RZ, 0xc0, !PT ;  /* 0xffffffe03400b812 */ /* 0x000fc800078ec0ff */
[----:B------:R-:W-:-:S05]  /*0580*/  @!P3 LOP3.LUT R5, R5, 0xffffffe0, R52, 0xe2, !PT ;  /* 0xffffffe00505b812 */ /* 0x000fca00078ee234 */
[----:B------:R-:W-:-:S05]  /*0590*/  @!P3 IMAD R0, R0, c[0x0][0x194], R5 ;  /* 0x000065000000ba24 */ /* 0x000fca00078e0205 */
[----:B------:R-:W-:-:S04]  /*05a0*/  @!P3 IADD3 R4, P2, R0, c[0x0][0x168], RZ ;  /* 0x00005a000004ba10 */ /* 0x000fc80007f5e0ff */
[----:B------:R-:W-:Y:S02]  /*05b0*/  @!P3 LEA.HI.X.SX32 R5, R0, c[0x0][0x16c], 0x1, P2 ;  /* 0x00005b000005ba11 */ /* 0x000fe400010f0eff */
[----:B------:R-:W-:-:S04]  /*05c0*/  ISETP.GE.AND P3, PT, R50, c[0x0][0x198], PT ;  /* 0x0000660032007a0c */ /* 0x000fc80003f66270 */
[----:B------:R-:W-:-:S09]  /*05d0*/  P2R R0, PR, RZ, 0x8 ;  /* 0x00000008ff007803 */ /* 0x000fd20000000000 */
        /* <DEDUP_REMOVED lines=10> */
[----:B------:R-:W0:Y:S02]  /*0680*/  @!P3 S2R R0, SR_CTAID.X ;  /* 0x000000000000b919 */ /* 0x000e240000002500 */
[----:B0-----:R-:W-:Y:S01]  /*0690*/  @!P3 IMAD.SHL.U32 R9, R0, 0x20, RZ ;  /* 0x000000200009b824 */ /* 0x001fe200078e00ff */
[----:B------:R-:W-:-:S04]  /*06a0*/  @!P3 LOP3.LUT R0, R48, 0xffffffe0, RZ, 0xc0, !PT ;  /* 0xffffffe03000b812 */ /* 0x000fc800078ec0ff */
[----:B------:R-:W-:-:S05]  /*06b0*/  @!P3 LOP3.LUT R9, R9, 0xffffffe0, R48, 0xe2, !PT ;  /* 0xffffffe00909b812 */ /* 0x000fca00078ee230 */
[----:B------:R-:W-:Y:S02]  /*06c0*/  @!P3 IMAD R0, R0, c[0x0][0x194], R9 ;  /* 0x000065000000ba24 */ /* 0x000fe400078e0209 */
[----:B------:R-:W-:-:S04]  /*06d0*/  @!P6 IMAD.MOV.U32 R9, RZ, RZ, 0x2 ;  /* 0x00000002ff09e424 */ /* 0x000fc800078e00ff */
[----:B------:R-:W-:-:S06]  /*06e0*/  @!P6 IMAD.WIDE R8, R64, R9, c[0x0][0x178] ;  /* 0x00005e004008e625 */ /* 0x000fcc00078e0209 */
[----:B------:R0:W2:Y:S01]  /*06f0*/  @!P6 LDG.E.U16 R9, [R8.64] ;  /* 0x000000060809e981 */ /* 0x0000a2000c1e1500 */
[C---:B------:R-:W-:Y:S02]  /*0700*/  @!P3 IADD3 R68, P2, R0.reuse, c[0x0][0x168], RZ ;  /* 0x00005a000044ba10 */ /* 0x040fe40007f5e0ff */
[----:B------:R-:W-:Y:S02]  /*0710*/  P2R R19, PR, RZ, 0x8 ;  /* 0x00000008ff137803 */ /* 0x000fe40000000000 */
[----:B------:R-:W-:Y:S02]  /*0720*/  @!P3 LEA.HI.X.SX32 R69, R0, c[0x0][0x16c], 0x1, P2 ;  /* 0x00005b000045ba11 */ /* 0x000fe400010f0eff */
[----:B------:R-:W-:Y:S01]  /*0730*/  ISETP.GE.AND P3, PT, R66, c[0x0][0x198], PT ;  /* 0x0000660042007a0c */ /* 0x000fe20003f66270 */
[----:B------:R1:W2:Y:S01]  /*0740*/  @!P4 LDG.E.S8 R0, [R6.64] ;  /* 0x000000060600c981 */ /* 0x0002a2000c1e1300 */
[----:B------:R-:W-:Y:S01]  /*0750*/  ISETP.GE.AND P2, PT, R62, c[0x0][0x198], PT ;  /* 0x000066003e007a0c */ /* 0x000fe20003f46270 */
[----:B------:R-:W-:-:S02]  /*0760*/  @!P4 IMAD.MOV.U32 R83, RZ, RZ, 0x2 ;  /* 0x00000002ff53c424 */ /* 0x000fc400078e00ff */
[----:B------:R-:W-:Y:S01]  /*0770*/  @!P0 IMAD.MOV.U32 R79, RZ, RZ, 0x2 ;  /* 0x00000002ff4f8424 */ /* 0x000fe200078e00ff */
[----:B0-----:R-:W2:Y:S07]  /*0780*/  @!P5 LDG.E.S8 R8, [R74.64] ;  /* 0x000000064a08d981 */ /* 0x001eae000c1e1300 */
[----:B------:R-:W2:Y:S01]  /*0790*/  @!P3 LDG.E.S8 R72, [R72.64] ;  /* 0x000000064848b981 */ /* 0x000ea2000c1e1300 */
[----:B------:R-:W-:-:S03]  /*07a0*/  @!P3 IMAD.MOV.U32 R85, RZ, RZ, 0x2 ;  /* 0x00000002ff55b424 */ /* 0x000fc600078e00ff */
[----:B------:R0:W2:Y:S01]  /*07b0*/  @!P2 LDG.E.S8 R42, [R38.64] ;  /* 0x00000006262aa981 */ /* 0x0000a2000c1e1300 */
[----:B------:R-:W-:-:S05]  /*07c0*/  @!P3 IMAD.WIDE R84, R66, R85, c[0x0][0x178] ;  /* 0x00005e004254b625 */ /* 0x000fca00078e0255 */
[----:B------:R-:W2:Y:S01]  /*07d0*/  @!P3 LDG.E.U16 R27, [R84.64] ;  /* 0x00000006541bb981 */ /* 0x000ea2000c1e1500 */
[----:B------:R-:W-:-:S04]  /*07e0*/  @!P2 IMAD.MOV.U32 R15, RZ, RZ, 0x2 ;  /* 0x00000002ff0fa424 */ /* 0x000fc800078e00ff */
[----:B-1----:R-:W-:Y:S02]  /*07f0*/  @!P2 IMAD.WIDE R10, R62, R15, c[0x0][0x178] ;  /* 0x00005e003e0aa625 */ /* 0x002fe400078e020f */
[----:B------:R-:W2:Y:S04]  /*0800*/  @!P1 LDG.E.S8 R15, [R76.64] ;  /* 0x000000064c0f9981 */ /* 0x000ea8000c1e1300 */
[----:B------:R1:W2:Y:S01]  /*0810*/  @!P2 LDG.E.U16 R10, [R10.64] ;  /* 0x000000060a0aa981 */ /* 0x0002a2000c1e1500 */
[----:B------:R-:W-:-:S04]  /*0820*/  @!P4 IMAD.WIDE R82, R60, R83, c[0x0][0x178] ;  /* 0x00005e003c52c625 */ /* 0x000fc800078e0253 */
[----:B------:R-:W-:Y:S01]  /*0830*/  @!P0 IMAD.WIDE R78, R58, R79, c[0x0][0x178] ;  /* 0x00005e003a4e8625 */ /* 0x000fe200078e024f */
[----:B0-----:R-:W2:Y:S04]  /*0840*/  @!P4 LDG.E.U16 R38, [R82.64] ;  /* 0x000000065226c981 */ /* 0x001ea8000c1e1500 */
[----:B------:R-:W2:Y:S01]  /*0850*/  @!P0 LDG.E.U16 R31, [R78.64] ;  /* 0x000000064e1f8981 */ /* 0x000ea2000c1e1500 */
[----:B-1----:R-:W-:Y:S02]  /*0860*/  @!P1 IMAD.MOV.U32 R11, RZ, RZ, 0x2 ;  /* 0x00000002ff0b9424 */ /* 0x002fe400078e00ff */
[----:B-----5:R-:W-:Y:S02]  /*0870*/  @!P5 IMAD.MOV.U32 R3, RZ, RZ, 0x2 ;  /* 0x00000002ff03d424 */ /* 0x020fe400078e00ff */
[----:B------:R-:W-:-:S04]  /*0880*/  @!P1 IMAD.WIDE R6, R56, R11, c[0x0][0x178] ;  /* 0x00005e0038069625 */ /* 0x000fc800078e020b */
[----:B------:R-:W-:Y:S01]  /*0890*/  @!P5 IMAD.WIDE R2, R54, R3, c[0x0][0x178] ;  /* 0x00005e003602d625 */ /* 0x000fe200078e0203 */
[----:B------:R0:W5:Y:S04]  /*08a0*/  @!P1 LDG.E.U16 R39, [R6.64] ;  /* 0x0000000606279981 */ /* 0x000168000c1e1500 */
[----:B------:R1:W5:Y:S01]  /*08b0*/  @!P5 LDG.E.U16 R11, [R2.64] ;  /* 0x00000006020bd981 */ /* 0x000362000c1e1500 */
[----:B----4-:R-:W1:Y:S01]  /*08c0*/  R2UR UR4, R35 ;  /* 0x00000000230473c2 */ /* 0x010e6200000e0000 */
[----:B---3--:R-:W2:Y:S01]  /*08d0*/  @!P6 I2F.F16 R40, R23 ;  /* 0x000000170028e306 */ /* 0x008ea20000200c00 */
[----:B------:R-:W-:Y:S02]  /*08e0*/  ISETP.GE.AND P2, PT, R50, c[0x0][0x198], PT ;  /* 0x0000660032007a0c */ /* 0x000fe40003f46270 */
[----:B------:R-:W-:-:S02]  /*08f0*/  P2R R12, PR, RZ, 0x8 ;  /* 0x00000008ff0c7803 */ /* 0x000fc40000000000 */
[----:B------:R-:W-:Y:S02]  /*0900*/  ISETP.GE.AND P3, PT, R52, c[0x0][0x198], PT ;  /* 0x0000660034007a0c */ /* 0x000fe40003f66270 */
[----:B------:R-:W-:-:S07]  /*0910*/  IADD3 R46, R48, c[0x0][0x0], RZ ;  /* 0x00000000302e7a10 */ /* 0x000fce0007ffe0ff */
[----:B------:R3:W4:Y:S01]  /*0920*/  @!P2 LDG.E.S8 R70, [R70.64] ;  /* 0x000000064646a981 */ /* 0x000722000c1e1300 */
[----:B-1----:R-:W-:-:S03]  /*0930*/  @!P6 F2FP.PACK_AB R3, RZ, UR4 ;  /* 0x00000004ff03ec3e */ /* 0x002fc600080000ff */
[----:B0-----:R-:W-:-:S04]  /*0940*/  @!P3 IMAD.MOV.U32 R7, RZ, RZ, 0x2 ;  /* 0x00000002ff07b424 */ /* 0x001fc800078e00ff */
[----:B------:R-:W-:-:S05]  /*0950*/  @!P3 IMAD.WIDE R6, R52, R7, c[0x0][0x178] ;  /* 0x00005e003406b625 */ /* 0x000fca00078e0207 */
[----:B------:R0:W3:Y:S01]  /*0960*/  @!P3 LDG.E.U16 R35, [R6.64] ;  /* 0x000000060623b981 */ /* 0x0000e2000c1e1500 */
[----:B--2---:R-:W-:Y:S01]  /*0970*/  @!P6 HFMA2 R9, R40.H0_H0, R3.H0_H0, R9.H0_H0 ;  /* 0x200000032809e231 */ /* 0x004fe20000040809 */
[----:B------:R-:W-:Y:S01]  /*0980*/  ISETP.GE.AND P6, PT, R46, c[0x0][0x198], PT ;  /* 0x000066002e007a0c */ /* 0x000fe20003fc6270 */
[----:B------:R-:W-:Y:S01]  /*0990*/  @!P2 IMAD.MOV.U32 R3, RZ, RZ, 0x2 ;  /* 0x00000002ff03a424 */ /* 0x000fe200078e00ff */
[----:B------:R1:W2:Y:S02]  /*09a0*/  @!P3 LDG.E.S8 R40, [R4.64] ;  /* 0x000000060428b981 */ /* 0x0002a4000c1e1300 */
[----:B------:R-:W-:-:S03]  /*09b0*/  P2R R2, PR, RZ, 0x40 ;  /* 0x00000040ff027803 */ /* 0x000fc60000000000 */
[----:B------:R-:W-:Y:S01]  /*09c0*/  @!P2 IMAD.WIDE R2, R50, R3, c[0x0][0x178] ;  /* 0x00005e003202a625 */ /* 0x000fe200078e0203 */
[----:B------:R-:W-:-:S04]  /*09d0*/  ISETP.NE.AND P3, PT, R12, RZ, PT ;  /* 0x000000ff0c00720c */ /* 0x000fc80003f65270 */
[----:B------:R0:W2:Y:S04]  /*09e0*/  @!P2 LDG.E.U16 R12, [R2.64] ;  /* 0x00000006020ca981 */ /* 0x0000a8000c1e1500 */
[----:B------:R-:W0:Y:S01]  /*09f0*/  @!P6 S2R R44, SR_CTAID.X ;  /* 0x00000000002ce919 */ /* 0x000e220000002500 */
[----:B-1----:R-:W-:-:S04]  /*0a00*/  @!P6 LOP3.LUT R4, R46, 0xffffffe0, RZ, 0xc0, !PT ;  /* 0xffffffe02e04e812 */ /* 0x002fc800078ec0ff */
[----:B------:R-:W1:Y:S01]  /*0a10*/  @!P3 I2F.F16 R72, R72 ;  /* 0x000000480048b306 */ /* 0x000e620000200c00 */
[----:B0-----:R-:W-:-:S05]  /*0a20*/  @!P6 IMAD.SHL.U32 R5, R44, 0x20, RZ ;  /* 0x000000202c05e824 */ /* 0x001fca00078e00ff */
[----:B------:R-:W-:-:S05]  /*0a30*/  @!P6 LOP3.LUT R5, R5, 0xffffffe0, R46, 0xe2, !PT ;  /* 0xffffffe00505e812 */ /* 0x000fca00078ee22e */
[----:B------:R-:W-:-:S05]  /*0a40*/  @!P6 IMAD R5, R4, c[0x0][0x194], R5 ;  /* 0x000065000405ea24 */ /* 0x000fca00078e0205 */
[----:B------:R-:W-:-:S04]  /*0a50*/  @!P6 IADD3 R4, P2, R5, c[0x0][0x168], RZ ;  /* 0x00005a000504ea10 */ /* 0x000fc80007f5e0ff */
[----:B------:R-:W-:Y:S02]  /*0a60*/  @!P6 LEA.HI.X.SX32 R5, R5, c[0x0][0x16c], 0x1, P2 ;  /* 0x00005b000505ea11 */ /* 0x000fe400010f0eff */
[----:B------:R-:W-:Y:S02]  /*0a70*/  ISETP.GE.AND P2, PT, R62, c[0x0][0x198], PT ;  /* 0x000066003e007a0c */ /* 0x000fe40003f46270 */
[----:B------:R-:W-:-:S05]  /*0a80*/  @!P3 F2FP.PACK_AB R3, RZ, UR4 ;  /* 0x00000004ff03bc3e */ /* 0x000fca00080000ff */
[----:B-1----:R-:W-:Y:S01]  /*0a90*/  @!P3 HFMA2 R27, R72.H0_H0, R3.H0_H0, R27.H0_H0 ;  /* 0x20000003481bb231 */ /* 0x002fe2000004081b */
[----:B------:R-:W-:Y:S02]  /*0aa0*/  ISETP.NE.AND P3, PT, R19, RZ, PT ;  /* 0x000000ff1300720c */ /* 0x000fe40003f65270 */
[----:B------:R0:W2:Y:S03]  /*0ab0*/  @!P6 LDG.E.S8 R19, [R4.64] ;  /* 0x000000060413e981 */ /* 0x0000a6000c1e1300 */
[----:B------:R-:W1:Y:S01]  /*0ac0*/  @!P2 I2F.F16 R7, R42 ;  /* 0x0000002a0007a306 */ /* 0x000e620000200c00 */
[----:B------:R-:W-:-:S07]  /*0ad0*/  @!P2 F2FP.PACK_AB R2, RZ, UR4 ;  /* 0x00000004ff02ac3e */ /* 0x000fce00080000ff */
[----:B------:R0:W2:Y:S01]  /*0ae0*/  @!P3 LDG.E.S8 R23, [R68.64] ;  /* 0x000000064417b981 */ /* 0x0000a2000c1e1300 */
[----:B------:R-:W-:Y:S01]  /*0af0*/  @!P6 IMAD.MOV.U32 R3, RZ, RZ, 0x2 ;  /* 0x00000002ff03e424 */ /* 0x000fe200078e00ff */
[----:B-1----:R-:W-:Y:S01]  /*0b00*/  @!P2 HFMA2 R10, R7.H0_H0, R2.H0_H0, R10.H0_H0 ;  /* 0x20000002070aa231 */ /* 0x002fe2000004080a */
[----:B------:R-:W-:-:S04]  /*0b10*/  @!P3 IMAD.MOV.U32 R7, RZ, RZ, 0x2 ;  /* 0x00000002ff07b424 */ /* 0x000fc800078e00ff */
[----:B------:R-:W-:Y:S01]  /*0b20*/  @!P3 IMAD.WIDE R6, R48, R7, c[0x0][0x178] ;  /* 0x00005e003006b625 */ /* 0x000fe200078e0207 */
[----:B------:R-:W-:-:S03]  /*0b30*/  IADD3 R44, R46, c[0x0][0x0], RZ ;  /* 0x000000002e2c7a10 */ /* 0x000fc60007ffe0ff */
[----:B------:R-:W-:Y:S01]  /*0b40*/  @!P6 IMAD.WIDE R2, R46, R3, c[0x0][0x178] ;  /* 0x00005e002e02e625 */ /* 0x000fe200078e0203 */
[----:B------:R1:W2:Y:S01]  /*0b50*/  @!P3 LDG.E.U16 R72, [R6.64] ;  /* 0x000000060648b981 */ /* 0x0002a2000c1e1500 */
[----:B------:R-:W-:-:S03]  /*0b60*/  ISETP.GE.AND P2, PT, R44, c[0x0][0x198], PT ;  /* 0x000066002c007a0c */ /* 0x000fc60003f46270 */
[----:B------:R0:W2:Y:S10]  /*0b70*/  @!P6 LDG.E.U16 R73, [R2.64] ;  /* 0x000000060249e981 */ /* 0x0000b4000c1e1500 */
[----:B---3--:R-:W3:Y:S01]  /*0b80*/  @!P2 S2R R71, SR_CTAID.X ;  /* 0x000000000047a919 */ /* 0x008ee20000002500 */
[----:B------:R-:W-:Y:S01]  /*0b90*/  @!P2 LOP3.LUT R42, R44, 0xffffffe0, RZ, 0xc0, !PT ;  /* 0xffffffe02c2aa812 */ /* 0x000fe200078ec0ff */
[----:B0-----:R-:W0:Y:S01]  /*0ba0*/  @!P4 I2F.F16 R69, R0 ;  /* 0x000000000045c306 */ /* 0x001e220000200c00 */
[----:B---3--:R-:W-:-:S05]  /*0bb0*/  @!P2 IMAD.SHL.U32 R71, R71, 0x20, RZ ;  /* 0x000000204747a824 */ /* 0x008fca00078e00ff */
[----:B------:R-:W-:-:S05]  /*0bc0*/  @!P2 LOP3.LUT R71, R71, 0xffffffe0, R44, 0xe2, !PT ;  /* 0xffffffe04747a812 */ /* 0x000fca00078ee22c */
[----:B------:R-:W-:-:S05]  /*0bd0*/  @!P2 IMAD R42, R42, c[0x0][0x194], R71 ;  /* 0x000065002a2aaa24 */ /* 0x000fca00078e0247 */
[C---:B------:R-:W-:Y:S01]  /*0be0*/  @!P2 IADD3 R4, P3, R42.reuse, c[0x0][0x168], RZ ;  /* 0x00005a002a04aa10 */ /* 0x040fe20007f7e0ff */
[----:B-1----:R-:W1:Y:S03]  /*0bf0*/  @!P0 I2F.F16 R6, R67 ;  /* 0x0000004300068306 */ /* 0x002e660000200c00 */
[----:B------:R-:W-:Y:S02]  /*0c00*/  @!P2 LEA.HI.X.SX32 R5, R42, c[0x0][0x16c], 0x1, P3 ;  /* 0x00005b002a05aa11 */ /* 0x000fe400018f0eff */
[----:B------:R-:W-:Y:S02]  /*0c10*/  IADD3 R42, R44, c[0x0][0x0], RZ ;  /* 0x000000002c2a7a10 */ /* 0x000fe40007ffe0ff */
[----:B------:R-:W-:Y:S01]  /*0c20*/  @!P4 F2FP.PACK_AB R3, RZ, UR4 ;  /* 0x00000004ff03cc3e */ /* 0x000fe200080000ff */
[----:B------:R-:W5:Y:S01]  /*0c30*/  @!P5 I2F.F16 R8, R8 ;  /* 0x000000080008d306 */ /* 0x000f620000200c00 */
[----:B------:R-:W-:Y:S01]  /*0c40*/  ISETP.GE.AND P3, PT, R42, c[0x0][0x198], PT ;  /* 0x000066002a007a0c */ /* 0x000fe20003f66270 */
[----:B------:R3:W2:Y:S02]  /*0c50*/  @!P2 LDG.E.S8 R74, [R4.64] ;  /* 0x00000006044aa981 */ /* 0x0006a4000c1e1300 */
[----:B0-----:R-:W-:Y:S01]  /*0c60*/  @!P4 HFMA2 R38, R69.H0_H0, R3.H0_H0, R38.H0_H0 ;  /* 0x200000034526c231 */ /* 0x001fe20000040826 */
[----:B------:R-:W-:-:S05]  /*0c70*/  @!P0 F2FP.PACK_AB R3, RZ, UR4 ;  /* 0x00000004ff038c3e */ /* 0x000fca00080000ff */
[----:B-1----:R-:W-:-:S04]  /*0c80*/  @!P0 HFMA2 R31, R6.H0_H0, R3.H0_H0, R31.H0_H0 ;  /* 0x20000003061f8231 */ /* 0x002fc8000004081f */
[----:B------:R-:W0:Y:S01]  /*0c90*/  @!P3 S2R R6, SR_CTAID.X ;  /* 0x000000000006b919 */ /* 0x000e220000002500 */
[----:B------:R-:W-:Y:S01]  /*0ca0*/  @!P3 LOP3.LUT R0, R42, 0xffffffe0, RZ, 0xc0, !PT ;  /* 0xffffffe02a00b812 */ /* 0x000fe200078ec0ff */
[----:B------:R-:W-:Y:S02]  /*0cb0*/  @!P2 IMAD.MOV.U32 R3, RZ, RZ, 0x2 ;  /* 0x00000002ff03a424 */ /* 0x000fe400078e00ff */
[----:B0-----:R-:W-:-:S05]  /*0cc0*/  @!P3 IMAD.SHL.U32 R7, R6, 0x20, RZ ;  /* 0x000000200607b824 */ /* 0x001fca00078e00ff */
[----:B------:R-:W-:-:S05]  /*0cd0*/  @!P3 LOP3.LUT R7, R7, 0xffffffe0, R42, 0xe2, !PT ;  /* 0xffffffe00707b812 */ /* 0x000fca00078ee22a */
[----:B------:R-:W-:-:S05]  /*0ce0*/  @!P3 IMAD R0, R0, c[0x0][0x194], R7 ;  /* 0x000065000000ba24 */ /* 0x000fca00078e0207 */
[----:B------:R-:W-:-:S04]  /*0cf0*/  @!P3 IADD3 R6, P4, R0, c[0x0][0x168], RZ ;  /* 0x00005a000006ba10 */ /* 0x000fc80007f9e0ff */
[----:B------:R-:W-:Y:S02]  /*0d00*/  @!P3 LEA.HI.X.SX32 R7, R0, c[0x0][0x16c], 0x1, P4 ;  /* 0x00005b000007ba11 */ /* 0x000fe400020f0eff */
[----:B------:R-:W0:Y:S01]  /*0d10*/  @!P1 I2F.F16 R0, R15 ;  /* 0x0000000f00009306 */ /* 0x000e220000200c00 */
[----:B------:R-:W-:-:S05]  /*0d20*/  @!P2 IMAD.WIDE R2, R44, R3, c[0x0][0x178] ;  /* 0x00005e002c02a625 */ /* 0x000fca00078e0203 */
[----:B------:R1:W2:Y:S01]  /*0d30*/  @!P2 LDG.E.U16 R67, [R2.64] ;  /* 0x000000060243a981 */ /* 0x0002a2000c1e1500 */
[----:B---3--:R-:W-:Y:S02]  /*0d40*/  @!P5 F2FP.PACK_AB R4, RZ, UR4 ;  /* 0x00000004ff04dc3e */ /* 0x008fe400080000ff */
[----:B-1----:R-:W-:-:S03]  /*0d50*/  @!P1 F2FP.PACK_AB R3, RZ, UR4 ;  /* 0x00000004ff039c3e */ /* 0x002fc600080000ff */
[----:B-----5:R-:W-:Y:S01]  /*0d60*/  @!P5 HFMA2 R11, R8.H0_H0, R4.H0_H0, R11.H0_H0 ;  /* 0x20000004080bd231 */ /* 0x020fe2000004080b */
[----:B------:R-:W-:Y:S01]  /*0d70*/  P2R R75, PR, RZ, 0x1 ;  /* 0x00000001ff4b7803 */ /* 0x000fe20000000000 */
[----:B------:R1:W3:Y:S01]  /*0d80*/  @!P3 LDG.E.S8 R8, [R6.64] ;  /* 0x000000060608b981 */ /* 0x0002e2000c1e1300 */
[----:B0-----:R-:W-:Y:S01]  /*0d90*/  @!P1 HFMA2 R39, R0.H0_H0, R3.H0_H0, R39.H0_H0 ;  /* 0x2000000300279231 */ /* 0x001fe20000040827 */
[----:B------:R-:W-:-:S04]  /*0da0*/  IADD3 R0, R42, c[0x0][0x0], RZ ;  /* 0x000000002a007a10 */ /* 0x000fc80007ffe0ff */
[----:B------:R-:W-:-:S04]  /*0db0*/  ISETP.GE.AND P5, PT, R0, c[0x0][0x198], PT ;  /* 0x0000660000007a0c */ /* 0x000fc80003fa6270 */
[----:B------:R-:W-:-:S09]  /*0dc0*/  P2R R2, PR, RZ, 0x20 ;  /* 0x00000020ff027803 */ /* 0x000fd20000000000 */
[----:B------:R-:W0:Y:S01]  /*0dd0*/  @!P5 S2R R2, SR_CTAID.X ;  /* 0x000000000002d919 */ /* 0x000e220000002500 */
[----:B------:R-:W-:-:S13]  /*0de0*/  ISETP.GE.AND P0, PT, R52, c[0x0][0x198], PT ;  /* 0x0000660034007a0c */ /* 0x000fda0003f06270 */
[----:B------:R-:W-:Y:S02]  /*0df0*/  @!P0 F2FP.PACK_AB R4, RZ, UR4 ;  /* 0x00000004ff048c3e */ /* 0x000fe400080000ff */
[----:B------:R-:W-:Y:S01]  /*0e00*/  ISETP.GE.AND P0, PT, R50, c[0x0][0x198], PT ;  /* 0x0000660032007a0c */ /* 0x000fe20003f06270 */
[----:B0-----:R-:W-:Y:S01]  /*0e10*/  @!P5 IMAD.SHL.U32 R3, R2, 0x20, RZ ;  /* 0x000000200203d824 */ /* 0x001fe200078e00ff */
[----:B------:R-:W-:-:S04]  /*0e20*/  @!P5 LOP3.LUT R2, R0, 0xffffffe0, RZ, 0xc0, !PT ;  /* 0xffffffe00002d812 */ /* 0x000fc800078ec0ff */
[----:B------:R-:W-:-:S05]  /*0e30*/  @!P5 LOP3.LUT R3, R3, 0xffffffe0, R0, 0xe2, !PT ;  /* 0xffffffe00303d812 */ /* 0x000fca00078ee200 */
[----:B------:R-:W-:Y:S02]  /*0e40*/  @!P5 IMAD R2, R2, c[0x0][0x194], R3 ;  /* 0x000065000202da24 */ /* 0x000fe400078e0203 */
[----:B----4-:R-:W2:Y:S03]  /*0e50*/  @!P0 I2F.F16 R3, R70 ;  /* 0x0000004600038306 */ /* 0x010ea60000200c00 */
[----:B------:R-:W-:-:S04]  /*0e60*/  @!P5 IADD3 R68, P4, R2, c[0x0][0x168], RZ ;  /* 0x00005a000244da10 */ /* 0x000fc80007f9e0ff */
[----:B------:R-:W-:Y:S02]  /*0e70*/  @!P5 LEA.HI.X.SX32 R69, R2, c[0x0][0x16c], 0x1, P4 ;  /* 0x00005b000245da11 */ /* 0x000fe400020f0eff */
[----:B------:R-:W-:Y:S02]  /*0e80*/  @!P0 F2FP.PACK_AB R2, RZ, UR4 ;  /* 0x00000004ff028c3e */ /* 0x000fe400080000ff */
[----:B------:R-:W-:Y:S01]  /*0e90*/  ISETP.GE.AND P4, PT, R52, c[0x0][0x198], PT ;  /* 0x0000660034007a0c */ /* 0x000fe20003f86270 */
[----:B------:R-:W-:Y:S01]  /*0ea0*/  @!P3 IMAD.MOV.U32 R5, RZ, RZ, 0x2 ;  /* 0x00000002ff05b424 */ /* 0x000fe200078e00ff */
[----:B------:R0:W4:Y:S01]  /*0eb0*/  @!P5 LDG.E.S8 R68, [R68.64] ;  /* 0x000000064444d981 */ /* 0x000122000c1e1300 */
[----:B--2---:R-:W-:Y:S01]  /*0ec0*/  @!P0 HFMA2 R12, R3.H0_H0, R2.H0_H0, R12.H0_H0 ;  /* 0x20000002030c8231 */ /* 0x004fe2000004080c */
[----:B------:R-:W-:-:S04]  /*0ed0*/  IADD3 R2, R0, c[0x0][0x0], RZ ;  /* 0x0000000000027a10 */ /* 0x000fc80007ffe0ff */
[----:B------:R-:W-:-:S05]  /*0ee0*/  ISETP.GE.AND P0, PT, R2, c[0x0][0x198], PT ;  /* 0x0000660002007a0c */ /* 0x000fca0003f06270 */
[----:B------:R-:W2:Y:S01]  /*0ef0*/  @!P4 I2F.F16 R40, R40 ;  /* 0x000000280028c306 */ /* 0x000ea20000200c00 */
[----:B------:R-:W-:-:S07]  /*0f00*/  P2R R3, PR, RZ, 0x1 ;  /* 0x00000001ff037803 */ /* 0x000fce0000000000 */
[----:B------:R-:W5:Y:S01]  /*0f10*/  @!P0 S2R R3, SR_CTAID.X ;  /* 0x0000000000038919 */ /* 0x000f620000002500 */
[----:B--2---:R-:W-:Y:S01]  /*0f20*/  @!P4 HFMA2 R35, R40.H0_H0, R4.H0_H0, R35.H0_H0 ;  /* 0x200000042823c231 */ /* 0x004fe20000040823 */
[----:B------:R-:W-:-:S05]  /*0f30*/  @!P3 IMAD.WIDE R4, R42, R5, c[0x0][0x178] ;  /* 0x00005e002a04b625 */ /* 0x000fca00078e0205 */
[----:B------:R2:W4:Y:S01]  /*0f40*/  @!P3 LDG.E.U16 R15, [R4.64] ;  /* 0x00000006040fb981 */ /* 0x000522000c1e1500 */
[----:B------:R-:W-:Y:S01]  /*0f50*/  ISETP.GE.AND P4, PT, R48, c[0x0][0x198], PT ;  /* 0x0000660030007a0c */ /* 0x000fe20003f86270 */
[----:B-----5:R-:W-:-:S05]  /*0f60*/  @!P0 IMAD.SHL.U32 R3, R3, 0x20, RZ ;  /* 0x0000002003038824 */ /* 0x020fca00078e00ff */
[----:B------:R-:W-:Y:S02]  /*0f70*/  @!P0 LOP3.LUT R40, R3, 0xffffffe0, R2, 0xe2, !PT ;  /* 0xffffffe003288812 */ /* 0x000fe400078ee202 */
[----:B------:R-:W-:-:S05]  /*0f80*/  @!P0 LOP3.LUT R3, R2, 0xffffffe0, RZ, 0xc0, !PT ;  /* 0xffffffe002038812 */ /* 0x000fca00078ec0ff */
[----:B------:R-:W-:Y:S01]  /*0f90*/  @!P0 IMAD R3, R3, c[0x0][0x194], R40 ;  /* 0x0000650003038a24 */ /* 0x000fe200078e0228 */
[----:B--2---:R-:W-:-:S04]  /*0fa0*/  @!P4 F2FP.PACK_AB R5, RZ, UR4 ;  /* 0x00000004ff05cc3e */ /* 0x004fc800080000ff */
[----:B------:R-:W-:-:S04]  /*0fb0*/  @!P0 IADD3 R70, P4, R3, c[0x0][0x168], RZ ;  /* 0x00005a0003468a10 */ /* 0x000fc80007f9e0ff */
[----:B------:R-:W-:Y:S02]  /*0fc0*/  @!P0 LEA.HI.X.SX32 R71, R3, c[0x0][0x16c], 0x1, P4 ;  /* 0x00005b0003478a11 */ /* 0x000fe400020f0eff */
[----:B------:R-:W-:Y:S01]  /*0fd0*/  ISETP.GE.AND P4, PT, R48, c[0x0][0x198], PT ;  /* 0x0000660030007a0c */ /* 0x000fe20003f86270 */
[----:B------:R-:W-:Y:S01]  /*0fe0*/  @!P6 I2F.F16 R4, R19 ;  /* 0x000000130004e306 */ /* 0x000fe20000200c00 */
[----:B------:R-:W-:Y:S01]  /*0ff0*/  @!P6 F2FP.PACK_AB R3, RZ, UR4 ;  /* 0x00000004ff03ec3e */ /* 0x000fe200080000ff */
[----:B------:R2:W5:Y:S10]  /*1000*/  @!P0 LDG.E.S8 R40, [R70.64] ;  /* 0x0000000646288981 */ /* 0x000574000c1e1300 */
[----:B------:R-:W0:Y:S01]  /*1010*/  @!P4 I2F.F16 R23, R23 ;  /* 0x000000170017c306 */ /* 0x000e220000200c00 */
[----:B-1----:R-:W-:Y:S01]  /*1020*/  @!P0 IMAD.MOV.U32 R7, RZ, RZ, 0x2 ;  /* 0x00000002ff078424 */ /* 0x002fe200078e00ff */
[----:B0-----:R-:W-:Y:S01]  /*1030*/  @!P4 HFMA2 R72, R23.H0_H0, R5.H0_H0, R72.H0_H0 ;  /* 0x200000051748c231 */ /* 0x001fe20000040848 */
[----:B------:R-:W-:Y:S01]  /*1040*/  @!P5 IMAD.MOV.U32 R5, RZ, RZ, 0x2 ;  /* 0x00000002ff05d424 */ /* 0x000fe200078e00ff */
[----:B------:R-:W-:-:S03]  /*1050*/  @!P6 HFMA2 R73, R4.H0_H0, R3.H0_H0, R73.H0_H0 ;  /* 0x200000030449e231 */ /* 0x000fc60000040849 */
[----:B------:R-:W-:-:S04]  /*1060*/  @!P5 IMAD.WIDE R4, R0, R5, c[0x0][0x178] ;  /* 0x00005e000004d625 */ /* 0x000fc800078e0205 */
[C---:B------:R-:W-:Y:S02]  /*1070*/  @!P0 IMAD.WIDE R6, R2.reuse, R7, c[0x0][0x178] ;  /* 0x00005e0002068625 */ /* 0x040fe400078e0207 */
[----:B------:R0:W5:Y:S04]  /*1080*/  @!P5 LDG.E.U16 R5, [R4.64] ;  /* 0x000000060405d981 */ /* 0x000168000c1e1500 */
[----:B------:R1:W5:Y:S01]  /*1090*/  @!P0 LDG.E.U16 R19, [R6.64] ;  /* 0x0000000606138981 */ /* 0x000362000c1e1500 */
[----:B------:R-:W-:-:S04]  /*10a0*/  IADD3 R3, R2, c[0x0][0x0], RZ ;  /* 0x0000000002037a10 */ /* 0x000fc80007ffe0ff */
[----:B------:R-:W-:-:S13]  /*10b0*/  ISETP.GE.AND P6, PT, R3, c[0x0][0x198], PT ;  /* 0x0000660003007a0c */ /* 0x000fda0003fc6270 */
[----:B------:R-:W1:Y:S01]  /*10c0*/  @!P6 S2R R23, SR_CTAID.X ;  /* 0x000000000017e919 */ /* 0x000e620000002500 */
[----:B0-----:R-:W-:Y:S02]  /*10d0*/  P2R R4, PR, RZ, 0x40 ;  /* 0x00000040ff047803 */ /* 0x001fe40000000000 */
[----:B------:R-:W-:Y:S01]  /*10e0*/  @!P2 F2FP.PACK_AB R4, RZ, UR4 ;  /* 0x00000004ff04ac3e */ /* 0x000fe200080000ff */
[----:B------:R-:W0:Y:S01]  /*10f0*/  @!P2 I2F.F16 R74, R74 ;  /* 0x0000004a004aa306 */ /* 0x000e220000200c00 */
[----:B-1----:R-:W-:Y:S01]  /*1100*/  @!P6 IMAD.SHL.U32 R76, R23, 0x20, RZ ;  /* 0x00000020174ce824 */ /* 0x002fe200078e00ff */
[----:B------:R-:W-:-:S04]  /*1110*/  @!P6 LOP3.LUT R23, R3, 0xffffffe0, RZ, 0xc0, !PT ;  /* 0xffffffe00317e812 */ /* 0x000fc800078ec0ff */
[----:B--2---:R-:W-:-:S05]  /*1120*/  @!P6 LOP3.LUT R70, R76, 0xffffffe0, R3, 0xe2, !PT ;  /* 0xffffffe04c46e812 */ /* 0x004fca00078ee203 */
[----:B------:R-:W-:-:S05]  /*1130*/  @!P6 IMAD R23, R23, c[0x0][0x194], R70 ;  /* 0x000065001717ea24 */ /* 0x000fca00078e0246 */
[----:B------:R-:W-:-:S04]  /*1140*/  @!P6 IADD3 R70, P4, R23, c[0x0][0x168], RZ ;  /* 0x00005a001746ea10 */ /* 0x000fc80007f9e0ff */
[----:B------:R-:W-:-:S05]  /*1150*/  @!P6 LEA.HI.X.SX32 R71, R23, c[0x0][0x16c], 0x1, P4 ;  /* 0x00005b001747ea11 */ /* 0x000fca00020f0eff */
[----:B------:R1:W2:Y:S01]  /*1160*/  @!P6 LDG.E.S8 R23, [R70.64] ;  /* 0x000000064617e981 */ /* 0x0002a2000c1e1300 */
[----:B0-----:R-:W-:Y:S01]  /*1170*/  @!P2 HFMA2 R67, R74.H0_H0, R4.H0_H0, R67.H0_H0 ;  /* 0x200000044a43a231 */ /* 0x001fe20000040843 */
[----:B------:R-:W-:Y:S01]  /*1180*/  @!P3 F2FP.PACK_AB R4, RZ, UR4 ;  /* 0x00000004ff04bc3e */ /* 0x000fe200080000ff */
[----:B---3--:R-:W4:Y:S01]  /*1190*/  @!P3 I2F.F16 R8, R8 ;  /* 0x000000080008b306 */ /* 0x008f220000200c00 */
[----:B------:R-:W-:Y:S02]  /*11a0*/  P2R R74, PR, RZ, 0x4 ;  /* 0x00000004ff4a7803 */ /* 0x000fe40000000000 */
[----:B------:R-:W-:Y:S01]  /*11b0*/  ISETP.GE.AND P2, PT, R0, c[0x0][0x198], PT ;  /* 0x0000660000007a0c */ /* 0x000fe20003f46270 */
[----:B------:R-:W-:-:S04]  /*11c0*/  @!P6 IMAD.MOV.U32 R6, RZ, RZ, 0x2 ;  /* 0x00000002ff06e424 */ /* 0x000fc800078e00ff */
[----:B------:R-:W-:-:S05]  /*11d0*/  @!P6 IMAD.WIDE R6, R3, R6, c[0x0][0x178] ;  /* 0x00005e000306e625 */ /* 0x000fca00078e0206 */
[----:B------:R0:W2:Y:S01]  /*11e0*/  @!P6 LDG.E.U16 R69, [R6.64] ;  /* 0x000000060645e981 */ /* 0x0000a2000c1e1500 */
[----:B----4-:R-:W-:Y:S01]  /*11f0*/  @!P3 HFMA2 R15, R8.H0_H0, R4.H0_H0, R15.H0_H0 ;  /* 0x20000004080fb231 */ /* 0x010fe2000004080f */
[----:B------:R-:W-:-:S04]  /*1200*/  IADD3 R4, R3, c[0x0][0x0], RZ ;  /* 0x0000000003047a10 */ /* 0x000fc80007ffe0ff */
[----:B------:R-:W-:-:S13]  /*1210*/  ISETP.GE.AND P5, PT, R4, c[0x0][0x198], PT ;  /* 0x0000660004007a0c */ /* 0x000fda0003fa6270 */
[----:B-1----:R-:W1:Y:S01]  /*1220*/  @!P5 S2R R70, SR_CTAID.X ;  /* 0x000000000046d919 */ /* 0x002e620000002500 */
[----:B------:R-:W4:Y:S01]  /*1230*/  @!P2 I2F.F16 R68, R68 ;  /* 0x000000440044a306 */ /* 0x000f220000200c00 */
[----:B-1----:R-:W-:Y:S01]  /*1240*/  @!P5 IMAD.SHL.U32 R71, R70, 0x20, RZ ;  /* 0x000000204647d824 */ /* 0x002fe200078e00ff */
[----:B------:R-:W-:-:S04]  /*1250*/  @!P5 LOP3.LUT R70, R4, 0xffffffe0, RZ, 0xc0, !PT ;  /* 0xffffffe00446d812 */ /* 0x000fc800078ec0ff */
[----:B------:R-:W-:-:S05]  /*1260*/  @!P5 LOP3.LUT R71, R71, 0xffffffe0, R4, 0xe2, !PT ;  /* 0xffffffe04747d812 */ /* 0x000fca00078ee204 */
[----:B------:R-:W-:Y:S01]  /*1270*/  @!P5 IMAD R70, R70, c[0x0][0x194], R71 ;  /* 0x000065004646da24 */ /* 0x000fe200078e0247 */
[----:B-----5:R-:W1:Y:S04]  /*1280*/  @!P0 I2F.F16 R40, R40 ;  /* 0x0000002800288306 */ /* 0x020e680000200c00 */
[----:B------:R-:W-:-:S04]  /*1290*/  @!P5 IADD3 R76, P4, R70, c[0x0][0x168], RZ ;  /* 0x00005a00464cda10 */ /* 0x000fc80007f9e0ff */
[----:B------:R-:W-:Y:S02]  /*12a0*/  @!P5 LEA.HI.X.SX32 R77, R70, c[0x0][0x16c], 0x1, P4 ;  /* 0x00005b00464dda11 */ /* 0x000fe400020f0eff */
[----:B------:R-:W-:-:S03]  /*12b0*/  @!P2 F2FP.PACK_AB R71, RZ, UR4 ;  /* 0x00000004ff47ac3e */ /* 0x000fc600080000ff */
[----:B------:R5:W3:Y:S01]  /*12c0*/  @!P5 LDG.E.S8 R8, [R76.64] ;  /* 0x000000064c08d981 */ /* 0x000ae2000c1e1300 */
[----:B0-----:R-:W-:Y:S01]  /*12d0*/  @!P5 IMAD.MOV.U32 R7, RZ, RZ, 0x2 ;  /* 0x00000002ff07d424 */ /* 0x001fe200078e00ff */
[----:B------:R-:W-:Y:S01]  /*12e0*/  P2R R6, PR, RZ, 0x20 ;  /* 0x00000020ff067803 */ /* 0x000fe20000000000 */
[----:B----4-:R-:W-:Y:S01]  /*12f0*/  @!P2 HFMA2 R71, R68.H0_H0, R71.H0_H0, R5.H0_H0 ;  /* 0x200000474447a231 */ /* 0x010fe20000040805 */
[----:B------:R-:W-:Y:S01]  /*1300*/  @!P0 F2FP.PACK_AB R5, RZ, UR4 ;  /* 0x00000004ff058c3e */ /* 0x000fe200080000ff */
[----:B------:R-:W-:-:S04]  /*1310*/  @!P5 IMAD.WIDE R6, R4, R7, c[0x0][0x178] ;  /* 0x00005e000406d625 */ /* 0x000fc800078e0207 */
[----:B-1----:R-:W-:Y:S01]  /*1320*/  @!P0 HFMA2 R19, R40.H0_H0, R5.H0_H0, R19.H0_H0 ;  /* 0x2000000528138231 */ /* 0x002fe20000040813 */
[----:B------:R-:W-:Y:S01]  /*1330*/  IADD3 R5, R4, c[0x0][0x0], RZ ;  /* 0x0000000004057a10 */ /* 0x000fe20007ffe0ff */
[----:B------:R0:W4:Y:S03]  /*1340*/  @!P5 LDG.E.U16 R70, [R6.64] ;  /* 0x000000060646d981 */ /* 0x000126000c1e1500 */
[----:B------:R-:W-:-:S13]  /*1350*/  ISETP.GE.AND P0, PT, R5, c[0x0][0x198], PT ;  /* 0x0000660005007a0c */ /* 0x000fda0003f06270 */
[----:B------:R-:W1:Y:S01]  /*1360*/  @!P0 S2R R68, SR_CTAID.X ;  /* 0x0000000000448919 */ /* 0x000e620000002500 */
[----:B------:R-:W-:Y:S01]  /*1370*/  @!P0 LOP3.LUT R40, R5, 0xffffffe0, RZ, 0xc0, !PT ;  /* 0xffffffe005288812 */ /* 0x000fe200078ec0ff */
[----:B-1----:R-:W-:-:S05]  /*1380*/  @!P0 IMAD.SHL.U32 R68, R68, 0x20, RZ ;  /* 0x0000002044448824 */ /* 0x002fca00078e00ff */
[----:B------:R-:W-:-:S05]  /*1390*/  @!P0 LOP3.LUT R79, R68, 0xffffffe0, R5, 0xe2, !PT ;  /* 0xffffffe0444f8812 */ /* 0x000fca00078ee205 */
[----:B------:R-:W-:-:S05]  /*13a0*/  @!P0 IMAD R40, R40, c[0x0][0x194], R79 ;  /* 0x0000650028288a24 */ /* 0x000fca00078e024f */
[----:B------:R-:W-:-:S04]  /*13b0*/  @!P0 IADD3 R78, P4, R40, c[0x0][0x168], RZ ;  /* 0x00005a00284e8a10 */ /* 0x000fc80007f9e0ff */
[----:B------:R-:W-:-:S05]  /*13c0*/  @!P0 LEA.HI.X.SX32 R79, R40, c[0x0][0x16c], 0x1, P4 ;  /* 0x00005b00284f8a11 */ /* 0x000fca00020f0eff */
[----:B------:R1:W4:Y:S01]  /*13d0*/  @!P0 LDG.E.S8 R68, [R78.64] ;  /* 0x000000064e448981 */ /* 0x000322000c1e1300 */
[----:B-----5:R-:W-:-:S04]  /*13e0*/  @!P0 IMAD.MOV.U32 R76, RZ, RZ, 0x2 ;  /* 0x00000002ff4c8424 */ /* 0x020fc800078e00ff */
[----:B------:R-:W-:-:S06]  /*13f0*/  @!P0 IMAD.WIDE R76, R5, R76, c[0x0][0x178] ;  /* 0x00005e00054c8625 */ /* 0x000fcc00078e024c */
[----:B------:R5:W5:Y:S01]  /*1400*/  @!P0 LDG.E.U16 R76, [R76.64] ;  /* 0x000000064c4c8981 */ /* 0x000b62000c1e1500 */
[----:B--2---:R-:W2:Y:S01]  /*1410*/  @!P6 I2F.F16 R40, R23 ;  /* 0x000000170028e306 */ /* 0x004ea20000200c00 */
[----:B0-----:R-:W-:Y:S02]  /*1420*/  P2R R6, PR, RZ, 0x1 ;  /* 0x00000001ff067803 */ /* 0x001fe40000000000 */
[----:B------:R-:W-:-:S05]  /*1430*/  @!P6 F2FP.PACK_AB R6, RZ, UR4 ;  /* 0x00000004ff06ec3e */ /* 0x000fca00080000ff */
[----:B--2---:R-:W-:Y:S01]  /*1440*/  @!P6 HFMA2 R69, R40.H0_H0, R6.H0_H0, R69.H0_H0 ;  /* 0x200000062845e231 */ /* 0x004fe20000040845 */
[----:B------:R-:W-:Y:S01]  /*1450*/  @!P5 F2FP.PACK_AB R6, RZ, UR4 ;  /* 0x00000004ff06dc3e */ /* 0x000fe200080000ff */
[----:B---3--:R-:W4:Y:S04]  /*1460*/  @!P5 I2F.F16 R7, R8 ;  /* 0x000000080007d306 */ /* 0x008f280000200c00 */
[----:B----4-:R-:W-:Y:S01]  /*1470*/  @!P5 HFMA2 R70, R7.H0_H0, R6.H0_H0, R70.H0_H0 ;  /* 0x200000060746d231 */ /* 0x010fe20000040846 */
[----:B------:R-:W-:-:S04]  /*1480*/  IADD3 R6, R5, c[0x0][0x0], RZ ;  /* 0x0000000005067a10 */ /* 0x000fc80007ffe0ff */
[----:B------:R-:W-:-:S13]  /*1490*/  ISETP.GE.AND P4, PT, R6, c[0x0][0x198], PT ;  /* 0x0000660006007a0c */ /* 0x000fda0003f86270 */
[----:B------:R-:W0:Y:S02]  /*14a0*/  @!P4 S2R R7, SR_CTAID.X ;  /* 0x000000000007c919 */ /* 0x000e240000002500 */
[----:B0-----:R-:W-:-:S05]  /*14b0*/  @!P4 IMAD.SHL.U32 R7, R7, 0x20, RZ ;  /* 0x000000200707c824 */ /* 0x001fca00078e00ff */
[----:B------:R-:W-:Y:S02]  /*14c0*/  @!P4 LOP3.LUT R40, R7, 0xffffffe0, R6, 0xe2, !PT ;  /* 0xffffffe00728c812 */ /* 0x000fe400078ee206 */
[----:B------:R-:W-:-:S05]  /*14d0*/  @!P4 LOP3.LUT R7, R6, 0xffffffe0, RZ, 0xc0, !PT ;  /* 0xffffffe00607c812 */ /* 0x000fca00078ec0ff */
[----:B------:R-:W-:-:S05]  /*14e0*/  @!P4 IMAD R7, R7, c[0x0][0x194], R40 ;  /* 0x000065000707ca24 */ /* 0x000fca00078e0228 */
[----:B-1----:R-:W-:-:S04]  /*14f0*/  @!P4 IADD3 R78, P5, R7, c[0x0][0x168], RZ ;  /* 0x00005a00074eca10 */ /* 0x002fc80007fbe0ff */
[----:B------:R-:W-:Y:S01]  /*1500*/  @!P4 LEA.HI.X.SX32 R79, R7, c[0x0][0x16c], 0x1, P5 ;  /* 0x00005b00074fca11 */ /* 0x000fe200028f0eff */
[----:B------:R-:W0:Y:S04]  /*1510*/  @!P0 I2F.F16 R23, R68 ;  /* 0x0000004400178306 */ /* 0x000e280000200c00 */
[----:B------:R-:W2:Y:S01]  /*1520*/  @!P4 LDG.E.S8 R78, [R78.64] ;  /* 0x000000064e4ec981 */ /* 0x000ea2000c1e1300 */
[----:B------:R-:W-:Y:S01]  /*1530*/  @!P0 F2FP.PACK_AB R7, RZ, UR4 ;  /* 0x00000004ff078c3e */ /* 0x000fe200080000ff */
[----:B-----5:R-:W-:-:S04]  /*1540*/  @!P4 IMAD.MOV.U32 R77, RZ, RZ, 0x2 ;  /* 0x00000002ff4dc424 */ /* 0x020fc800078e00ff */
[----:B0-----:R-:W-:Y:S01]  /*1550*/  @!P0 HFMA2 R23, R23.H0_H0, R7.H0_H0, R76.H0_H0 ;  /* 0x2000000717178231 */ /* 0x001fe2000004084c */
[----:B------:R-:W-:-:S05]  /*1560*/  @!P4 IMAD.WIDE R76, R6, R77, c[0x0][0x178] ;  /* 0x00005e00064cc625 */ /* 0x000fca00078e024d */
[----:B------:R-:W3:Y:S01]  /*1570*/  @!P4 LDG.E.U16 R40, [R76.64] ;  /* 0x000000064c28c981 */ /* 0x000ee2000c1e1500 */
[----:B------:R-:W-:Y:S01]  /*1580*/  @!P4 F2FP.PACK_AB R8, RZ, UR4 ;  /* 0x00000004ff08cc3e */ /* 0x000fe200080000ff */
[----:B--2---:R-:W3:Y:S04]  /*1590*/  @!P4 I2F.F16 R7, R78 ;  /* 0x0000004e0007c306 */ /* 0x004ee80000200c00 */
[----:B---3--:R-:W-:Y:S01]  /*15a0*/  @!P4 HFMA2 R40, R7.H0_H0, R8.H0_H0, R40.H0_H0 ;  /* 0x200000080728c231 */ /* 0x008fe20000040828 */
[----:B------:R-:W-:-:S04]  /*15b0*/  IADD3 R7, R6, c[0x0][0x0], RZ ;  /* 0x0000000006077a10 */ /* 0x000fc80007ffe0ff */
[----:B------:R-:W-:-:S13]  /*15c0*/  ISETP.GE.AND P5, PT, R7, c[0x0][0x198], PT ;  /* 0x0000660007007a0c */ /* 0x000fda0003fa6270 */
[----:B------:R-:W0:Y:S02]  /*15d0*/  @!P5 S2R R8, SR_CTAID.X ;  /* 0x000000000008d919 */ /* 0x000e240000002500 */
[----:B0-----:R-:W-:-:S05]  /*15e0*/  @!P5 IMAD.SHL.U32 R8, R8, 0x20, RZ ;  /* 0x000000200808d824 */ /* 0x001fca00078e00ff */
[----:B------:R-:W-:Y:S02]  /*15f0*/  @!P5 LOP3.LUT R79, R8, 0xffffffe0, R7, 0xe2, !PT ;  /* 0xffffffe0084fd812 */ /* 0x000fe400078ee207 */
[----:B------:R-:W-:-:S05]  /*1600*/  @!P5 LOP3.LUT R8, R7, 0xffffffe0, RZ, 0xc0, !PT ;  /* 0xffffffe00708d812 */ /* 0x000fca00078ec0ff */
[----:B------:R-:W-:-:S05]  /*1610*/  @!P5 IMAD R8, R8, c[0x0][0x194], R79 ;  /* 0x000065000808da24 */ /* 0x000fca00078e024f */
[----:B------:R-:W-:-:S04]  /*1620*/  @!P5 IADD3 R76, P6, R8, c[0x0][0x168], RZ ;  /* 0x00005a00084cda10 */ /* 0x000fc80007fde0ff */
[----:B------:R-:W-:-:S06]  /*1630*/  @!P5 LEA.HI.X.SX32 R77, R8, c[0x0][0x16c], 0x1, P6 ;  /* 0x00005b00084dda11 */ /* 0x000fcc00030f0eff */
[----:B------:R-:W2:Y:S01]  /*1640*/  @!P5 LDG.E.S8 R77, [R76.64] ;  /* 0x000000064c4dd981 */ /* 0x000ea2000c1e1300 */
[----:B------:R-:W-:-:S04]  /*1650*/  @!P5 IMAD.MOV.U32 R78, RZ, RZ, 0x2 ;  /* 0x00000002ff4ed424 */ /* 0x000fc800078e00ff */
[----:B------:R-:W-:-:S05]  /*1660*/  @!P5 IMAD.WIDE R78, R7, R78, c[0x0][0x178] ;  /* 0x00005e00074ed625 */ /* 0x000fca00078e024e */
[----:B------:R-:W3:Y:S01]  /*1670*/  @!P5 LDG.E.U16 R68, [R78.64] ;  /* 0x000000064e44d981 */ /* 0x000ee2000c1e1500 */
[----:B------:R-:W-:Y:S02]  /*1680*/  @!P5 F2FP.PACK_AB R8, RZ, UR4 ;  /* 0x00000004ff08dc3e */ /* 0x000fe400080000ff */
[----:B------:R-:W-:Y:S01]  /*1690*/  PLOP3.LUT P6, PT, PT, PT, UP0, 0x80, 0x0 ;  /* 0x000000000000781c */ /* 0x000fe20003fcf008 */
[----:B------:R-:W-:-:S12]  /*16a0*/  UMOV UR5, 0xbf800000 ;  /* 0xbf80000000057882 */ /* 0x000fd80000000000 */
[----:B------:R0:W1:Y:S01]  /*16b0*/  @P6 R2UR UR5, R80 ;  /* 0x00000000500563c2 */ /* 0x00006200000e0000 */
[----:B--2---:R-:W3:Y:S02]  /*16c0*/  @!P5 I2F.F16 R81, R77 ;  /* 0x0000004d0051d306 */ /* 0x004ee40000200c00 */
[----:B---3--:R-:W-:Y:S01]  /*16d0*/  @!P5 HFMA2 R68, R81.H0_H0, R8.H0_H0, R68.H0_H0 ;  /* 0x200000085144d231 */ /* 0x008fe20000040844 */
[----:B------:R-:W-:-:S04]  /*16e0*/  IADD3 R8, R7, c[0x0][0x0], RZ ;  /* 0x0000000007087a10 */ /* 0x000fc80007ffe0ff */
[----:B------:R-:W-:-:S13]  /*16f0*/  ISETP.GE.AND P2, PT, R8, c[0x0][0x198], PT ;  /* 0x0000660008007a0c */ /* 0x000fda0003f46270 */
[----:B------:R-:W2:Y:S01]  /*1700*/  @!P2 S2R R81, SR_CTAID.X ;  /* 0x000000000051a919 */ /* 0x000ea20000002500 */
[----:B------:R-:W-:Y:S02]  /*1710*/  P2R R76, PR, RZ, 0x4 ;  /* 0x00000004ff4c7803 */ /* 0x000fe40000000000 */
[----:B------:R-:W-:Y:S01]  /*1720*/  @!P2 LOP3.LUT R76, R8, 0xffffffe0, RZ, 0xc0, !PT ;  /* 0xffffffe0084ca812 */ /* 0x000fe200078ec0ff */
[----:B--2---:R-:W-:-:S05]  /*1730*/  @!P2 IMAD.SHL.U32 R81, R81, 0x20, RZ ;  /* 0x000000205151a824 */ /* 0x004fca00078e00ff */
[----:B------:R-:W-:-:S05]  /*1740*/  @!P2 LOP3.LUT R81, R81, 0xffffffe0, R8, 0xe2, !PT ;  /* 0xffffffe05151a812 */ /* 0x000fca00078ee208 */
[----:B------:R-:W-:-:S05]  /*1750*/  @!P2 IMAD R76, R76, c[0x0][0x194], R81 ;  /* 0x000065004c4caa24 */ /* 0x000fca00078e0251 */
[----:B------:R-:W-:-:S04]  /*1760*/  @!P2 IADD3 R78, P6, R76, c[0x0][0x168], RZ ;  /* 0x00005a004c4eaa10 */ /* 0x000fc80007fde0ff */
[----:B------:R-:W-:Y:S02]  /*1770*/  @!P2 LEA.HI.X.SX32 R79, R76, c[0x0][0x16c], 0x1, P6 ;  /* 0x00005b004c4faa11 */ /* 0x000fe400030f0eff */
[----:B------:R-:W-:-:S03]  /*1780*/  ISETP.GE.AND P6, PT, R66, c[0x0][0x198], PT ;  /* 0x0000660042007a0c */ /* 0x000fc60003fc6270 */
[----:B------:R-:W0:Y:S01]  /*1790*/  @!P2 LDG.E.S8 R78, [R78.64] ;  /* 0x000000064e4ea981 */ /* 0x000e22000c1e1300 */
[----:B------:R-:W-:-:S04]  /*17a0*/  @!P2 IMAD.MOV.U32 R77, RZ, RZ, 0x2 ;  /* 0x00000002ff4da424 */ /* 0x000fc800078e00ff */
[----:B------:R-:W-:-:S05]  /*17b0*/  @!P2 IMAD.WIDE R76, R8, R77, c[0x0][0x178] ;  /* 0x00005e00084ca625 */ /* 0x000fca00078e024d */
[----:B------:R-:W-:Y:S02]  /*17c0*/  @!P6 HADD2.F32 R63, -RZ, R27.H0_H0 ;  /* 0x2000001bff3fe230 */ /* 0x000fe40000004100 */
[----:B------:R-:W2:Y:S01]  /*17d0*/  @!P2 LDG.E.U16 R27, [R76.64] ;  /* 0x000000064c1ba981 */ /* 0x000ea2000c1e1500 */
[----:B------:R-:W-:-:S13]  /*17e0*/  ISETP.GE.AND P0, PT, R64, c[0x0][0x198], PT ;  /* 0x0000660040007a0c */ /* 0x000fda0003f06270 */
[----:B------:R-:W-:Y:S01]  /*17f0*/  @!P0 HADD2.F32 R65, -RZ, R9.H0_H0 ;  /* 0x20000009ff418230 */ /* 0x000fe20000004100 */
[----:B------:R-:W-:Y:S02]  /*1800*/  @!P2 F2FP.PACK_AB R9, RZ, UR4 ;  /* 0x00000004ff09ac3e */ /* 0x000fe400080000ff */
[----:B------:R-:W-:Y:S02]  /*1810*/  ISETP.NE.AND P0, PT, R75, RZ, PT ;  /* 0x000000ff4b00720c */ /* 0x000fe40003f05270 */
[----:B------:R-:W-:-:S13]  /*1820*/  ISETP.GE.AND P6, PT, R62, c[0x0][0x198], PT ;  /* 0x000066003e007a0c */ /* 0x000fda0003fc6270 */
[----:B------:R-:W-:Y:S02]  /*1830*/  @!P6 HADD2.F32 R61, -RZ, R10.H0_H0 ;  /* 0x2000000aff3de230 */ /* 0x000fe40000004100 */
[----:B------:R-:W-:Y:S01]  /*1840*/  @!P0 HADD2.F32 R57, -RZ, R31.H0_H0 ;  /* 0x2000001fff398230 */ /* 0x000fe20000004100 */
[----:B0-----:R-:W2:Y:S02]  /*1850*/  @!P2 I2F.F16 R80, R78 ;  /* 0x0000004e0050a306 */ /* 0x001ea40000200c00 */
[----:B--2---:R-:W-:Y:S01]  /*1860*/  @!P2 HFMA2 R27, R80.H0_H0, R9.H0_H0, R27.H0_H0 ;  /* 0x20000009501ba231 */ /* 0x004fe2000004081b */
[----:B------:R-:W-:-:S04]  /*1870*/  IADD3 R9, R8, c[0x0][0x0], RZ ;  /* 0x0000000008097a10 */ /* 0x000fc80007ffe0ff */
[----:B------:R-:W-:-:S04]  /*1880*/  ISETP.GE.AND P2, PT, R9, c[0x0][0x198], PT ;  /* 0x0000660009007a0c */ /* 0x000fc80003f46270 */
[----:B------:R-:W-:-:S09]  /*1890*/  P2R R75, PR, RZ, 0x4 ;  /* 0x00000004ff4b7803 */ /* 0x000fd20000000000 */
[----:B------:R-:W0:Y:S01]  /*18a0*/  @!P2 S2R R75, SR_CTAID.X ;  /* 0x00000000004ba919 */ /* 0x000e220000002500 */
[----:B------:R-:W-:Y:S01]  /*18b0*/  @!P2 LOP3.LUT R10, R9, 0xffffffe0, RZ, 0xc0, !PT ;  /* 0xffffffe0090aa812 */ /* 0x000fe200078ec0ff */
[----:B0-----:R-:W-:-:S05]  /*18c0*/  @!P2 IMAD.SHL.U32 R80, R75, 0x20, RZ ;  /* 0x000000204b50a824 */ /* 0x001fca00078e00ff */
[----:B------:R-:W-:-:S05]  /*18d0*/  @!P2 LOP3.LUT R75, R80, 0xffffffe0, R9, 0xe2, !PT ;  /* 0xffffffe0504ba812 */ /* 0x000fca00078ee209 */
[----:B------:R-:W-:-:S05]  /*18e0*/  @!P2 IMAD R10, R10, c[0x0][0x194], R75 ;  /* 0x000065000a0aaa24 */ /* 0x000fca00078e024b */
[----:B------:R-:W-:-:S04]  /*18f0*/  @!P2 IADD3 R76, P6, R10, c[0x0][0x168], RZ ;  /* 0x00005a000a4caa10 */ /* 0x000fc80007fde0ff */
[----:B------:R-:W-:-:S05]  /*1900*/  @!P2 LEA.HI.X.SX32 R77, R10, c[0x0][0x16c], 0x1, P6 ;  /* 0x00005b000a4daa11 */ /* 0x000fca00030f0eff */
[----:B------:R-:W2:Y:S01]  /*1910*/  @!P2 LDG.E.S8 R76, [R76.64] ;  /* 0x000000064c4ca981 */ /* 0x000ea2000c1e1300 */
[----:B------:R-:W-:-:S04]  /*1920*/  @!P2 IMAD.MOV.U32 R78, RZ, RZ, 0x2 ;  /* 0x00000002ff4ea424 */ /* 0x000fc800078e00ff */
[----:B------:R-:W-:-:S05]  /*1930*/  @!P2 IMAD.WIDE R78, R9, R78, c[0x0][0x178] ;  /* 0x00005e00094ea625 */ /* 0x000fca00078e024e */
[----:B------:R-:W3:Y:S01]  /*1940*/  @!P2 LDG.E.U16 R31, [R78.64] ;  /* 0x000000064e1fa981 */ /* 0x000ee2000c1e1500 */
[----:B------:R-:W-:Y:S02]  /*1950*/  ISETP.GE.AND P6, PT, R60, c[0x0][0x198], PT ;  /* 0x000066003c007a0c */ /* 0x000fe40003fc6270 */
[----:B------:R-:W-:-:S11]  /*1960*/  @!P2 F2FP.PACK_AB R75, RZ, UR4 ;  /* 0x00000004ff4bac3e */ /* 0x000fd600080000ff */
[----:B------:R-:W-:Y:S01]  /*1970*/  @!P6 HADD2.F32 R59, -RZ, R38.H0_H0 ;  /* 0x20000026ff3be230 */ /* 0x000fe20000004100 */
[----:B------:R-:W-:Y:S01]  /*1980*/  P2R R38, PR, RZ, 0x1 ;  /* 0x00000001ff267803 */ /* 0x000fe20000000000 */
[----:B--2---:R-:W3:Y:S02]  /*1990*/  @!P2 I2F.F16 R10, R76 ;  /* 0x0000004c000aa306 */ /* 0x004ee40000200c00 */
[----:B---3--:R-:W-:Y:S01]  /*19a0*/  @!P2 HFMA2 R31, R10.H0_H0, R75.H0_H0, R31.H0_H0 ;  /* 0x2000004b0a1fa231 */ /* 0x008fe2000004081f */
[----:B------:R-:W-:-:S04]  /*19b0*/  IADD3 R10, R9, c[0x0][0x0], RZ ;  /* 0x00000000090a7a10 */ /* 0x000fc80007ffe0ff */
[----:B------:R-:W-:-:S04]  /*19c0*/  ISETP.GE.AND P0, PT, R10, c[0x0][0x198], PT ;  /* 0x000066000a007a0c */ /* 0x000fc80003f06270 */
[----:B------:R-:W-:-:S09]  /*19d0*/  P2R R75, PR, RZ, 0x1 ;  /* 0x00000001ff4b7803 */ /* 0x000fd20000000000 */
[----:B------:R-:W0:Y:S02]  /*19e0*/  @!P0 S2R R75, SR_CTAID.X ;  /* 0x00000000004b8919 */ /* 0x000e240000002500 */
[----:B0-----:R-:W-:-:S05]  /*19f0*/  @!P0 IMAD.SHL.U32 R75, R75, 0x20, RZ ;  /* 0x000000204b4b8824 */ /* 0x001fca00078e00ff */
[----:B------:R-:W-:Y:S02]  /*1a00*/  @!P0 LOP3.LUT R80, R75, 0xffffffe0, R10, 0xe2, !PT ;  /* 0xffffffe04b508812 */ /* 0x000fe400078ee20a */
[----:B------:R-:W-:-:S05]  /*1a10*/  @!P0 LOP3.LUT R75, R10, 0xffffffe0, RZ, 0xc0, !PT ;  /* 0xffffffe00a4b8812 */ /* 0x000fca00078ec0ff */
[----:B------:R-:W-:-:S05]  /*1a20*/  @!P0 IMAD R75, R75, c[0x0][0x194], R80 ;  /* 0x000065004b4b8a24 */ /* 0x000fca00078e0250 */
[----:B------:R-:W-:-:S04]  /*1a30*/  @!P0 IADD3 R76, P6, R75, c[0x0][0x168], RZ ;  /* 0x00005a004b4c8a10 */ /* 0x000fc80007fde0ff */
[----:B------:R-:W-:Y:S02]  /*1a40*/  @!P0 LEA.HI.X.SX32 R77, R75, c[0x0][0x16c], 0x1, P6 ;  /* 0x00005b004b4d8a11 */ /* 0x000fe400030f0eff */
[----:B------:R-:W-:-:S03]  /*1a50*/  ISETP.GE.AND P2, PT, R52, c[0x0][0x198], PT ;  /* 0x0000660034007a0c */ /* 0x000fc60003f46270 */
[----:B------:R-:W2:Y:S01]  /*1a60*/  @!P0 LDG.E.S8 R76, [R76.64] ;  /* 0x000000064c4c8981 */ /* 0x000ea2000c1e1300 */
[----:B------:R-:W-:-:S04]  /*1a70*/  @!P0 IMAD.MOV.U32 R79, RZ, RZ, 0x2 ;  /* 0x00000002ff4f8424 */ /* 0x000fc800078e00ff */
[----:B------:R-:W-:-:S05]  /*1a80*/  @!P0 IMAD.WIDE R78, R10, R79, c[0x0][0x178] ;  /* 0x00005e000a4e8625 */ /* 0x000fca00078e024f */
[----:B------:R-:W-:Y:S02]  /*1a90*/  @!P2 HADD2.F32 R51, -RZ, R35.H0_H0 ;  /* 0x20000023ff33a230 */ /* 0x000fe40000004100 */
[----:B------:R-:W3:Y:S01]  /*1aa0*/  @!P0 LDG.E.U16 R35, [R78.64] ;  /* 0x000000064e238981 */ /* 0x000ee2000c1e1500 */
[----:B------:R-:W-:Y:S01]  /*1ab0*/  @!P1 HADD2.F32 R55, -RZ, R39.H0_H0 ;  /* 0x20000027ff379230 */ /* 0x000fe20000004100 */
[----:B------:R-:W-:Y:S02]  /*1ac0*/  P2R R39, PR, RZ, 0x2 ;  /* 0x00000002ff277803 */ /* 0x000fe40000000000 */
[----:B------:R-:W-:-:S13]  /*1ad0*/  ISETP.GE.AND P1, PT, R54, c[0x0][0x198], PT ;  /* 0x0000660036007a0c */ /* 0x000fda0003f26270 */
[----:B------:R-:W-:Y:S01]  /*1ae0*/  @!P1 HADD2.F32 R53, -RZ, R11.H0_H0 ;  /* 0x2000000bff359230 */ /* 0x000fe20000004100 */
[----:B------:R-:W-:Y:S02]  /*1af0*/  @!P0 F2FP.PACK_AB R11, RZ, UR4 ;  /* 0x00000004ff0b8c3e */ /* 0x000fe400080000ff */
[----:B------:R-:W-:-:S13]  /*1b00*/  ISETP.GE.AND P2, PT, R50, c[0x0][0x198], PT ;  /* 0x0000660032007a0c */ /* 0x000fda0003f46270 */
[----:B------:R-:W-:Y:S01]  /*1b10*/  @!P2 HADD2.F32 R49, -RZ, R12.H0_H0 ;  /* 0x2000000cff31a230 */ /* 0x000fe20000004100 */
[----:B------:R-:W-:-:S13]  /*1b20*/  ISETP.GE.AND P2, PT, R48, c[0x0][0x198], PT ;  /* 0x0000660030007a0c */ /* 0x000fda0003f46270 */
[----:B------:R-:W-:Y:S01]  /*1b30*/  @!P2 HADD2.F32 R47, -RZ, R72.H0_H0 ;  /* 0x20000048ff2fa230 */ /* 0x000fe20000004100 */
[----:B------:R-:W-:Y:S01]  /*1b40*/  ISETP.NE.AND P2, PT, R74, RZ, PT ;  /* 0x000000ff4a00720c */ /* 0x000fe20003f45270 */
[----:B--2---:R-:W3:Y:S02]  /*1b50*/  @!P0 I2F.F16 R80, R76 ;  /* 0x0000004c00508306 */ /* 0x004ee40000200c00 */
[----:B---3--:R-:W-:Y:S01]  /*1b60*/  @!P0 HFMA2 R35, R80.H0_H0, R11.H0_H0, R35.H0_H0 ;  /* 0x2000000b50238231 */ /* 0x008fe20000040823 */
        /* <DEDUP_REMOVED lines=14> */
[----:B------:R-:W-:-:S13]  /*1c50*/  ISETP.GE.AND P6, PT, R46, c[0x0][0x198], PT ;  /* 0x000066002e007a0c */ /* 0x000fda0003fc6270 */
[----:B------:R-:W-:Y:S01]  /*1c60*/  @!P6 HADD2.F32 R45, -RZ, R73.H0_H0 ;  /* 0x20000049ff2de230 */ /* 0x000fe20000004100 */
[----:B------:R-:W-:Y:S01]  /*1c70*/  @!P1 F2FP.PACK_AB R12, RZ, UR4 ;  /* 0x00000004ff0c9c3e */ /* 0x000fe200080000ff */
[----:B------:R-:W-:Y:S01]  /*1c80*/  @!P2 HADD2.F32 R43, -RZ, R67.H0_H0 ;  /* 0x20000043ff2ba230 */ /* 0x000fe20000004100 */
[----:B------:R-:W-:Y:S02]  /*1c90*/  P2R R67, PR, RZ, 0x4 ;  /* 0x00000004ff437803 */ /* 0x000fe40000000000 */
[----:B------:R-:W-:-:S13]  /*1ca0*/  ISETP.GE.AND P2, PT, R0, c[0x0][0x198], PT ;  /* 0x0000660000007a0c */ /* 0x000fda0003f46270 */
[----:B------:R-:W-:Y:S01]  /*1cb0*/  @!P2 HADD2.F32 R14, -RZ, R71.H0_H0 ;  /* 0x20000047ff0ea230 */ /* 0x000fe20000004100 */
        /* <DEDUP_REMOVED lines=11> */
[----:B------:R-:W-:-:S05]  /*1d70*/  @!P1 LEA.HI.X.SX32 R75, R73, c[0x0][0x16c], 0x1, P6 ;  /* 0x00005b00494b9a11 */ /* 0x000fca00030f0eff */
[----:B------:R-:W2:Y:S01]  /*1d80*/  @!P1 LDG.E.S8 R74, [R74.64] ;  /* 0x000000064a4a9981 */ /* 0x000ea2000c1e1300 */
[----:B------:R-:W-:-:S04]  /*1d90*/  @!P1 IMAD.MOV.U32 R77, RZ, RZ, 0x2 ;  /* 0x00000002ff4d9424 */ /* 0x000fc800078e00ff */
[----:B------:R-:W-:-:S05]  /*1da0*/  @!P1 IMAD.WIDE R76, R12, R77, c[0x0][0x178] ;  /* 0x00005e000c4c9625 */ /* 0x000fca00078e024d */
[----:B------:R-:W3:Y:S01]  /*1db0*/  @!P1 LDG.E.U16 R71, [R76.64] ;  /* 0x000000064c479981 */ /* 0x000ee2000c1e1500 */
[----:B------:R-:W-:Y:S01]  /*1dc0*/  @!P3 HADD2.F32 R13, -RZ, R15.H0_H0 ;  /* 0x2000000fff0db230 */ /* 0x000fe20000004100 */
[----:B------:R-:W-:Y:S02]  /*1dd0*/  @!P1 F2FP.PACK_AB R15, RZ, UR4 ;  /* 0x00000004ff0f9c3e */ /* 0x000fe400080000ff */
[----:B------:R-:W-:-:S13]  /*1de0*/  ISETP.GE.AND P2, PT, R2, c[0x0][0x198], PT ;  /* 0x0000660002007a0c */ /* 0x000fda0003f46270 */
[----:B------:R-:W-:Y:S01]  /*1df0*/  @!P2 HADD2.F32 R16, -RZ, R19.H0_H0 ;  /* 0x20000013ff10a230 */ /* 0x000fe20000004100 */
[----:B------:R-:W-:-:S13]  /*1e00*/  ISETP.GE.AND P2, PT, R4, c[0x0][0x198], PT ;  /* 0x0000660004007a0c */ /* 0x000fda0003f46270 */
[----:B------:R-:W-:Y:S01]  /*1e10*/  @!P2 HADD2.F32 R18, -RZ, R70.H0_H0 ;  /* 0x20000046ff12a230 */ /* 0x000fe20000004100 */
        /* <DEDUP_REMOVED lines=18> */
[----:B------:R-:W-:Y:S02]  /*1f40*/  @!P1 F2FP.PACK_AB R69, RZ, UR4 ;  /* 0x00000004ff459c3e */ /* 0x000fe400080000ff */
[----:B------:R-:W-:-:S13]  /*1f50*/  ISETP.GE.AND P6, PT, R5, c[0x0][0x198], PT ;  /* 0x0000660005007a0c */ /* 0x000fda0003fc6270 */
[----:B------:R-:W-:Y:S02]  /*1f60*/  @!P6 HADD2.F32 R20, -RZ, R23.H0_H0 ;  /* 0x20000017ff14e230 */ /* 0x000fe40000004100 */
[----:B------:R-:W-:Y:S02]  /*1f70*/  @!P5 HADD2.F32 R22, -RZ, R68.H0_H0 ;  /* 0x20000044ff16d230 */ /* 0x000fe40000004100 */
        /* <DEDUP_REMOVED lines=16> */
[----:B------:R0:W3:Y:S02]  /*2080*/  @!P2 LDG.E.U16 R40, [R68.64] ;  /* 0x000000064428a981 */ /* 0x0000e4000c1e1500 */
[----:B0-----:R-:W-:Y:S02]  /*2090*/  @!P2 F2FP.PACK_AB R69, RZ, UR4 ;  /* 0x00000004ff45ac3e */ /* 0x001fe400080000ff */
[----:B------:R-:W-:-:S13]  /*20a0*/  ISETP.GE.AND P6, PT, R8, c[0x0][0x198], PT ;  /* 0x0000660008007a0c */ /* 0x000fda0003fc6270 */
[----:B------:R-:W-:Y:S02]  /*20b0*/  @!P6 HADD2.F32 R24, -RZ, R27.H0_H0 ;  /* 0x2000001bff18e230 */ /* 0x000fe40000004100 */
[----:B------:R-:W-:Y:S01]  /*20c0*/  @!P0 HADD2.F32 R26, -RZ, R35.H0_H0 ;  /* 0x20000023ff1a8230 */ /* 0x000fe20000004100 */
[----:B--2---:R-:W3:Y:S02]  /*20d0*/  @!P2 I2F.F16 R23, R74 ;  /* 0x0000004a0017a306 */ /* 0x004ee40000200c00 */
[----:B---3--:R-:W-:Y:S01]  /*20e0*/  @!P2 HFMA2 R40, R23.H0_H0, R69.H0_H0, R40.H0_H0 ;  /* 0x200000451728a231 */ /* 0x008fe20000040828 */
[----:B------:R-:W-:-:S04]  /*20f0*/  IADD3 R23, R19, c[0x0][0x0], RZ ;  /* 0x0000000013177a10 */ /* 0x000fc80007ffe0ff */
[----:B------:R-:W-:-:S13]  /*2100*/  ISETP.GE.AND P2, PT, R23, c[0x0][0x198], PT ;  /* 0x0000660017007a0c */ /* 0x000fda0003f46270 */
[----:B------:R-:W0:Y:S01]  /*2110*/  @!P2 S2R R73, SR_CTAID.X ;  /* 0x000000000049a919 */ /* 0x000e220000002500 */
[----:B------:R-:W-:Y:S02]  /*2120*/  @!P2 LOP3.LUT R27, R23, 0xffffffe0, RZ, 0xc0, !PT ;  /* 0xffffffe0171ba812 */ /* 0x000fe400078ec0ff */
[----:B------:R-:W-:Y:S01]  /*2130*/  P2R R68, PR, RZ, 0x4 ;  /* 0x00000004ff447803 */ /* 0x000fe20000000000 */
        /* <DEDUP_REMOVED lines=9> */
[----:B------:R-:W-:Y:S02]  /*21d0*/  @!P2 F2FP.PACK_AB R27, RZ, UR4 ;  /* 0x00000004ff1bac3e */ /* 0x000fe400080000ff */
[----:B------:R-:W-:-:S13]  /*21e0*/  ISETP.GE.AND P6, PT, R9, c[0x0][0x198], PT ;  /* 0x0000660009007a0c */ /* 0x000fda0003fc6270 */
[----:B------:R-:W-:Y:S01]  /*21f0*/  @!P6 HADD2.F32 R25, -RZ, R31.H0_H0 ;  /* 0x2000001fff19e230 */ /* 0x000fe20000004100 */
[----:B------:R-:W-:-:S13]  /*2200*/  ISETP.GE.AND P6, PT, R11, c[0x0][0x198], PT ;  /* 0x000066000b007a0c */ /* 0x000fda0003fc6270 */
[----:B------:R-:W-:Y:S02]  /*2210*/  @!P6 HADD2.F32 R28, -RZ, R72.H0_H0 ;  /* 0x20000048ff1ce230 */ /* 0x000fe40000004100 */
[----:B------:R-:W-:Y:S01]  /*2220*/  @!P1 HADD2.F32 R30, -RZ, R70.H0_H0 ;  /* 0x20000046ff1e9230 */ /* 0x000fe20000004100 */
[----:B--2---:R-:W3:Y:S02]  /*2230*/  @!P2 I2F.F16 R76, R68 ;  /* 0x00000044004ca306 */ /* 0x004ee40000200c00 */
[----:B---3--:R-:W-:Y:S01]  /*2240*/  @!P2 HFMA2 R35, R76.H0_H0, R27.H0_H0, R35.H0_H0 ;  /* 0x2000001b4c23a231 */ /* 0x008fe20000040823 */
[----:B------:R-:W-:-:S04]  /*2250*/  IADD3 R27, R23, c[0x0][0x0], RZ ;  /* 0x00000000171b7a10 */ /* 0x000fc80007ffe0ff */
[----:B------:R-:W-:-:S04]  /*2260*/  ISETP.GE.AND P0, PT, R27, c[0x0][0x198], PT ;  /* 0x000066001b007a0c */ /* 0x000fc80003f06270 */
[----:B------:R-:W-:-:S09]  /*2270*/  P2R R31, PR, RZ, 0x1 ;  /* 0x00000001ff1f7803 */ /* 0x000fd20000000000 */
[----:B------:R-:W0:Y:S02]  /*2280*/  @!P0 S2R R31, SR_CTAID.X ;  /* 0x00000000001f8919 */ /* 0x000e240000002500 */
[----:B0-----:R-:W-:Y:S01]  /*2290*/  @!P0 IMAD.SHL.U32 R76, R31, 0x20, RZ ;  /* 0x000000201f4c8824 */ /* 0x001fe200078e00ff */
[----:B------:R-:W-:-:S04]  /*22a0*/  @!P0 LOP3.LUT R31, R27, 0xffffffe0, RZ, 0xc0, !PT ;  /* 0xffffffe01b1f8812 */ /* 0x000fc800078ec0ff */
[----:B------:R-:W-:-:S05]  /*22b0*/  @!P0 LOP3.LUT R72, R76, 0xffffffe0, R27, 0xe2, !PT ;  /* 0xffffffe04c488812 */ /* 0x000fca00078ee21b */
[----:B------:R-:W-:-:S05]  /*22c0*/  @!P0 IMAD R31, R31, c[0x0][0x194], R72 ;  /* 0x000065001f1f8a24 */ /* 0x000fca00078e0248 */
[----:B------:R-:W-:-:S04]  /*22d0*/  @!P0 IADD3 R68, P6, R31, c[0x0][0x168], RZ ;  /* 0x00005a001f448a10 */ /* 0x000fc80007fde0ff */
[----:B------:R-:W-:Y:S02]  /*22e0*/  @!P0 LEA.HI.X.SX32 R69, R31, c[0x0][0x16c], 0x1, P6 ;  /* 0x00005b001f458a11 */ /* 0x000fe400030f0eff */
[----:B------:R-:W-:-:S03]  /*22f0*/  ISETP.GE.AND P6, PT, R12, c[0x0][0x198], PT ;  /* 0x000066000c007a0c */ /* 0x000fc60003fc6270 */
[----:B------:R-:W2:Y:S01]  /*2300*/  @!P0 LDG.E.S8 R68, [R68.64] ;  /* 0x0000000644448981 */ /* 0x000ea2000c1e1300 */
[----:B------:R-:W-:-:S09]  /*2310*/  @!P0 IMAD.MOV.U32 R70, RZ, RZ, 0x2 ;  /* 0x00000002ff468424 */ /* 0x000fd200078e00ff */
[----:B------:R-:W-:Y:S01]  /*2320*/  @!P6 HADD2.F32 R29, -RZ, R71.H0_H0 ;  /* 0x20000047ff1de230 */ /* 0x000fe20000004100 */
[----:B------:R-:W-:-:S06]  /*2330*/  @!P0 IMAD.WIDE R70, R27, R70, c[0x0][0x178] ;  /* 0x00005e001b468625 */ /* 0x000fcc00078e0246 */
[----:B------:R0:W3:Y:S02]  /*2340*/  @!P0 LDG.E.U16 R70, [R70.64] ;  /* 0x0000000646468981 */ /* 0x0000e4000c1e1500 */
[----:B0-----:R-:W-:Y:S02]  /*2350*/  @!P0 F2FP.PACK_AB R71, RZ, UR4 ;  /* 0x00000004ff478c3e */ /* 0x001fe400080000ff */
[----:B------:R-:W-:-:S13]  /*2360*/  ISETP.GE.AND P6, PT, R19, c[0x0][0x198], PT ;  /* 0x0000660013007a0c */ /* 0x000fda0003fc6270 */
        /* <DEDUP_REMOVED lines=14> */
[----:B------:R-:W-:Y:S01]  /*2450*/  @!P1 IMAD.MOV.U32 R70, RZ, RZ, 0x2 ;  /* 0x00000002ff469424 */ /* 0x000fe200078e00ff */
[----:B------:R-:W-:-:S03]  /*2460*/  @!P0 HADD2.F32 R34, -RZ, R71.H0_H0 ;  /* 0x20000047ff228230 */ /* 0x000fc60000004100 */
[----:B------:R-:W-:-:S06]  /*2470*/  @!P1 IMAD.WIDE R70, R31, R70, c[0x0][0x178] ;  /* 0x00005e001f469625 */ /* 0x000fcc00078e0246 */
[----:B------:R-:W3:Y:S01]  /*2480*/  @!P1 LDG.E.U16 R70, [R70.64] ;  /* 0x0000000646469981 */ /* 0x000ee2000c1e1500 */
[----:B------:R-:W-:Y:S01]  /*2490*/  @!P2 HADD2.F32 R33, -RZ, R35.H0_H0 ;  /* 0x20000023ff21a230 */ /* 0x000fe20000004100 */
[----:B------:R-:W-:Y:S01]  /*24a0*/  @!P1 F2FP.PACK_AB R40, RZ, UR4 ;  /* 0x00000004ff289c3e */ /* 0x000fe200080000ff */
[----:B--2---:R-:W3:Y:S04]  /*24b0*/  @!P1 I2F.F16 R35, R68 ;  /* 0x0000004400239306 */ /* 0x004ee80000200c00 */
[----:B---3--:R-:W-:Y:S01]  /*24c0*/  @!P1 HFMA2 R40, R35.H0_H0, R40.H0_H0, R70.H0_H0 ;  /* 0x2000002823289231 */ /* 0x008fe20000040846 */
[----:B------:R-:W-:-:S04]  /*24d0*/  IADD3 R35, R31, c[0x0][0x0], RZ ;  /* 0x000000001f237a10 */ /* 0x000fc80007ffe0ff */
[----:B------:R-:W-:-:S13]  /*24e0*/  ISETP.GE.AND P0, PT, R35, c[0x0][0x198], PT ;  /* 0x0000660023007a0c */ /* 0x000fda0003f06270 */
[----:B------:R-:W0:Y:S01]  /*24f0*/  @!P0 S2R R69, SR_CTAID.X ;  /* 0x0000000000458919 */ /* 0x000e220000002500 */
[----:B------:R-:W-:Y:S01]  /*2500*/  @!P1 HADD2.F32 R36, -RZ, R40.H0_H0 ;  /* 0x20000028ff249230 */ /* 0x000fe20000004100 */
        /* <DEDUP_REMOVED lines=9> */
[----:B------:R-:W-:-:S06]  /*25a0*/  @!P0 IMAD.WIDE R70, R35, R70, c[0x0][0x178] ;  /* 0x00005e0023468625 */ /* 0x000fcc00078e0246 */
[----:B------:R-:W3:Y:S01]  /*25b0*/  @!P0 LDG.E.U16 R70, [R70.64] ;  /* 0x0000000646468981 */ /* 0x000ee2000c1e1500 */
[----:B------:R-:W-:Y:S01]  /*25c0*/  @!P0 F2FP.PACK_AB R40, RZ, UR4 ;  /* 0x00000004ff288c3e */ /* 0x000fe200080000ff */
[----:B--2---:R-:W3:Y:S04]  /*25d0*/  @!P0 I2F.F16 R73, R68 ;  /* 0x0000004400498306 */ /* 0x004ee80000200c00 */
[----:B---3--:R-:W-:Y:S01]  /*25e0*/  @!P0 HFMA2 R73, R73.H0_H0, R40.H0_H0, R70.H0_H0 ;  /* 0x2000002849498231 */ /* 0x008fe20000040846 */
[----:B------:R-:W-:-:S04]  /*25f0*/  IADD3 R40, R35, c[0x0][0x0], RZ ;  /* 0x0000000023287a10 */ /* 0x000fc80007ffe0ff */
[----:B------:R-:W-:Y:S01]  /*2600*/  @!P0 HADD2.F32 R37, -RZ, R73.H0_H0 ;  /* 0x20000049ff258230 */ /* 0x000fe20000004100 */
[----:B------:R-:W-:-:S13]  /*2610*/  ISETP.GE.AND P0, PT, R40, c[0x0][0x198], PT ;  /* 0x0000660028007a0c */ /* 0x000fda0003f06270 */
[----:B------:R-:W0:Y:S01]  /*2620*/  @!P0 S2R R72, SR_CTAID.X ;  /* 0x0000000000488919 */ /* 0x000e220000002500 */
[----:B------:R-:W-:Y:S01]  /*2630*/  P2R R68, PR, RZ, 0x1 ;  /* 0x00000001ff447803 */ /* 0x000fe20000000000 */
[----:B0-----:R-:W-:-:S05]  /*2640*/  @!P0 IMAD.SHL.U32 R69, R72, 0x20, RZ ;  /* 0x0000002048458824 */ /* 0x001fca00078e00ff */
[----:B------:R-:W-:Y:S02]  /*2650*/  @!P0 LOP3.LUT R72, R69, 0xffffffe0, R40, 0xe2, !PT ;  /* 0xffffffe045488812 */ /* 0x000fe400078ee228 */
[----:B------:R-:W-:-:S05]  /*2660*/  @!P0 LOP3.LUT R69, R40, 0xffffffe0, RZ, 0xc0, !PT ;  /* 0xffffffe028458812 */ /* 0x000fca00078ec0ff */
[----:B------:R-:W-:-:S05]  /*2670*/  @!P0 IMAD R69, R69, c[0x0][0x194], R72 ;  /* 0x0000650045458a24 */ /* 0x000fca00078e0248 */
[----:B------:R-:W-:-:S04]  /*2680*/  @!P0 IADD3 R68, P6, R69, c[0x0][0x168], RZ ;  /* 0x00005a0045448a10 */ /* 0x000fc80007fde0ff */
[----:B------:R-:W-:Y:S02]  /*2690*/  @!P0 LEA.HI.X.SX32 R69, R69, c[0x0][0x16c], 0x1, P6 ;  /* 0x00005b0045458a11 */ /* 0x000fe400030f0eff */
[----:B------:R-:W-:-:S13]  /*26a0*/  ISETP.GE.AND P6, PT, R40, c[0x0][0x198], PT ;  /* 0x0000660028007a0c */ /* 0x000fda0003fc6270 */
[----:B------:R0:W2:Y:S01]  /*26b0*/  @!P6 LDG.E.S8 R68, [R68.64] ;  /* 0x000000064444e981 */ /* 0x0000a2000c1e1300 */
[----:B------:R-:W-:-:S04]  /*26c0*/  @!P6 IMAD.MOV.U32 R71, RZ, RZ, 0x2 ;  /* 0x00000002ff47e424 */ /* 0x000fc800078e00ff */
[----:B------:R-:W-:-:S06]  /*26d0*/  @!P6 IMAD.WIDE R70, R40, R71, c[0x0][0x178] ;  /* 0x00005e002846e625 */ /* 0x000fcc00078e0247 */
[----:B------:R-:W3:Y:S01]  /*26e0*/  @!P6 LDG.E.U16 R70, [R70.64] ;  /* 0x000000064646e981 */ /* 0x000ee2000c1e1500 */
[----:B0-----:R-:W-:Y:S02]  /*26f0*/  @!P6 F2FP.PACK_AB R69, RZ, UR4 ;  /* 0x00000004ff45ec3e */ /* 0x001fe400080000ff */
[----:B------:R-:W-:Y:S02]  /*2700*/  ISETP.GE.AND P1, PT, R64, c[0x0][0x198], PT ;  /* 0x0000660040007a0c */ /* 0x000fe40003f26270 */
[----:B------:R-:W-:Y:S01]  /*2710*/  ISETP.GE.AND P0, PT, R66, c[0x0][0x198], PT ;  /* 0x0000660042007a0c */ /* 0x000fe20003f06270 */
[----:B------:R-:W-:Y:S01]  /*2720*/  IMAD.MOV.U32 R72, RZ, RZ, RZ ;  /* 0x000000ffff487224 */ /* 0x000fe200078e00ff */
[----:B------:R-:W-:-:S09]  /*2730*/  ISETP.GE.AND P2, PT, R60, c[0x0][0x198], PT ;  /* 0x000066003c007a0c */ /* 0x000fd20003f46270 */
[----:B------:R-:W-:-:S04]  /*2740*/  @!P1 FADD.FTZ R72, RZ, R65 ;  /* 0x00000041ff489221 */ /* 0x000fc80000010000 */
[----:B------:R-:W-:Y:S01]  /*2750*/  @!P0 FADD.FTZ R72, R72, R63 ;  /* 0x0000003f48488221 */ /* 0x000fe20000010000 */
[----:B------:R-:W-:Y:S02]  /*2760*/  ISETP.NE.AND P0, PT, R38, RZ, PT ;  /* 0x000000ff2600720c */ /* 0x000fe40003f05270 */
[----:B------:R-:W-:-:S04]  /*2770*/  ISETP.NE.AND P1, PT, R39, RZ, PT ;  /* 0x000000ff2700720c */ /* 0x000fc80003f25270 */
[----:B------:R-:W-:Y:S01]  /*2780*/  P2R R39, PR, RZ, 0x2 ;  /* 0x00000002ff277803 */ /* 0x000fe20000000000 */
[----:B--2---:R0:W3:Y:S02]  /*2790*/  @!P6 I2F.F16 R73, R68 ;  /* 0x000000440049e306 */ /* 0x0040e40000200c00 */
[----:B0-----:R-:W-:Y:S01]  /*27a0*/  P2R R68, PR, RZ, 0x40 ;  /* 0x00000040ff447803 */ /* 0x001fe20000000000 */
[----:B---3--:R-:W-:-:S05]  /*27b0*/  @!P6 HFMA2 R73, R73.H0_H0, R69.H0_H0, R70.H0_H0 ;  /* 0x200000454949e231 */ /* 0x008fca0000040846 */
[----:B------:R-:W-:Y:S01]  /*27c0*/  @!P6 HADD2.F32 R41, -RZ, R73.H0_H0 ;  /* 0x20000049ff29e230 */ /* 0x000fe20000004100 */
[----:B------:R-:W-:-:S13]  /*27d0*/  ISETP.GE.AND P6, PT, R62, c[0x0][0x198], PT ;  /* 0x000066003e007a0c */ /* 0x000fda0003fc6270 */
[----:B------:R-:W-:-:S04]  /*27e0*/  @!P6 FADD.FTZ R72, R72, R61 ;  /* 0x0000003d4848e221 */ /* 0x000fc80000010000 */
[----:B------:R-:W-:Y:S01]  /*27f0*/  @!P2 FADD.FTZ R72, R72, R59 ;  /* 0x0000003b4848a221 */ /* 0x000fe20000010000 */
[----:B------:R-:W-:-:S03]  /*2800*/  ISETP.GE.AND P2, PT, R54, c[0x0][0x198], PT ;  /* 0x0000660036007a0c */ /* 0x000fc60003f46270 */
[----:B------:R-:W-:-:S04]  /*2810*/  @!P0 FADD.FTZ R72, R72, R57 ;  /* 0x0000003948488221 */ /* 0x000fc80000010000 */
[----:B------:R-:W-:Y:S01]  /*2820*/  @!P1 FADD.FTZ R72, R72, R55 ;  /* 0x0000003748489221 */ /* 0x000fe20000010000 */
[----:B------:R-:W-:-:S05]  /*2830*/  ISETP.GE.AND P1, PT, R50, c[0x0][0x198], PT ;  /* 0x0000660032007a0c */ /* 0x000fca0003f26270 */
[----:B------:R-:W-:Y:S01]  /*2840*/  @!P2 FADD.FTZ R72, R72, R53 ;  /* 0x000000354848a221 */ /* 0x000fe20000010000 */
[----:B------:R-:W-:Y:S02]  /*2850*/  ISETP.GE.AND P2, PT, R52, c[0x0][0x198], PT ;  /* 0x0000660034007a0c */ /* 0x000fe40003f46270 */
[----:B------:R-:W-:Y:S02]  /*2860*/  P2R R69, PR, RZ, 0x1 ;  /* 0x00000001ff457803 */ /* 0x000fe40000000000 */
[----:B------:R-:W-:Y:S02]  /*2870*/  ISETP.GE.AND P0, PT, R48, c[0x0][0x198], PT ;  /* 0x0000660030007a0c */ /* 0x000fe40003f06270 */
[----:B------:R-:W-:-:S07]  /*2880*/  ISETP.GE.AND P6, PT, R46, c[0x0][0x198], PT ;  /* 0x000066002e007a0c */ /* 0x000fce0003fc6270 */
[----:B------:R-:W-:Y:S01]  /*2890*/  @!P2 FADD.FTZ R72, R72, R51 ;  /* 0x000000334848a221 */ /* 0x000fe20000010000 */
[----:B------:R-:W-:-:S03]  /*28a0*/  ISETP.NE.AND P2, PT, R67, RZ, PT ;  /* 0x000000ff4300720c */ /* 0x000fc60003f45270 */
[----:B------:R-:W-:-:S04]  /*28b0*/  @!P1 FADD.FTZ R72, R72, R49 ;  /* 0x0000003148489221 */ /* 0x000fc80000010000 */
[----:B------:R-:W-:-:S04]  /*28c0*/  @!P0 FADD.FTZ R72, R72, R47 ;  /* 0x0000002f48488221 */ /* 0x000fc80000010000 */
[----:B------:R-:W-:Y:S01]  /*28d0*/  @!P6 FADD.FTZ R72, R72, R45 ;  /* 0x0000002d4848e221 */ /* 0x000fe20000010000 */
[----:B------:R-:W-:Y:S02]  /*28e0*/  ISETP.GE.AND P6, PT, R0, c[0x0][0x198], PT ;  /* 0x0000660000007a0c */ /* 0x000fe40003fc6270 */
[----:B------:R-:W-:Y:S01]  /*28f0*/  P2R R38, PR, RZ, 0x4 ;  /* 0x00000004ff267803 */ /* 0x000fe20000000000 */
[----:B------:R-:W-:Y:S01]  /*2900*/  @!P2 FADD.FTZ R72, R72, R43 ;  /* 0x0000002b4848a221 */ /* 0x000fe20000010000 */
[----:B------:R-:W-:Y:S02]  /*2910*/  ISETP.GE.AND P2, PT, R2, c[0x0][0x198], PT ;  /* 0x0000660002007a0c */ /* 0x000fe40003f46270 */
[----:B------:R-:W-:Y:S01]  /*2920*/  ISETP.GE.AND P1, PT, R3, c[0x0][0x198], PT ;  /* 0x0000660003007a0c */ /* 0x000fe20003f26270 */
[----:B------:R-:W-:Y:S01]  /*2930*/  @!P3 FADD.FTZ R72, R72, R13 ;  /* 0x0000000d4848b221 */ /* 0x000fe20000010000 */
[----:B------:R-:W-:-:S05]  /*2940*/  ISETP.GE.AND P0, PT, R4, c[0x0][0x198], PT ;  /* 0x0000660004007a0c */ /* 0x000fca0003f06270 */
[----:B------:R-:W-:Y:S01]  /*2950*/  @!P6 FADD.FTZ R72, R72, R14 ;  /* 0x0000000e4848e221 */ /* 0x000fe20000010000 */
[----:B------:R-:W-:-:S03]  /*2960*/  ISETP.GE.AND P6, PT, R5, c[0x0][0x198], PT ;  /* 0x0000660005007a0c */ /* 0x000fc60003fc6270 */
[----:B------:R-:W-:-:S04]  /*2970*/  @!P2 FADD.FTZ R72, R72, R16 ;  /* 0x000000104848a221 */ /* 0x000fc80000010000 */
[----:B------:R-:W-:Y:S01]  /*2980*/  @!P1 FADD.FTZ R72, R72, R17 ;  /* 0x0000001148489221 */ /* 0x000fe20000010000 */
[----:B------:R-:W-:-:S03]  /*2990*/  ISETP.GE.AND P1, PT, R8, c[0x0][0x198], PT ;  /* 0x0000660008007a0c */ /* 0x000fc60003f26270 */
[----:B------:R-:W-:Y:S01]  /*29a0*/  @!P0 FADD.FTZ R72, R72, R18 ;  /* 0x0000001248488221 */ /* 0x000fe20000010000 */
[----:B------:R-:W-:-:S03]  /*29b0*/  ISETP.GE.AND P0, PT, R9, c[0x0][0x198], PT ;  /* 0x0000660009007a0c */ /* 0x000fc60003f06270 */
[----:B------:R-:W-:Y:S01]  /*29c0*/  @!P6 FADD.FTZ R72, R72, R20 ;  /* 0x000000144848e221 */ /* 0x000fe20000010000 */
[----:B------:R-:W-:-:S03]  /*29d0*/  ISETP.GE.AND P6, PT, R10, c[0x0][0x198], PT ;  /* 0x000066000a007a0c */ /* 0x000fc60003fc6270 */
        /* <DEDUP_REMOVED lines=18> */
[----:B------:R-:W-:-:S06]  /*2b00*/  @!P1 FADD.FTZ R72, R72, R34 ;  /* 0x0000002248489221 */ /* 0x000fcc0000010000 */
[----:B------:R-:W-:Y:S01]  /*2b10*/  @!P6 FADD.FTZ R72, R72, R36 ;  /* 0x000000244848e221 */ /* 0x000fe20000010000 */
[----:B------:R-:W-:-:S03]  /*2b20*/  ISETP.NE.AND P6, PT, R68, RZ, PT ;  /* 0x000000ff4400720c */ /* 0x000fc60003fc5270 */
[----:B------:R-:W-:Y:S01]  /*2b30*/  @!P0 FADD.FTZ R72, R72, R37 ;  /* 0x0000002548488221 */ /* 0x000fe20000010000 */
[----:B------:R-:W-:-:S09]  /*2b40*/  ISETP.NE.AND P1, PT, R39, RZ, PT ;  /* 0x000000ff2700720c */ /* 0x000fd20003f25270 */
[----:B------:R-:W-:-:S05]  /*2b50*/  @!P6 FADD.FTZ R72, R72, R41 ;  /* 0x000000294848e221 */ /* 0x000fca0000010000 */
[----:B------:R-:W0:Y:S01]  /*2b60*/  SHFL.BFLY PT, R39, R72, 0x10, 0x1f ;  /* 0x0e001f0048277f89 */ /* 0x000e2200000e0000 */
[----:B------:R-:W-:Y:S01]  /*2b70*/  ISETP.NE.AND P2, PT, R38, RZ, PT ;  /* 0x000000ff2600720c */ /* 0x000fe20003f45270 */
[----:B0-----:R-:W-:-:S05]  /*2b80*/  FADD.FTZ R39, R39, R72 ;  /* 0x0000004827277221 */ /* 0x001fca0000010000 */
[----:B------:R-:W0:Y:S02]  /*2b90*/  SHFL.BFLY PT, R38, R39, 0x8, 0x1f ;  /* 0x0d001f0027267f89 */ /* 0x000e2400000e0000 */
[----:B0-----:R-:W-:-:S05]  /*2ba0*/  FADD.FTZ R38, R39, R38 ;  /* 0x0000002627267221 */ /* 0x001fca0000010000 */
[----:B------:R-:W0:Y:S02]  /*2bb0*/  SHFL.BFLY PT, R67, R38, 0x4, 0x1f ;  /* 0x0c801f0026437f89 */ /* 0x000e2400000e0000 */
[----:B0-----:R-:W-:-:S05]  /*2bc0*/  FADD.FTZ R67, R38, R67 ;  /* 0x0000004326437221 */ /* 0x001fca0000010000 */
[----:B------:R-:W0:Y:S01]  /*2bd0*/  SHFL.BFLY PT, R68, R67, 0x2, 0x1f ;  /* 0x0c401f0043447f89 */ /* 0x000e2200000e0000 */
[----:B------:R-:W-:Y:S01]  /*2be0*/  LOP3.LUT P6, RZ, R64, 0x1f, RZ, 0xc0, !PT ;  /* 0x0000001f40ff7812 */ /* 0x000fe200078cc0ff */
[----:B0-----:R-:W-:-:S05]  /*2bf0*/  FADD.FTZ R68, R67, R68 ;  /* 0x0000004443447221 */ /* 0x001fca0000010000 */
[----:B------:R-:W0:Y:S07]  /*2c00*/  SHFL.BFLY PT, R71, R68, 0x1, 0x1f ;  /* 0x0c201f0044477f89 */ /* 0x000e2e00000e0000 */
[----:B------:R-:W-:-:S04]  /*2c10*/  @!P6 SHF.R.U32.HI R70, RZ, 0x3, R64 ;  /* 0x00000003ff46e819 */ /* 0x000fc80000011640 */
[----:B------:R-:W-:Y:S01]  /*2c20*/  @!P6 LOP3.LUT R70, R70, 0x1ffffffc, RZ, 0xc0, !PT ;  /* 0x1ffffffc4646e812 */ /* 0x000fe200078ec0ff */
[----:B0-----:R-:W-:-:S05]  /*2c30*/  FADD.FTZ R71, R68, R71 ;  /* 0x0000004744477221 */ /* 0x001fca0000010000 */
[----:B------:R-:W-:Y:S04]  /*2c40*/  @!P6 STS [R70+0x8], R71 ;  /* 0x000008474600e388 */ /* 0x000fe80000000800 */
[----:B------:R-:W-:Y:S01]  /*2c50*/  BAR.SYNC.DEFER_BLOCKING 0x0 ;  /* 0x0000000000007b1d */ /* 0x000fe20000010000 */
[----:B------:R-:W-:-:S13]  /*2c60*/  ISETP.NE.AND P6, PT, R64, RZ, PT ;  /* 0x000000ff4000720c */ /* 0x000fda0003fc5270 */
[----:B------:R-:W0:Y:S08]  /*2c70*/  @!P6 I2F R39, c[0x0][0x198] ;  /* 0x000066000027eb06 */ /* 0x000e300000201400 */
[----:B0-----:R-:W0:Y:S02]  /*2c80*/  @!P6 MUFU.RCP R39, R39 ;  /* 0x000000270027e308 */ /* 0x001e240000001000 */
[----:B0-----:R-:W-:-:S05]  /*2c90*/  @!P6 FMUL.FTZ R72, R39, R72 ;  /* 0x000000482748e220 */ /* 0x001fca0000410000 */
[----:B------:R-:W-:Y:S04]  /*2ca0*/  @!P6 STS [RZ], R72 ;  /* 0x00000048ff00e388 */ /* 0x000fe80000000800 */
[----:B------:R-:W-:Y:S06]  /*2cb0*/  BAR.SYNC.DEFER_BLOCKING 0x0 ;  /* 0x0000000000007b1d */ /* 0x000fec0000010000 */
[----:B------:R-:W0:Y:S02]  /*2cc0*/  LDS R38, [RZ] ;  /* 0x00000000ff267984 */ /* 0x000e240000000800 */
[----:B0-----:R-:W-:-:S02]  /*2cd0*/  FADD.FTZ R67, R65, -R38 ;  /* 0x8000002641437221 */ /* 0x001fc40000010000 */
[----:B------:R-:W-:Y:S02]  /*2ce0*/  FADD.FTZ R68, R63, -R38 ;  /* 0x800000263f447221 */ /* 0x000fe40000010000 */
[----:B------:R-:W-:-:S04]  /*2cf0*/  FFMA.FTZ R67, R67, R67, RZ ;  /* 0x0000004343437223 */ /* 0x000fc800000100ff */
[----:B------:R-:W-:Y:S02]  /*2d00*/  FFMA.FTZ R67, R68, R68, R67 ;  /* 0x0000004444437223 */ /* 0x000fe40000010043 */
[----:B------:R-:W-:-:S04]  /*2d10*/  FADD.FTZ R68, R61, -R38 ;  /* 0x800000263d447221 */ /* 0x000fc80000010000 */
        /* <DEDUP_REMOVED lines=55> */
[--C-:B------:R-:W-:Y:S02]  /*3090*/  FADD.FTZ R68, R37, -R38.reuse ;  /* 0x8000002625447221 */ /* 0x100fe40000010000 */
        /* <DEDUP_REMOVED lines=10> */
[----:B------:R-:W2:Y:S01]  /*3140*/  @!P6 I2F R39, c[0x0][0x198] ;  /* 0x000066000027eb06 */ /* 0x000ea20000201400 */
[----:B------:R-:W-:Y:S01]  /*3150*/  LOP3.LUT P0, RZ, R64, 0x1f, RZ, 0xc0, !PT ;  /* 0x0000001f40ff7812 */ /* 0x000fe2000780c0ff */
[----:B0-----:R-:W-:-:S05]  /*3160*/  FADD.FTZ R70, R67, R70 ;  /* 0x0000004643467221 */ /* 0x001fca0000010000 */
[----:B------:R-:W0:Y:S01]  /*3170*/  SHFL.BFLY PT, R71, R70, 0x1, 0x1f ;  /* 0x0c201f0046477f89 */ /* 0x000e2200000e0000 */
[----:B--2---:R-:W2:Y:S06]  /*3180*/  @!P6 MUFU.RCP R39, R39 ;  /* 0x000000270027e308 */ /* 0x004eac0000001000 */
[----:B------:R-:W-:-:S04]  /*3190*/  @!P0 SHF.R.U32.HI R72, RZ, 0x3, R64 ;  /* 0x00000003ff488819 */ /* 0x000fc80000011640 */
[----:B------:R-:W-:Y:S01]  /*31a0*/  @!P0 LOP3.LUT R72, R72, 0x1ffffffc, RZ, 0xc0, !PT ;  /* 0x1ffffffc48488812 */ /* 0x000fe200078ec0ff */
[----:B0-----:R-:W-:Y:S02]  /*31b0*/  FADD.FTZ R71, R70, R71 ;  /* 0x0000004746477221 */ /* 0x001fe40000010000 */
[----:B--2---:R-:W-:-:S03]  /*31c0*/  @!P6 FFMA.FTZ R38, R38, R39, c[0x0][0x190] ;  /* 0x000064002626e623 */ /* 0x004fc60000010027 */
[----:B------:R0:W-:Y:S03]  /*31d0*/  @!P0 STS [R72+0x8], R71 ;  /* 0x0000084748008388 */ /* 0x0001e60000000800 */
[----:B------:R-:W2:Y:S01]  /*31e0*/  @!P6 MUFU.RSQ R38, R38 ;  /* 0x000000260026e308 */ /* 0x000ea20000001400 */
[----:B------:R-:W-:Y:S01]  /*31f0*/  BAR.SYNC.DEFER_BLOCKING 0x0 ;  /* 0x0000000000007b1d */ /* 0x000fe20000010000 */
[----:B------:R-:W-:-:S05]  /*3200*/  ISETP.NE.AND P0, PT, R69, RZ, PT ;  /* 0x000000ff4500720c */ /* 0x000fca0003f05270 */
[----:B------:R-:W-:Y:S01]  /*3210*/  BSSY B0, `(.L_x_40) ;  /* 0x0000029000007945 */ /* 0x000fe20003800000 */
[----:B--2---:R0:W-:Y:S04]  /*3220*/  @!P6 STS [0x4], R38 ;  /* 0x00000426ff00e388 */ /* 0x0041e80000000800 */
[----:B------:R-:W-:Y:S01]  /*3230*/  BAR.SYNC.DEFER_BLOCKING 0x0 ;  /* 0x0000000000007b1d */ /* 0x000fe20000010000 */
[----:B------:R-:W-:-:S13]  /*3240*/  ISETP.GE.AND P6, PT, R64, c[0x0][0x198], PT ;  /* 0x0000660040007a0c */ /* 0x000fda0003fc6270 */
[----:B------:R-:W-:Y:S05]  /*3250*/  @P6 BRA `(.L_x_41) ;  /* 0x0000024000006947 */ /* 0x000fea0003800000 */
[----:B01----:R-:W0:Y:S04]  /*3260*/  LDS.64 R38, [RZ] ;  /* 0x00000000ff267984 */ /* 0x003e280000000a00 */
[----:B------:R-:W1:Y:S01]  /*3270*/  S2R R67, SR_CTAID.X ;  /* 0x0000000000437919 */ /* 0x000e620000002500 */
[----:B0-----:R-:W-:Y:S02]  /*3280*/  FADD.FTZ R38, R65, -R38 ;  /* 0x8000002641267221 */ /* 0x001fe40000010000 */
[----:B------:R-:W-:Y:S02]  /*3290*/  IMAD.MOV.U32 R65, RZ, RZ, 0x2 ;  /* 0x00000002ff417424 */ /* 0x000fe400078e00ff */
[----:B------:R-:W-:Y:S01]  /*32a0*/  FMUL.FTZ R70, R38, R39 ;  /* 0x0000002726467220 */ /* 0x000fe20000410000 */
[C---:B------:R-:W-:Y:S01]  /*32b0*/  LOP3.LUT R38, R64.reuse, 0x1f, RZ, 0xc0, !PT ;  /* 0x0000001f40267812 */ /* 0x040fe200078ec0ff */
[----:B------:R-:W-:-:S04]  /*32c0*/  IMAD.WIDE R68, R64, R65, c[0x0][0x180] ;  /* 0x0000600040447625 */ /* 0x000fc800078e0241 */
[----:B-1----:R-:W-:Y:S02]  /*32d0*/  IMAD R67, R67, 0x20, R38 ;  /* 0x0000002043437824 */ /* 0x002fe400078e0226 */
[C---:B------:R-:W-:Y:S01]  /*32e0*/  IMAD.WIDE R38, R64.reuse, R65, c[0x0][0x188] ;  /* 0x0000620040267625 */ /* 0x040fe200078e0241 */
[----:B------:R-:W2:Y:S05]  /*32f0*/  LDG.E.U16 R68, [R68.64] ;  /* 0x0000000644447981 */ /* 0x000eaa000c1e1500 */
[----:B------:R-:W3:Y:S01]  /*3300*/  LDG.E.U16 R38, [R38.64] ;  /* 0x0000000626267981 */ /* 0x000ee2000c1e1500 */
[----:B------:R-:W-:-:S05]  /*3310*/  LOP3.LUT R64, R64, 0xffffffe0, RZ, 0xc0, !PT ;  /* 0xffffffe040407812 */ /* 0x000fca00078ec0ff */
[----:B------:R-:W-:Y:S01]  /*3320*/  IMAD R67, R64, c[0x0][0x194], R67 ;  /* 0x0000650040437a24 */ /* 0x000fe200078e0243 */
[----:B--2---:R-:W-:Y:S02]  /*3330*/  HADD2.F32 R71, -RZ, R68.H0_H0 ;  /* 0x20000044ff477230 */ /* 0x004fe40000004100 */
[----:B---3--:R-:W-:-:S05]  /*3340*/  HADD2.F32 R64, -RZ, R38.H0_H0 ;  /* 0x20000026ff407230 */ /* 0x008fca0000004100 */
[----:B------:R-:W-:Y:S02]  /*3350*/  FFMA.FTZ R70, R70, R71, R64 ;  /* 0x0000004746467223 */ /* 0x000fe40000010040 */
[----:B------:R-:W-:-:S05]  /*3360*/  IMAD.WIDE R64, R67, R65, c[0x0][0x170] ;  /* 0x00005c0043407625 */ /* 0x000fca00078e0241 */
[----:B------:R-:W2:Y:S01]  /*3370*/  LDG.E.U16 R68, [R64.64] ;  /* 0x0000000640447981 */ /* 0x000ea2000c1e1500 */
[----:B------:R-:W-:Y:S01]  /*3380*/  PLOP3.LUT P6, PT, PT, PT, UP0, 0x40, 0x0 ;  /* 0x000000000000781c */ /* 0x000fe20003fce808 */
[----:B--2---:R-:W-:Y:S01]  /*3390*/  HADD2.F32 R69, -RZ, R68.H0_H0 ;  /* 0x20000044ff457230 */ /* 0x004fe20000004100 */
[----:B------:R-:W-:-:S04]  /*33a0*/  SHF.R.S32.HI R68, RZ, 0x1f, R67 ;  /* 0x0000001fff447819 */ /* 0x000fc80000011443 */
[----:B------:R-:W-:-:S07]  /*33b0*/  FADD.FTZ R69, R70, R69 ;  /* 0x0000004546457221 */ /* 0x000fce0000010000 */
[----:B------:R-:W-:Y:S05]  /*33c0*/  @P6 BRA `(.L_x_42) ;  /* 0x0000009000006947 */ /* 0x000fea0003800000 */
[----:B------:R-:W-:Y:S01]  /*33d0*/  F2FP.PACK_AB R38, RZ, R69 ;  /* 0x00000045ff26723e */ /* 0x000fe200000000ff */
[----:B------:R-:W-:-:S03]  /*33e0*/  FMUL.FTZ R69, R69, UR5 ;  /* 0x0000000545457c20 */ /* 0x000fc60008410000 */
[----:B------:R-:W-:Y:S02]  /*33f0*/  PRMT R39, R38, 0x7610, R39 ;  /* 0x0000761026277816 */ /* 0x000fe40000000027 */
[----:B------:R-:W-:Y:S01]  /*3400*/  IADD3 R38, P6, R67, c[0x0][0x160], RZ ;  /* 0x0000580043267a10 */ /* 0x000fe20007fde0ff */
[----:B------:R-:W0:Y:S02]  /*3410*/  F2I.S8.NTZ R69, R69 ;  /* 0x0000004500457305 */ /* 0x000e240000202100 */
[----:B------:R1:W-:Y:S02]  /*3420*/  STG.E.U16 [R64.64], R39 ;  /* 0x0000002740007986 */ /* 0x0003e4000c101506 */
[----:B-1----:R-:W-:-:S05]  /*3430*/  IADD3.X R39, R68, c[0x0][0x164], RZ, P6, !PT ;  /* 0x0000590044277a10 */ /* 0x002fca00037fe4ff */
[----:B0-----:R0:W-:Y:S01]  /*3440*/  STG.E.U8 [R38.64], R69 ;  /* 0x0000004526007986 */ /* 0x0011e2000c101106 */
[----:B------:R-:W-:Y:S05]  /*3450*/  BRA `(.L_x_41) ;  /* 0x0000004000007947 */ /* 0x000fea0003800000 */
.L_x_42:
[C---:B------:R-:W-:Y:S02]  /*3460*/  LEA R38, P6, R67.reuse, c[0x0][0x160], 0x1 ;  /* 0x0000580043267a11 */ /* 0x040fe400078c08ff */
[----:B------:R-:W-:Y:S02]  /*3470*/  F2FP.PACK_AB R69, RZ, R69 ;  /* 0x00000045ff45723e */ /* 0x000fe400000000ff */
[----:B------:R-:W-:-:S05]  /*3480*/  LEA.HI.X R39, R67, c[0x0][0x164], R68, 0x1, P6 ;  /* 0x0000590043277a11 */ /* 0x000fca00030f0c44 */
[----:B------:R0:W-:Y:S04]  /*3490*/  STG.E.U16 [R38.64], R69 ;  /* 0x0000004526007986 */ /* 0x0001e8000c101506 */
.L_x_41:
[----:B01----:R-:W-:Y:S05]  /*34a0*/  BSYNC B0 ;  /* 0x0000000000007941 */ /* 0x003fea0003800000 */
.L_x_40:
[----:B------:R-:W-:Y:S01]  /*34b0*/  ISETP.GE.AND P6, PT, R66, c[0x0][0x198], PT ;  /* 0x0000660042007a0c */ /* 0x000fe20003fc6270 */
[----:B------:R-:W-:-:S12]  /*34c0*/  BSSY B0, `(.L_x_43) ;  /* 0x0000026000007945 */ /* 0x000fd80003800000 */
[----:B------:R-:W-:Y:S05]  /*34d0*/  @P6 BRA `(.L_x_44) ;  /* 0x0000024000006947 */ /* 0x000fea0003800000 */
[----:B------:R-:W0:Y:S01]  /*34e0*/  S2R R38, SR_CTAID.X ;  /* 0x0000000000267919 */ /* 0x000e220000002500 */
[----:B------:R-:W-:Y:S01]  /*34f0*/  IMAD.MOV.U32 R69, RZ, RZ, 0x2 ;  /* 0x00000002ff457424 */ /* 0x000fe200078e00ff */
[----:B------:R-:W-:-:S03]  /*3500*/  LOP3.LUT R70, R66, 0xffffffe0, RZ, 0xc0, !PT ;  /* 0xffffffe042467812 */ /* 0x000fc600078ec0ff */
[----:B------:R-:W-:-:S06]  /*3510*/  IMAD.WIDE R64, R66, R69, c[0x0][0x180] ;  /* 0x0000600042407625 */ /* 0x000fcc00078e0245 */
[----:B------:R-:W2:Y:S01]  /*3520*/  LDG.E.U16 R64, [R64.64] ;  /* 0x0000000640407981 */ /* 0x000ea2000c1e1500 */
[----:B0-----:R-:W-:-:S05]  /*3530*/  IMAD.SHL.U32 R39, R38, 0x20, RZ ;  /* 0x0000002026277824 */ /* 0x001fca00078e00ff */
[----:B------:R-:W-:Y:S01]  /*3540*/  LOP3.LUT R39, R39, 0xffffffe0, R66, 0xe2, !PT ;  /* 0xffffffe027277812 */ /* 0x000fe200078ee242 */
[----:B------:R-:W-:-:S04]  /*3550*/  IMAD.WIDE R66, R66, R69, c[0x0][0x188] ;  /* 0x0000620042427625 */ /* 0x000fc800078e0245 */
[----:B------:R-:W-:Y:S02]  /*3560*/  IMAD R70, R70, c[0x0][0x194], R39 ;  /* 0x0000650046467a24 */ /* 0x000fe400078e0227 */
[----:B------:R-:W3:Y:S04]  /*3570*/  LDG.E.U16 R66, [R66.64] ;  /* 0x0000000642427981 */ /* 0x000ee8000c1e1500 */
[----:B------:R-:W0:Y:S01]  /*3580*/  LDS.64 R38, [RZ] ;  /* 0x00000000ff267984 */ /* 0x000e220000000a00 */
[----:B------:R-:W-:-:S04]  /*3590*/  IMAD.WIDE R68, R70, R69, c[0x0][0x170] ;  /* 0x00005c0046447625 */ /* 0x000fc800078e0245 */
[----:B0-----:R-:W-:-:S04]  /*35a0*/  FADD.FTZ R38, R63, -R38 ;  /* 0x800000263f267221 */ /* 0x001fc80000010000 */
[----:B------:R-:W-:Y:S01]  /*35b0*/  FMUL.FTZ R38, R38, R39 ;  /* 0x0000002726267220 */ /* 0x000fe20000410000 */
[----:B--2---:R-:W-:Y:S02]  /*35c0*/  HADD2.F32 R39, -RZ, R64.H0_H0 ;  /* 0x20000040ff277230 */ /* 0x004fe40000004100 */
[----:B---3--:R-:W-:-:S05]  /*35d0*/  HADD2.F32 R63, -RZ, R66.H0_H0 ;  /* 0x20000042ff3f7230 */ /* 0x008fca0000004100 */
[----:B------:R-:W-:Y:S02]  /*35e0*/  FFMA.FTZ R39, R38, R39, R63 ;  /* 0x0000002726277223 */ /* 0x000fe4000001003f */
[----:B------:R-:W2:Y:S01]  /*35f0*/  LDG.E.U16 R38, [R68.64] ;  /* 0x0000000644267981 */ /* 0x000ea2000c1e1500 */
[----:B------:R-:W-:Y:S01]  /*3600*/  PLOP3.LUT P6, PT, PT, PT, UP0, 0x40, 0x0 ;  /* 0x000000000000781c */ /* 0x000fe20003fce808 */
[----:B--2---:R-:W-:-:S05]  /*3610*/  HADD2.F32 R38, -RZ, R38.H0_H0 ;  /* 0x20000026ff267230 */ /* 0x004fca0000004100 */
[----:B------:R-:W-:Y:S01]  /*3620*/  FADD.FTZ R63, R39, R38 ;  /* 0x00000026273f7221 */ /* 0x000fe20000010000 */
[----:B------:R-:W-:-:S06]  /*3630*/  SHF.R.S32.HI R39, RZ, 0x1f, R70 ;  /* 0x0000001fff277819 */ /* 0x000fcc0000011446 */
[----:B------:R-:W-:Y:S05]  /*3640*/  @P6 BRA `(.L_x_45) ;  /* 0x0000009000006947 */ /* 0x000fea0003800000 */
[----:B------:R-:W-:Y:S01]  /*3650*/  F2FP.PACK_AB R38, RZ, R63 ;  /* 0x0000003fff26723e */ /* 0x000fe200000000ff */
[----:B------:R-:W-:-:S03]  /*3660*/  FMUL.FTZ R63, R63, UR5 ;  /* 0x000000053f3f7c20 */ /* 0x000fc60008410000 */
[----:B------:R-:W-:Y:S02]  /*3670*/  PRMT R64, R38, 0x7610, R64 ;  /* 0x0000761026407816 */ /* 0x000fe40000000040 */
[----:B------:R-:W-:Y:S01]  /*3680*/  IADD3 R38, P6, R70, c[0x0][0x160], RZ ;  /* 0x0000580046267a10 */ /* 0x000fe20007fde0ff */
[----:B------:R-:W0:Y:S02]  /*3690*/  F2I.S8.NTZ R63, R63 ;  /* 0x0000003f003f7305 */ /* 0x000e240000202100 */
[----:B------:R1:W-:Y:S01]  /*36a0*/  STG.E.U16 [R68.64], R64 ;  /* 0x0000004044007986 */ /* 0x0003e2000c101506 */
[----:B------:R-:W-:-:S05]  /*36b0*/  IADD3.X R39, R39, c[0x0][0x164], RZ, P6, !PT ;  /* 0x0000590027277a10 */ /* 0x000fca00037fe4ff */
[----:B0-----:R1:W-:Y:S01]  /*36c0*/  STG.E.U8 [R38.64], R63 ;  /* 0x0000003f26007986 */ /* 0x0013e2000c101106 */
[----:B------:R-:W-:Y:S05]  /*36d0*/  BRA `(.L_x_44) ;  /* 0x0000004000007947 */ /* 0x000fea0003800000 */
.L_x_45:
[C---:B------:R-:W-:Y:S02]  /*36e0*/  LEA R38, P6, R70.reuse, c[0x0][0x160], 0x1 ;  /* 0x0000580046267a11 */ /* 0x040fe400078c08ff */
[----:B------:R-:W-:Y:S02]  /*36f0*/  F2FP.PACK_AB R63, RZ, R63 ;  /* 0x0000003fff3f723e */ /* 0x000fe400000000ff */
[----:B------:R-:W-:-:S05]  /*3700*/  LEA.HI.X R39, R70, c[0x0][0x164], R39, 0x1, P6 ;  /* 0x0000590046277a11 */ /* 0x000fca00030f0c27 */
[----:B------:R0:W-:Y:S04]  /*3710*/  STG.E.U16 [R38.64], R63 ;  /* 0x0000003f26007986 */ /* 0x0001e8000c101506 */
.L_x_44:
[----:B------:R-:W-:Y:S05]  /*3720*/  BSYNC B0 ;  /* 0x0000000000007941 */ /* 0x000fea0003800000 */
.L_x_43:
[----:B------:R-:W-:Y:S01]  /*3730*/  ISETP.GE.AND P6, PT, R62, c[0x0][0x198], PT ;  /* 0x000066003e007a0c */ /* 0x000fe20003fc6270 */
[----:B------:R-:W-:-:S12]  /*3740*/  BSSY B0, `(.L_x_46) ;  /* 0x0000025000007945 */ /* 0x000fd80003800000 */
[----:B------:R-:W-:Y:S05]  /*3750*/  @P6 BRA `(.L_x_47) ;  /* 0x0000023000006947 */ /* 0x000fea0003800000 */
[----:B01----:R-:W0:Y:S01]  /*3760*/  S2R R38, SR_CTAID.X ;  /* 0x0000000000267919 */ /* 0x003e220000002500 */
[----:B------:R-:W-:Y:S01]  /*3770*/  LOP3.LUT R68, R62, 0xffffffe0, RZ, 0xc0, !PT ;  /* 0xffffffe03e447812 */ /* 0x000fe200078ec0ff */
[----:B------:R-:W-:-:S04]  /*3780*/  IMAD.MOV.U32 R67, RZ, RZ, 0x2 ;  /* 0x00000002ff437424 */ /* 0x000fc800078e00ff */
[----:B------:R-:W-:-:S06]  /*3790*/  IMAD.WIDE R64, R62, R67, c[0x0][0x180] ;  /* 0x000060003e407625 */ /* 0x000fcc00078e0243 */
[----:B------:R-:W2:Y:S01]  /*37a0*/  LDG.E.U16 R64, [R64.64] ;  /* 0x0000000640407981 */ /* 0x000ea2000c1e1500 */
[----:B0-----:R-:W-:-:S05]  /*37b0*/  IMAD.SHL.U32 R39, R38, 0x20, RZ ;  /* 0x0000002026277824 */ /* 0x001fca00078e00ff */
[----:B------:R-:W-:Y:S01]  /*37c0*/  LOP3.LUT R39, R39, 0xffffffe0, R62, 0xe2, !PT ;  /* 0xffffffe027277812 */ /* 0x000fe200078ee23e */
[----:B------:R-:W-:-:S04]  /*37d0*/  IMAD.WIDE R62, R62, R67, c[0x0][0x188] ;  /* 0x000062003e3e7625 */ /* 0x000fc800078e0243 */
[----:B------:R-:W-:Y:S02]  /*37e0*/  IMAD R68, R68, c[0x0][0x194], R39 ;  /* 0x0000650044447a24 */ /* 0x000fe400078e0227 */
[----:B------:R-:W0:Y:S02]  /*37f0*/  LDS.64 R38, [RZ] ;  /* 0x00000000ff267984 */ /* 0x000e240000000a00 */
[----:B------:R-:W-:Y:S02]  /*3800*/  IMAD.WIDE R66, R68, R67, c[0x0][0x170] ;  /* 0x00005c0044427625 */ /* 0x000fe400078e0243 */
[----:B------:R-:W3:Y:S02]  /*3810*/  LDG.E.U16 R62, [R62.64] ;  /* 0x000000063e3e7981 */ /* 0x000ee4000c1e1500 */
[----:B0-----:R-:W-:Y:S02]  /*3820*/  FADD.FTZ R70, R61, -R38 ;  /* 0x800000263d467221 */ /* 0x001fe40000010000 */
[----:B------:R-:W4:Y:S01]  /*3830*/  LDG.E.U16 R38, [R66.64] ;  /* 0x0000000642267981 */ /* 0x000f22000c1e1500 */
[----:B------:R-:W-:Y:S01]  /*3840*/  PLOP3.LUT P6, PT, PT, PT, UP0, 0x40, 0x0 ;  /* 0x000000000000781c */ /* 0x000fe20003fce808 */
[----:B------:R-:W-:Y:S01]  /*3850*/  FMUL.FTZ R39, R70, R39 ;  /* 0x0000002746277220 */ /* 0x000fe20000410000 */
[----:B--2---:R-:W-:-:S02]  /*3860*/  HADD2.F32 R70, -RZ, R64.H0_H0 ;  /* 0x20000040ff467230 */ /* 0x004fc40000004100 */
[----:B---3--:R-:W-:-:S05]  /*3870*/  HADD2.F32 R61, -RZ, R62.H0_H0 ;  /* 0x2000003eff3d7230 */ /* 0x008fca0000004100 */
[----:B------:R-:W-:Y:S01]  /*3880*/  FFMA.FTZ R39, R39, R70, R61 ;  /* 0x0000004627277223 */ /* 0x000fe2000001003d */
[----:B----4-:R-:W-:-:S05]  /*3890*/  HADD2.F32 R38, -RZ, R38.H0_H0 ;  /* 0x20000026ff267230 */ /* 0x010fca0000004100 */
[----:B------:R-:W-:Y:S01]  /*38a0*/  FADD.FTZ R61, R39, R38 ;  /* 0x00000026273d7221 */ /* 0x000fe20000010000 */
[----:B------:R-:W-:Y:S01]  /*38b0*/  SHF.R.S32.HI R39, RZ, 0x1f, R68 ;  /* 0x0000001fff277819 */ /* 0x000fe20000011444 */
[----:B------:R-:W-:Y:S05]  /*38c0*/  @P6 BRA `(.L_x_48) ;  /* 0x0000008000006947 */ /* 0x000fea0003800000 */
[----:B------:R-:W-:Y:S01]  /*38d0*/  FMUL.FTZ R62, R61, UR5 ;  /* 0x000000053d3e7c20 */ /* 0x000fe20008410000 */
[----:B------:R-:W-:Y:S02]  /*38e0*/  IADD3 R38, P6, R68, c[0x0][0x160], RZ ;  /* 0x0000580044267a10 */ /* 0x000fe40007fde0ff */
[----:B------:R-:W-:Y:S01]  /*38f0*/  F2FP.PACK_AB R61, RZ, R61 ;  /* 0x0000003dff3d723e */ /* 0x000fe200000000ff */
[----:B------:R-:W0:Y:S01]  /*3900*/  F2I.S8.NTZ R63, R62 ;  /* 0x0000003e003f7305 */ /* 0x000e220000202100 */
[----:B------:R-:W-:-:S03]  /*3910*/  IADD3.X R39, R39, c[0x0][0x164], RZ, P6, !PT ;  /* 0x0000590027277a10 */ /* 0x000fc600037fe4ff */
[----:B------:R1:W-:Y:S04]  /*3920*/  STG.E.U16 [R66.64], R61 ;  /* 0x0000003d42007986 */ /* 0x0003e8000c101506 */
[----:B0-----:R1:W-:Y:S01]  /*3930*/  STG.E.U8 [R38.64], R63 ;  /* 0x0000003f26007986 */ /* 0x0013e2000c101106 */
[----:B------:R-:W-:Y:S05]  /*3940*/  BRA `(.L_x_47) ;  /* 0x0000004000007947 */ /* 0x000fea0003800000 */
.L_x_48:
[C---:B------:R-:W-:Y:S02]  /*3950*/  LEA R38, P6, R68.reuse, c[0x0][0x160], 0x1 ;  /* 0x0000580044267a11 */ /* 0x040fe400078c08ff */
[----:B------:R-:W-:Y:S02]  /*3960*/  F2FP.PACK_AB R61, RZ, R61 ;  /* 0x0000003dff3d723e */ /* 0x000fe400000000ff */
[----:B------:R-:W-:-:S05]  /*3970*/  LEA.HI.X R39, R68, c[0x0][0x164], R39, 0x1, P6 ;  /* 0x0000590044277a11 */ /* 0x000fca00030f0c27 */
[----:B------:R0:W-:Y:S04]  /*3980*/  STG.E.U16 [R38.64], R61 ;  /* 0x0000003d26007986 */ /* 0x0001e8000c101506 */
.L_x_47:
[----:B------:R-:W-:Y:S05]  /*3990*/  BSYNC B0 ;  /* 0x0000000000007941 */ /* 0x000fea0003800000 */
.L_x_46:
[----:B------:R-:W-:Y:S01]  /*39a0*/  ISETP.GE.AND P6, PT, R60, c[0x0][0x198], PT ;  /* 0x000066003c007a0c */ /* 0x000fe20003fc6270 */
[----:B------:R-:W-:-:S12]  /*39b0*/  BSSY B0, `(.L_x_49) ;  /* 0x0000025000007945 */ /* 0x000fd80003800000 */
[----:B------:R-:W-:Y:S05]  /*39c0*/  @P6 BRA `(.L_x_50) ;  /* 0x0000023000006947 */ /* 0x000fea0003800000 */
[----:B01----:R-:W0:Y:S01]  /*39d0*/  S2R R38, SR_CTAID.X ;  /* 0x0000000000267919 */ /* 0x003e220000002500 */
[----:B------:R-:W-:Y:S01]  /*39e0*/  LOP3.LUT R66, R60, 0xffffffe0, RZ, 0xc0, !PT ;  /* 0xffffffe03c427812 */ /* 0x000fe200078ec0ff */
[----:B------:R-:W-:-:S04]  /*39f0*/  IMAD.MOV.U32 R61, RZ, RZ, 0x2 ;  /* 0x00000002ff3d7424 */ /* 0x000fc800078e00ff */
[----:B------:R-:W-:-:S04]  /*3a00*/  IMAD.WIDE R62, R60, R61, c[0x0][0x180] ;  /* 0x000060003c3e7625 */ /* 0x000fc800078e023d */
[----:B------:R-:W-:Y:S02]  /*3a10*/  IMAD.WIDE R64, R60, R61, c[0x0][0x188] ;  /* 0x000062003c407625 */ /* 0x000fe400078e023d */
[----:B------:R-:W2:Y:S04]  /*3a20*/  LDG.E.U16 R62, [R62.64] ;  /* 0x000000063e3e7981 */ /* 0x000ea8000c1e1500 */
[----:B------:R-:W3:Y:S01]  /*3a30*/  LDG.E.U16 R64, [R64.64] ;  /* 0x0000000640407981 */ /* 0x000ee2000c1e1500 */
[----:B0-----:R-:W-:-:S05]  /*3a40*/  IMAD.SHL.U32 R39, R38, 0x20, RZ ;  /* 0x0000002026277824 */ /* 0x001fca00078e00ff */
[----:B------:R-:W-:-:S05]  /*3a50*/  LOP3.LUT R39, R39, 0xffffffe0, R60, 0xe2, !PT ;  /* 0xffffffe027277812 */ /* 0x000fca00078ee23c */
[----:B------:R-:W-:Y:S02]  /*3a60*/  IMAD R66, R66, c[0x0][0x194], R39 ;  /* 0x0000650042427a24 */ /* 0x000fe400078e0227 */
[----:B------:R-:W0:Y:S02]  /*3a70*/  LDS.64 R38, [RZ] ;  /* 0x00000000ff267984 */ /* 0x000e240000000a00 */
[----:B------:R-:W-:-:S05]  /*3a80*/  IMAD.WIDE R60, R66, R61, c[0x0][0x170] ;  /* 0x00005c00423c7625 */ /* 0x000fca00078e023d */
[----:B------:R-:W4:Y:S01]  /*3a90*/  LDG.E.U16 R67, [R60.64] ;  /* 0x000000063c437981 */ /* 0x000f22000c1e1500 */
[----:B------:R-:W-:Y:S01]  /*3aa0*/  PLOP3.LUT P6, PT, PT, PT, UP0, 0x40, 0x0 ;  /* 0x000000000000781c */ /* 0x000fe20003fce808 */
[----:B0-----:R-:W-:-:S04]  /*3ab0*/  FADD.FTZ R38, R59, -R38 ;  /* 0x800000263b267221 */ /* 0x001fc80000010000 */
[----:B------:R-:W-:Y:S01]  /*3ac0*/  FMUL.FTZ R38, R38, R39 ;  /* 0x0000002726267220 */ /* 0x000fe20000410000 */
[----:B--2---:R-:W-:Y:S02]  /*3ad0*/  HADD2.F32 R39, -RZ, R62.H0_H0 ;  /* 0x2000003eff277230 */ /* 0x004fe40000004100 */
[----:B---3--:R-:W-:-:S05]  /*3ae0*/  HADD2.F32 R59, -RZ, R64.H0_H0 ;  /* 0x20000040ff3b7230 */ /* 0x008fca0000004100 */
[----:B------:R-:W-:Y:S01]  /*3af0*/  FFMA.FTZ R38, R38, R39, R59 ;  /* 0x0000002726267223 */ /* 0x000fe2000001003b */
[----:B------:R-:W-:Y:S01]  /*3b00*/  SHF.R.S32.HI R39, RZ, 0x1f, R66 ;  /* 0x0000001fff277819 */ /* 0x000fe20000011442 */
[----:B----4-:R-:W-:-:S05]  /*3b10*/  HADD2.F32 R67, -RZ, R67.H0_H0 ;  /* 0x20000043ff437230 */ /* 0x010fca0000004100 */
[----:B------:R-:W-:Y:S01]  /*3b20*/  FADD.FTZ R67, R38, R67 ;  /* 0x0000004326437221 */ /* 0x000fe20000010000 */
[----:B------:R-:W-:Y:S05]  /*3b30*/  @P6 BRA `(.L_x_51) ;  /* 0x0000008000006947 */ /* 0x000fea0003800000 */
[----:B------:R-:W-:Y:S01]  /*3b40*/  FMUL.FTZ R59, R67, UR5 ;  /* 0x00000005433b7c20 */ /* 0x000fe20008410000 */
[----:B------:R-:W-:Y:S02]  /*3b50*/  IADD3 R38, P6, R66, c[0x0][0x160], RZ ;  /* 0x0000580042267a10 */ /* 0x000fe40007fde0ff */
[----:B------:R-:W-:Y:S02]  /*3b60*/  F2FP.PACK_AB R67, RZ, R67 ;  /* 0x00000043ff43723e */ /* 0x000fe400000000ff */
[----:B------:R-:W-:Y:S01]  /*3b70*/  IADD3.X R39, R39, c[0x0][0x164], RZ, P6, !PT ;  /* 0x0000590027277a10 */ /* 0x000fe200037fe4ff */
[----:B------:R-:W0:Y:S02]  /*3b80*/  F2I.S8.NTZ R59, R59 ;  /* 0x0000003b003b7305 */ /* 0x000e240000202100 */
[----:B------:R1:W-:Y:S04]  /*3b90*/  STG.E.U16 [R60.64], R67 ;  /* 0x000000433c007986 */ /* 0x0003e8000c101506 */
[----:B0-----:R1:W-:Y:S01]  /*3ba0*/  STG.E.U8 [R38.64], R59 ;  /* 0x0000003b26007986 */ /* 0x0013e2000c101106 */
[----:B------:R-:W-:Y:S05]  /*3bb0*/  BRA `(.L_x_50) ;  /* 0x0000004000007947 */ /* 0x000fea0003800000 */
.L_x_51:
[----:B------:R-:W-:Y:S02]  /*3bc0*/  LEA R38, P6, R66, c[0x0][0x160], 0x1 ;  /* 0x0000580042267a11 */ /* 0x000fe400078c08ff */
[----:B------:R-:W-:-:S02]  /*3bd0*/  F2FP.PACK_AB R67, RZ, R67 ;  /* 0x00000043ff43723e */ /* 0x000fc400000000ff */
[----:B------:R-:W-:-:S05]  /*3be0*/  LEA.HI.X R39, R66, c[0x0][0x164], R39, 0x1, P6 ;  /* 0x0000590042277a11 */ /* 0x000fca00030f0c27 */
[----:B------:R0:W-:Y:S04]  /*3bf0*/  STG.E.U16 [R38.64], R67 ;  /* 0x0000004326007986 */ /* 0x0001e8000c101506 */
.L_x_50:
[----:B------:R-:W-:Y:S05]  /*3c00*/  BSYNC B0 ;  /* 0x0000000000007941 */ /* 0x000fea0003800000 */
.L_x_49:
[----:B------:R-:W-:Y:S01]  /*3c10*/  BSSY B0, `(.L_x_52) ;  /* 0x0000025000007945 */ /* 0x000fe20003800000 */
        /* <DEDUP_REMOVED lines=32> */
.L_x_54:
[----:B------:R-:W-:Y:S02]  /*3e20*/  LEA R38, P0, R64, c[0x0][0x160], 0x1 ;  /* 0x0000580040267a11 */ /* 0x000fe400078008ff */
[----:B------:R-:W-:-:S02]  /*3e30*/  F2FP.PACK_AB R65, RZ, R65 ;  /* 0x00000041ff41723e */ /* 0x000fc400000000ff */
[----:B------:R-:W-:-:S05]  /*3e40*/  LEA.HI.X R39, R64, c[0x0][0x164], R39, 0x1, P0 ;  /* 0x0000590040277a11 */ /* 0x000fca00000f0c27 */
[----:B------:R0:W-:Y:S04]  /*3e50*/  STG.E.U16 [R38.64], R65 ;  /* 0x0000004126007986 */ /* 0x0001e8000c101506 */
.L_x_53:
[----:B------:R-:W-:Y:S05]  /*3e60*/  BSYNC B0 ;  /* 0x0000000000007941 */ /* 0x000fea0003800000 */
.L_x_52:
[----:B------:R-:W-:Y:S01]  /*3e70*/  BSSY B0, `(.L_x_55) ;  /* 0x0000025000007945 */ /* 0x000fe20003800000 */
[----:B------:R-:W-:Y:S05]  /*3e80*/  @P1 BRA `(.L_x_56) ;  /* 0x0000023000001947 */ /* 0x000fea0003800000 */
[----:B01----:R-:W0:Y:S01]  /*3e90*/  S2R R38, SR_CTAID.X ;  /* 0x0000000000267919 */ /* 0x003e220000002500 */
[----:B------:R-:W-:-:S04]  /*3ea0*/  IMAD.MOV.U32 R57, RZ, RZ, 0x2 ;  /* 0x00000002ff397424 */ /* 0x000fc800078e00ff */
[----:B------:R-:W-:-:S04]  /*3eb0*/  IMAD.WIDE R60, R56, R57, c[0x0][0x180] ;  /* 0x00006000383c7625 */ /* 0x000fc800078e0239 */
[----:B------:R-:W-:Y:S02]  /*3ec0*/  IMAD.WIDE R58, R56, R57, c[0x0][0x188] ;  /* 0x00006200383a7625 */ /* 0x000fe400078e0239 */
[----:B------:R1:W2:Y:S04]  /*3ed0*/  LDG.E.U16 R60, [R60.64] ;  /* 0x000000063c3c7981 */ /* 0x0002a8000c1e1500 */
[----:B------:R-:W3:Y:S01]  /*3ee0*/  LDG.E.U16 R58, [R58.64] ;  /* 0x000000063a3a7981 */ /* 0x000ee2000c1e1500 */
[----:B0-----:R-:W-:Y:S01]  /*3ef0*/  IMAD.SHL.U32 R39, R38, 0x20, RZ ;  /* 0x0000002026277824 */ /* 0x001fe200078e00ff */
[----:B------:R-:W-:-:S04]  /*3f00*/  LOP3.LUT R38, R56, 0xffffffe0, RZ, 0xc0, !PT ;  /* 0xffffffe038267812 */ /* 0x000fc800078ec0ff */
[----:B------:R-:W-:-:S05]  /*3f10*/  LOP3.LUT R39, R39, 0xffffffe0, R56, 0xe2, !PT ;  /* 0xffffffe027277812 */ /* 0x000fca00078ee238 */
[----:B------:R-:W-:Y:S02]  /*3f20*/  IMAD R64, R38, c[0x0][0x194], R39 ;  /* 0x0000650026407a24 */ /* 0x000fe400078e0227 */
[----:B------:R-:W0:Y:S02]  /*3f30*/  LDS.64 R38, [RZ] ;  /* 0x00000000ff267984 */ /* 0x000e240000000a00 */
[----:B------:R-:W-:-:S05]  /*3f40*/  IMAD.WIDE R56, R64, R57, c[0x0][0x170] ;  /* 0x00005c0040387625 */ /* 0x000fca00078e0239 */
[----:B------:R-:W4:Y:S01]  /*3f50*/  LDG.E.U16 R62, [R56.64] ;  /* 0x00000006383e7981 */ /* 0x000f22000c1e1500 */
[----:B------:R-:W-:Y:S02]  /*3f60*/  PLOP3.LUT P0, PT, PT, PT, UP0, 0x40, 0x0 ;  /* 0x000000000000781c */ /* 0x000fe40003f0e808 */
[----:B-1----:R-:W-:Y:S01]  /*3f70*/  SHF.R.S32.HI R61, RZ, 0x1f, R64 ;  /* 0x0000001fff3d7819 */ /* 0x002fe20000011440 */
[----:B0-----:R-:W-:-:S04]  /*3f80*/  FADD.FTZ R38, R55, -R38 ;  /* 0x8000002637267221 */ /* 0x001fc80000010000 */
[----:B------:R-:W-:Y:S01]  /*3f90*/  FMUL.FTZ R38, R38, R39 ;  /* 0x0000002726267220 */ /* 0x000fe20000410000 */
[----:B--2---:R-:W-:Y:S02]  /*3fa0*/  HADD2.F32 R55, -RZ, R60.H0_H0 ;  /* 0x2000003cff377230 */ /* 0x004fe40000004100 */
[----:B---3--:R-:W-:-:S05]  /*3fb0*/  HADD2.F32 R63, -RZ, R58.H0_H0 ;  /* 0x2000003aff3f7230 */ /* 0x008fca0000004100 */
[----:B------:R-:W-:Y:S01]  /*3fc0*/  FFMA.FTZ R38, R38, R55, R63 ;  /* 0x0000003726267223 */ /* 0x000fe2000001003f */
[----:B----4-:R-:W-:-:S05]  /*3fd0*/  HADD2.F32 R39, -RZ, R62.H0_H0 ;  /* 0x2000003eff277230 */ /* 0x010fca0000004100 */
[----:B------:R-:W-:Y:S01]  /*3fe0*/  FADD.FTZ R55, R38, R39 ;  /* 0x0000002726377221 */ /* 0x000fe20000010000 */
        /* <DEDUP_REMOVED lines=9> */
.L_x_57:
[C---:B------:R-:W-:Y:S02]  /*4080*/  LEA R38, P0, R64.reuse, c[0x0][0x160], 0x1 ;  /* 0x0000580040267a11 */ /* 0x040fe400078008ff */
[----:B------:R-:W-:Y:S02]  /*4090*/  F2FP.PACK_AB R55, RZ, R55 ;  /* 0x00000037ff37723e */ /* 0x000fe400000000ff */
[----:B------:R-:W-:-:S05]  /*40a0*/  LEA.HI.X R39, R64, c[0x0][0x164], R61, 0x1, P0 ;  /* 0x0000590040277a11 */ /* 0x000fca00000f0c3d */
[----:B------:R0:W-:Y:S04]  /*40b0*/  STG.E.U16 [R38.64], R55 ;  /* 0x0000003726007986 */ /* 0x0001e8000c101506 */
.L_x_56:
[----:B------:R-:W-:Y:S05]  /*40c0*/  BSYNC B0 ;  /* 0x0000000000007941 */ /* 0x000fea0003800000 */
.L_x_55:
[----:B------:R-:W-:Y:S01]  /*40d0*/  ISETP.GE.AND P0, PT, R54, c[0x0][0x198], PT ;  /* 0x0000660036007a0c */ /* 0x000fe20003f06270 */
[----:B------:R-:W-:-:S12]  /*40e0*/  BSSY B0, `(.L_x_58) ;  /* 0x0000025000007945 */ /* 0x000fd80003800000 */
        /* <DEDUP_REMOVED lines=32> */
.L_x_60:
[C---:B------:R-:W-:Y:S02]  /*42f0*/  LEA R38, P0, R62.reuse, c[0x0][0x160], 0x1 ;  /* 0x000058003e267a11 */ /* 0x040fe400078008ff */
[----:B------:R-:W-:Y:S02]  /*4300*/  F2FP.PACK_AB R53, RZ, R53 ;  /* 0x00000035ff35723e */ /* 0x000fe400000000ff */
[----:B------:R-:W-:-:S05]  /*4310*/  LEA.HI.X R39, R62, c[0x0][0x164], R59, 0x1, P0 ;  /* 0x000059003e277a11 */ /* 0x000fca00000f0c3b */
[----:B------:R0:W-:Y:S04]  /*4320*/  STG.E.U16 [R38.64], R53 ;  /* 0x0000003526007986 */ /* 0x0001e8000c101506 */
.L_x_59:
[----:B------:R-:W-:Y:S05]  /*4330*/  BSYNC B0 ;  /* 0x0000000000007941 */ /* 0x000fea0003800000 */
.L_x_58:
        /* <DEDUP_REMOVED lines=34> */
.L_x_63:
[C---:B------:R-:W-:Y:S02]  /*4560*/  LEA R38, P0, R60.reuse, c[0x0][0x160], 0x1 ;  /* 0x000058003c267a11 */ /* 0x040fe400078008ff */
[----:B------:R-:W-:Y:S02]  /*4570*/  F2FP.PACK_AB R51, RZ, R51 ;  /* 0x00000033ff33723e */ /* 0x000fe400000000ff */
[----:B------:R-:W-:-:S05]  /*4580*/  LEA.HI.X R39, R60, c[0x0][0x164], R57, 0x1, P0 ;  /* 0x000059003c277a11 */ /* 0x000fca00000f0c39 */
[----:B------:R0:W-:Y:S04]  /*4590*/  STG.E.U16 [R38.64], R51 ;  /* 0x0000003326007986 */ /* 0x0001e8000c101506 */
.L_x_62:
[----:B------:R-:W-:Y:S05]  /*45a0*/  BSYNC B0 ;  /* 0x0000000000007941 */ /* 0x000fea0003800000 */
.L_x_61:
        /* <DEDUP_REMOVED lines=34> */
.L_x_66:
[C---:B------:R-:W-:Y:S02]  /*47d0*/  LEA R38, P0, R58.reuse, c[0x0][0x160], 0x1 ;  /* 0x000058003a267a11 */ /* 0x040fe400078008ff */
[----:B------:R-:W-:Y:S02]  /*47e0*/  F2FP.PACK_AB R49, RZ, R49 ;  /* 0x00000031ff31723e */ /* 0x000fe400000000ff */
[----:B------:R-:W-:-:S05]  /*47f0*/  LEA.HI.X R39, R58, c[0x0][0x164], R55, 0x1, P0 ;  /* 0x000059003a277a11 */ /* 0x000fca00000f0c37 */
[----:B------:R0:W-:Y:S04]  /*4800*/  STG.E.U16 [R38.64], R49 ;  /* 0x0000003126007986 */ /* 0x0001e8000c101506 */
.L_x_65:
[----:B------:R-:W-:Y:S05]  /*4810*/  BSYNC B0 ;  /* 0x0000000000007941 */ /* 0x000fea0003800000 */
.L_x_64:
        /* <DEDUP_REMOVED lines=34> */
.L_x_69:
[C---:B------:R-:W-:Y:S02]  /*4a40*/  LEA R38, P0, R56.reuse, c[0x0][0x160], 0x1 ;  /* 0x0000580038267a11 */ /* 0x040fe400078008ff */
[----:B------:R-:W-:Y:S02]  /*4a50*/  F2FP.PACK_AB R47, RZ, R47 ;  /* 0x0000002fff2f723e */ /* 0x000fe400000000ff */
[----:B------:R-:W-:-:S05]  /*4a60*/  LEA.HI.X R39, R56, c[0x0][0x164], R53, 0x1, P0 ;  /* 0x0000590038277a11 */ /* 0x000fca00000f0c35 */
[----:B------:R0:W-:Y:S04]  /*4a70*/  STG.E.U16 [R38.64], R47 ;  /* 0x0000002f26007986 */ /* 0x0001e8000c101506 */
.L_x_68:
[----:B------:R-:W-:Y:S05]  /*4a80*/  BSYNC B0 ;  /* 0x0000000000007941 */ /* 0x000fea0003800000 */
.L_x_67:
        /* <DEDUP_REMOVED lines=34> */
.L_x_72:
[C---:B------:R-:W-:Y:S02]  /*4cb0*/  LEA R38, P0, R54.reuse, c[0x0][0x160], 0x1 ;  /* 0x0000580036267a11 */ /* 0x040fe400078008ff */
[----:B------:R-:W-:Y:S02]  /*4cc0*/  F2FP.PACK_AB R45, RZ, R45 ;  /* 0x0000002dff2d723e */ /* 0x000fe400000000ff */
[----:B------:R-:W-:-:S05]  /*4cd0*/  LEA.HI.X R39, R54, c[0x0][0x164], R51, 0x1, P0 ;  /* 0x0000590036277a11 */ /* 0x000fca00000f0c33 */
[----:B------:R0:W-:Y:S04]  /*4ce0*/  STG.E.U16 [R38.64], R45 ;  /* 0x0000002d26007986 */ /* 0x0001e8000c101506 */
.L_x_71:
[----:B------:R-:W-:Y:S05]  /*4cf0*/  BSYNC B0 ;  /* 0x0000000000007941 */ /* 0x000fea0003800000 */
.L_x_70:
        /* <DEDUP_REMOVED lines=33> */
.L_x_75:
[C---:B------:R-:W-:Y:S02]  /*4f10*/  LEA R38, P0, R52.reuse, c[0x0][0x160], 0x1 ;  /* 0x0000580034267a11 */ /* 0x040fe400078008ff */
[----:B------:R-:W-:Y:S02]  /*4f20*/  F2FP.PACK_AB R43, RZ, R43 ;  /* 0x0000002bff2b723e */ /* 0x000fe400000000ff */
[----:B------:R-:W-:-:S05]  /*4f30*/  LEA.HI.X R39, R52, c[0x0][0x164], R49, 0x1, P0 ;  /* 0x0000590034277a11 */ /* 0x000fca00000f0c31 */
[----:B------:R0:W-:Y:S04]  /*4f40*/  STG.E.U16 [R38.64], R43 ;  /* 0x0000002b26007986 */ /* 0x0001e8000c101506 */
.L_x_74:
[----:B------:R-:W-:Y:S05]  /*4f50*/  BSYNC B0 ;  /* 0x0000000000007941 */ /* 0x000fea0003800000 */
.L_x_73:
[----:B------:R-:W-:Y:S01]  /*4f60*/  BSSY B0, `(.L_x_76) ;  /* 0x0000025000007945 */ /* 0x000fe20003800000 */
[----:B------:R-:W-:Y:S05]  /*4f70*/  @P3 BRA `(.L_x_77) ;  /* 0x0000023000003947 */ /* 0x000fea0003800000 */
[----:B01----:R-:W0:Y:S01]  /*4f80*/  S2R R38, SR_CTAID.X ;  /* 0x0000000000267919 */ /* 0x003e220000002500 */
[----:B------:R-:W-:-:S04]  /*4f90*/  IMAD.MOV.U32 R43, RZ, RZ, 0x2 ;  /* 0x00000002ff2b7424 */ /* 0x000fc800078e00ff */
[----:B------:R-:W-:-:S04]  /*4fa0*/  IMAD.WIDE R46, R42, R43, c[0x0][0x180] ;  /* 0x000060002a2e7625 */ /* 0x000fc800078e022b */
[----:B------:R-:W-:Y:S02]  /*4fb0*/  IMAD.WIDE R44, R42, R43, c[0x0][0x188] ;  /* 0x000062002a2c7625 */ /* 0x000fe400078e022b */
[----:B------:R-:W2:Y:S04]  /*4fc0*/  LDG.E.U16 R46, [R46.64] ;  /* 0x000000062e2e7981 */ /* 0x000ea8000c1e1500 */
        /* <DEDUP_REMOVED lines=11> */
[----:B------:R-:W-:Y:S01]  /*5080*/  SHF.R.S32.HI R39, RZ, 0x1f, R50 ;  /* 0x0000001fff277819 */ /* 0x000fe20000011432 */
        /* <DEDUP_REMOVED lines=14> */
.L_x_78:
[C---:B------:R-:W-:Y:S02]  /*5170*/  LEA R38, P0, R50.reuse, c[0x0][0x160], 0x1 ;  /* 0x0000580032267a11 */ /* 0x040fe400078008ff */
[----:B------:R-:W-:Y:S02]  /*5180*/  F2FP.PACK_AB R13, RZ, R13 ;  /* 0x0000000dff0d723e */ /* 0x000fe400000000ff */
[----:B------:R-:W-:-:S05]  /*5190*/  LEA.HI.X R39, R50, c[0x0][0x164], R39, 0x1, P0 ;  /* 0x0000590032277a11 */ /* 0x000fca00000f0c27 */
[----:B------:R0:W-:Y:S04]  /*51a0*/  STG.E.U16 [R38.64], R13 ;  /* 0x0000000d26007986 */ /* 0x0001e8000c101506 */
.L_x_77:
[----:B------:R-:W-:Y:S05]  /*51b0*/  BSYNC B0 ;  /* 0x0000000000007941 */ /* 0x000fea0003800000 */
.L_x_76:
[----:B------:R-:W-:Y:S01]  /*51c0*/  ISETP.GE.AND P0, PT, R0, c[0x0][0x198], PT ;  /* 0x0000660000007a0c */ /* 0x000fe20003f06270 */
[----:B------:R-:W-:-:S12]  /*51d0*/  BSSY B0, `(.L_x_79) ;  /* 0x0000025000007945 */ /* 0x000fd80003800000 */
[----:B------:R-:W-:Y:S05]  /*51e0*/  @P0 BRA `(.L_x_80) ;  /* 0x0000023000000947 */ /* 0x000fea0003800000 */
[----:B01----:R-:W0:Y:S01]  /*51f0*/  S2R R13, SR_CTAID.X ;  /* 0x00000000000d7919 */ /* 0x003e220000002500 */
[----:B------:R-:W-:-:S04]  /*5200*/  IMAD.MOV.U32 R43, RZ, RZ, 0x2 ;  /* 0x00000002ff2b7424 */ /* 0x000fc800078e00ff */
[----:B------:R-:W-:-:S04]  /*5210*/  IMAD.WIDE R46, R0, R43, c[0x0][0x180] ;  /* 0x00006000002e7625 */ /* 0x000fc800078e022b */
[C---:B------:R-:W-:Y:S02]  /*5220*/  IMAD.WIDE R44, R0.reuse, R43, c[0x0][0x188] ;  /* 0x00006200002c7625 */ /* 0x040fe400078e022b */
        /* <DEDUP_REMOVED lines=27> */
.L_x_81:
[----:B------:R-:W-:Y:S02]  /*53e0*/  LEA R38, P0, R48, c[0x0][0x160], 0x1 ;  /* 0x0000580030267a11 */ /* 0x000fe400078008ff */
[----:B------:R-:W-:-:S02]  /*53f0*/  F2FP.PACK_AB R0, RZ, R0 ;  /* 0x00000000ff00723e */ /* 0x000fc400000000ff */
[----:B------:R-:W-:-:S05]  /*5400*/  LEA.HI.X R39, R48, c[0x0][0x164], R39, 0x1, P0 ;  /* 0x0000590030277a11 */ /* 0x000fca00000f0c27 */
[----:B------:R0:W-:Y:S04]  /*5410*/  STG.E.U16 [R38.64], R0 ;  /* 0x0000000026007986 */ /* 0x0001e8000c101506 */
.L_x_80:
[----:B------:R-:W-:Y:S05]  /*5420*/  BSYNC B0 ;  /* 0x0000000000007941 */ /* 0x000fea0003800000 */
.L_x_79:
[----:B------:R-:W-:Y:S01]  /*5430*/  ISETP.GE.AND P0, PT, R2, c[0x0][0x198], PT ;  /* 0x0000660002007a0c */ /* 0x000fe20003f06270 */
[----:B------:R-:W-:-:S12]  /*5440*/  BSSY B0, `(.L_x_82) ;  /* 0x0000025000007945 */ /* 0x000fd80003800000 */
[----:B------:R-:W-:Y:S05]  /*5450*/  @P0 BRA `(.L_x_83) ;  /* 0x0000023000000947 */ /* 0x000fea0003800000 */
[----:B01----:R-:W0:Y:S01]  /*5460*/  S2R R0, SR_CTAID.X ;  /* 0x0000000000007919 */ /* 0x003e220000002500 */
[----:B------:R-:W-:-:S03]  /*5470*/  IMAD.MOV.U32 R39, RZ, RZ, 0x2 ;  /* 0x00000002ff277424 */ /* 0x000fc600078e00ff */
[----:B------:R-:W1:Y:S01]  /*5480*/  LDS.64 R44, [RZ] ;  /* 0x00000000ff2c7984 */ /* 0x000e620000000a00 */
[----:B------:R-:W-:-:S04]  /*5490*/  IMAD.WIDE R46, R2, R39, c[0x0][0x180] ;  /* 0x00006000022e7625 */ /* 0x000fc800078e0227 */
[----:B------:R-:W-:Y:S02]  /*54a0*/  IMAD.WIDE R42, R2, R39, c[0x0][0x188] ;  /* 0x00006200022a7625 */ /* 0x000fe400078e0227 */
[----:B------:R-:W2:Y:S04]  /*54b0*/  LDG.E.U16 R46, [R46.64] ;  /* 0x000000062e2e7981 */ /* 0x000ea8000c1e1500 */
[----:B------:R-:W3:Y:S01]  /*54c0*/  LDG.E.U16 R42, [R42.64] ;  /* 0x000000062a2a7981 */ /* 0x000ee2000c1e1500 */
[----:B0-----:R-:W-:Y:S01]  /*54d0*/  IMAD.SHL.U32 R13, R0, 0x20, RZ ;  /* 0x00000020000d7824 */ /* 0x001fe200078e00ff */
[----:B------:R-:W-:-:S04]  /*54e0*/  LOP3.LUT R0, R2, 0xffffffe0, RZ, 0xc0, !PT ;  /* 0xffffffe002007812 */ /* 0x000fc800078ec0ff */
[----:B------:R-:W-:-:S05]  /*54f0*/  LOP3.LUT R13, R13, 0xffffffe0, R2, 0xe2, !PT ;  /* 0xffffffe00d0d7812 */ /* 0x000fca00078ee202 */
[----:B------:R-:W-:-:S04]  /*5500*/  IMAD R14, R0, c[0x0][0x194], R13 ;  /* 0x00006500000e7a24 */ /* 0x000fc800078e020d */
[----:B------:R-:W-:-:S05]  /*5510*/  IMAD.WIDE R38, R14, R39, c[0x0][0x170] ;  /* 0x00005c000e267625 */ /* 0x000fca00078e0227 */
[----:B------:R-:W4:Y:S01]  /*5520*/  LDG.E.U16 R0, [R38.64] ;  /* 0x0000000626007981 */ /* 0x000f22000c1e1500 */
[----:B------:R-:W-:Y:S01]  /*5530*/  PLOP3.LUT P0, PT, PT, PT, UP0, 0x40, 0x0 ;  /* 0x000000000000781c */ /* 0x000fe20003f0e808 */
[----:B-1----:R-:W-:-:S04]  /*5540*/  FADD.FTZ R44, R16, -R44 ;  /* 0x8000002c102c7221 */ /* 0x002fc80000010000 */
        /* <DEDUP_REMOVED lines=8> */
[----:B------:R-:W-:Y:S01]  /*55d0*/  IADD3 R42, P0, R14, c[0x0][0x160], RZ ;  /* 0x000058000e2a7a10 */ /* 0x000fe20007f1e0ff */
[----:B------:R-:W-:Y:S01]  /*55e0*/  FMUL.FTZ R0, R2, UR5 ;  /* 0x0000000502007c20 */ /* 0x000fe20008410000 */
[----:B------:R-:W-:Y:S02]  /*55f0*/  F2FP.PACK_AB R2, RZ, R2 ;  /* 0x00000002ff02723e */ /* 0x000fe400000000ff */
[----:B------:R-:W-:Y:S02]  /*5600*/  IADD3.X R43, R13, c[0x0][0x164], RZ, P0, !PT ;  /* 0x000059000d2b7a10 */ /* 0x000fe400007fe4ff */
[----:B------:R-:W0:Y:S01]  /*5610*/  F2I.S8.NTZ R13, R0 ;  /* 0x00000000000d7305 */ /* 0x000e220000202100 */
[----:B------:R1:W-:Y:S04]  /*5620*/  STG.E.U16 [R38.64], R2 ;  /* 0x0000000226007986 */ /* 0x0003e8000c101506 */
[----:B0-----:R1:W-:Y:S01]  /*5630*/  STG.E.U8 [R42.64], R13 ;  /* 0x0000000d2a007986 */ /* 0x0013e2000c101106 */
[----:B------:R-:W-:Y:S05]  /*5640*/  BRA `(.L_x_83) ;  /* 0x0000004000007947 */ /* 0x000fea0003800000 */
.L_x_84:
[----:B------:R-:W-:Y:S02]  /*5650*/  LEA R38, P0, R14, c[0x0][0x160], 0x1 ;  /* 0x000058000e267a11 */ /* 0x000fe400078008ff */
[----:B------:R-:W-:-:S02]  /*5660*/  F2FP.PACK_AB R2, RZ, R2 ;  /* 0x00000002ff02723e */ /* 0x000fc400000000ff */
[----:B------:R-:W-:-:S05]  /*5670*/  LEA.HI.X R39, R14, c[0x0][0x164], R13, 0x1, P0 ;  /* 0x000059000e277a11 */ /* 0x000fca00000f0c0d */
[----:B------:R0:W-:Y:S04]  /*5680*/  STG.E.U16 [R38.64], R2 ;  /* 0x0000000226007986 */ /* 0x0001e8000c101506 */
.L_x_83:
[----:B------:R-:W-:Y:S05]  /*5690*/  BSYNC B0 ;  /* 0x0000000000007941 */ /* 0x000fea0003800000 */
.L_x_82:
[----:B------:R-:W-:Y:S01]  /*56a0*/  ISETP.GE.AND P0, PT, R3, c[0x0][0x198], PT ;  /* 0x0000660003007a0c */ /* 0x000fe20003f06270 */
[----:B------:R-:W-:-:S12]  /*56b0*/  BSSY B0, `(.L_x_85) ;  /* 0x0000025000007945 */ /* 0x000fd80003800000 */
[----:B------:R-:W-:Y:S05]  /*56c0*/  @P0 BRA `(.L_x_86) ;  /* 0x0000023000000947 */ /* 0x000fea0003800000 */
[----:B01----:R-:W0:Y:S01]  /*56d0*/  S2R R0, SR_CTAID.X ;  /* 0x0000000000007919 */ /* 0x003e220000002500 */
[----:B------:R-:W-:-:S03]  /*56e0*/  IMAD.MOV.U32 R2, RZ, RZ, 0x2 ;  /* 0x00000002ff027424 */ /* 0x000fc600078e00ff */
[----:B------:R-:W1:Y:S01]  /*56f0*/  LDS.64 R38, [RZ] ;  /* 0x00000000ff267984 */ /* 0x000e620000000a00 */
[----:B------:R-:W-:-:S04]  /*5700*/  IMAD.WIDE R44, R3, R2, c[0x0][0x180] ;  /* 0x00006000032c7625 */ /* 0x000fc800078e0202 */
[C---:B------:R-:W-:Y:S02]  /*5710*/  IMAD.WIDE R42, R3.reuse, R2, c[0x0][0x188] ;  /* 0x00006200032a7625 */ /* 0x040fe400078e0202 */
        /* <DEDUP_REMOVED lines=26> */
.L_x_87:
[----:B------:R-:W-:Y:S02]  /*58c0*/  LEA R2, P0, R47, c[0x0][0x160], 0x1 ;  /* 0x000058002f027a11 */ /* 0x000fe400078008ff */
[----:B------:R-:W-:-:S02]  /*58d0*/  F2FP.PACK_AB R0, RZ, R0 ;  /* 0x00000000ff00723e */ /* 0x000fc400000000ff */
[----:B------:R-:W-:-:S05]  /*58e0*/  LEA.HI.X R3, R47, c[0x0][0x164], R14, 0x1, P0 ;  /* 0x000059002f037a11 */ /* 0x000fca00000f0c0e */
[----:B------:R0:W-:Y:S04]  /*58f0*/  STG.E.U16 [R2.64], R0 ;  /* 0x0000000002007986 */ /* 0x0001e8000c101506 */
.L_x_86:
[----:B------:R-:W-:Y:S05]  /*5900*/  BSYNC B0 ;  /* 0x0000000000007941 */ /* 0x000fea0003800000 */
.L_x_85:
        /* <DEDUP_REMOVED lines=34> */
.L_x_90:
[----:B------:R-:W-:Y:S02]  /*5b30*/  LEA R2, P0, R14, c[0x0][0x160], 0x1 ;  /* 0x000058000e027a11 */ /* 0x000fe400078008ff */
[----:B------:R-:W-:-:S02]  /*5b40*/  F2FP.PACK_AB R4, RZ, R4 ;  /* 0x00000004ff04723e */ /* 0x000fc400000000ff */
[----:B------:R-:W-:-:S05]  /*5b50*/  LEA.HI.X R3, R14, c[0x0][0x164], R13, 0x1, P0 ;  /* 0x000059000e037a11 */ /* 0x000fca00000f0c0d */
[----:B------:R0:W-:Y:S04]  /*5b60*/  STG.E.U16 [R2.64], R4 ;  /* 0x0000000402007986 */ /* 0x0001e8000c101506 */
.L_x_89:
[----:B------:R-:W-:Y:S05]  /*5b70*/  BSYNC B0 ;  /* 0x0000000000007941 */ /* 0x000fea0003800000 */
.L_x_88:
[----:B------:R-:W-:Y:S01]  /*5b80*/  ISETP.GE.AND P0, PT, R5, c[0x0][0x198], PT ;  /* 0x0000660005007a0c */ /* 0x000fe20003f06270 */
[----:B------:R-:W-:-:S12]  /*5b90*/  BSSY B0, `(.L_x_91) ;  /* 0x0000025000007945 */ /* 0x000fd80003800000 */
[----:B------:R-:W-:Y:S05]  /*5ba0*/  @P0 BRA `(.L_x_92) ;  /* 0x0000023000000947 */ /* 0x000fea0003800000 */
[----:B01----:R-:W0:Y:S01]  /*5bb0*/  S2R R0, SR_CTAID.X ;  /* 0x0000000000007919 */ /* 0x003e220000002500 */
[----:B------:R-:W-:-:S03]  /*5bc0*/  IMAD.MOV.U32 R2, RZ, RZ, 0x2 ;  /* 0x00000002ff027424 */ /* 0x000fc600078e00ff */
[----:B------:R-:W1:Y:S01]  /*5bd0*/  LDS.64 R42, [RZ] ;  /* 0x00000000ff2a7984 */ /* 0x000e620000000a00 */
[----:B------:R-:W-:-:S06]  /*5be0*/  IMAD.WIDE R16, R5, R2, c[0x0][0x180] ;  /* 0x0000600005107625 */ /* 0x000fcc00078e0202 */
[----:B------:R-:W2:Y:S01]  /*5bf0*/  LDG.E.U16 R16, [R16.64] ;  /* 0x0000000610107981 */ /* 0x000ea2000c1e1500 */
[----:B0-----:R-:W-:Y:S01]  /*5c00*/  IMAD.SHL.U32 R4, R0, 0x20, RZ ;  /* 0x0000002000047824 */ /* 0x001fe200078e00ff */
[----:B------:R-:W-:-:S04]  /*5c10*/  LOP3.LUT R0, R5, 0xffffffe0, RZ, 0xc0, !PT ;  /* 0xffffffe005007812 */ /* 0x000fc800078ec0ff */
[----:B------:R-:W-:Y:S01]  /*5c20*/  LOP3.LUT R3, R4, 0xffffffe0, R5, 0xe2, !PT ;  /* 0xffffffe004037812 */ /* 0x000fe200078ee205 */
[----:B------:R-:W-:-:S04]  /*5c30*/  IMAD.WIDE R4, R5, R2, c[0x0][0x188] ;  /* 0x0000620005047625 */ /* 0x000fc800078e0202 */
[----:B------:R-:W-:Y:S02]  /*5c40*/  IMAD R39, R0, c[0x0][0x194], R3 ;  /* 0x0000650000277a24 */ /* 0x000fe400078e0203 */
[----:B------:R-:W3:Y:S02]  /*5c50*/  LDG.E.U16 R4, [R4.64] ;  /* 0x0000000604047981 */ /* 0x000ee4000c1e1500 */
        /* <DEDUP_REMOVED lines=8> */
[----:B----4-:R-:W-:Y:S01]  /*5ce0*/  HADD2.F32 R0, -RZ, R0.H0_H0 ;  /* 0x20000000ff007230 */ /* 0x010fe20000004100 */
[----:B------:R-:W-:-:S04]  /*5cf0*/  SHF.R.S32.HI R14, RZ, 0x1f, R39 ;  /* 0x0000001fff0e7819 */ /* 0x000fc80000011427 */
        /* <DEDUP_REMOVED lines=10> */
.L_x_93:
[----:B------:R-:W-:Y:S02]  /*5da0*/  LEA R2, P0, R39, c[0x0][0x160], 0x1 ;  /* 0x0000580027027a11 */ /* 0x000fe400078008ff */
[----:B------:R-:W-:-:S02]  /*5db0*/  F2FP.PACK_AB R0, RZ, R0 ;  /* 0x00000000ff00723e */ /* 0x000fc400000000ff */
[----:B------:R-:W-:-:S05]  /*5dc0*/  LEA.HI.X R3, R39, c[0x0][0x164], R14, 0x1, P0 ;  /* 0x0000590027037a11 */ /* 0x000fca00000f0c0e */
[----:B------:R0:W-:Y:S04]  /*5dd0*/  STG.E.U16 [R2.64], R0 ;  /* 0x0000000002007986 */ /* 0x0001e8000c101506 */
.L_x_92:
[----:B------:R-:W-:Y:S05]  /*5de0*/  BSYNC B0 ;  /* 0x0000000000007941 */ /* 0x000fea0003800000 */
.L_x_91:
[----:B------:R-:W-:Y:S01]  /*5df0*/  BSSY B0, `(.L_x_94) ;  /* 0x0000025000007945 */ /* 0x000fe20003800000 */
[----:B------:R-:W-:Y:S05]  /*5e00*/  @P4 BRA `(.L_x_95) ;  /* 0x0000023000004947 */ /* 0x000fea0003800000 */
[----:B01----:R-:W0:Y:S01]  /*5e10*/  S2R R0, SR_CTAID.X ;  /* 0x0000000000007919 */ /* 0x003e220000002500 */
[----:B------:R-:W-:-:S03]  /*5e20*/  IMAD.MOV.U32 R3, RZ, RZ, 0x2 ;  /* 0x00000002ff037424 */ /* 0x000fc600078e00ff */
[----:B------:R-:W1:Y:S01]  /*5e30*/  LDS.64 R38, [RZ] ;  /* 0x00000000ff267984 */ /* 0x000e620000000a00 */
[----:B------:R-:W-:-:S04]  /*5e40*/  IMAD.WIDE R4, R6, R3, c[0x0][0x180] ;  /* 0x0000600006047625 */ /* 0x000fc800078e0203 */
[----:B------:R-:W-:Y:S02]  /*5e50*/  IMAD.WIDE R16, R6, R3, c[0x0][0x188] ;  /* 0x0000620006107625 */ /* 0x000fe400078e0203 */
[----:B------:R2:W3:Y:S04]  /*5e60*/  LDG.E.U16 R4, [R4.64] ;  /* 0x0000000604047981 */ /* 0x0004e8000c1e1500 */
[----:B------:R-:W4:Y:S01]  /*5e70*/  LDG.E.U16 R16, [R16.64] ;  /* 0x0000000610107981 */ /* 0x000f22000c1e1500 */
[----:B0-----:R-:W-:Y:S01]  /*5e80*/  IMAD.SHL.U32 R13, R0, 0x20, RZ ;  /* 0x00000020000d7824 */ /* 0x001fe200078e00ff */
[----:B------:R-:W-:-:S04]  /*5e90*/  LOP3.LUT R0, R6, 0xffffffe0, RZ, 0xc0, !PT ;  /* 0xffffffe006007812 */ /* 0x000fc800078ec0ff */
[----:B------:R-:W-:-:S05]  /*5ea0*/  LOP3.LUT R13, R13, 0xffffffe0, R6, 0xe2, !PT ;  /* 0xffffffe00d0d7812 */ /* 0x000fca00078ee206 */
[----:B------:R-:W-:-:S04]  /*5eb0*/  IMAD R14, R0, c[0x0][0x194], R13 ;  /* 0x00006500000e7a24 */ /* 0x000fc800078e020d */
[----:B------:R-:W-:-:S05]  /*5ec0*/  IMAD.WIDE R2, R14, R3, c[0x0][0x170] ;  /* 0x00005c000e027625 */ /* 0x000fca00078e0203 */
[----:B------:R-:W5:Y:S01]  /*5ed0*/  LDG.E.U16 R0, [R2.64] ;  /* 0x0000000602007981 */ /* 0x000f62000c1e1500 */
[----:B------:R-:W-:Y:S01]  /*5ee0*/  PLOP3.LUT P0, PT, PT, PT, UP0, 0x40, 0x0 ;  /* 0x000000000000781c */ /* 0x000fe20003f0e808 */
[----:B-1----:R-:W-:-:S04]  /*5ef0*/  FADD.FTZ R21, R21, -R38 ;  /* 0x8000002615157221 */ /* 0x002fc80000010000 */
[----:B------:R-:W-:Y:S01]  /*5f00*/  FMUL.FTZ R21, R21, R39 ;  /* 0x0000002715157220 */ /* 0x000fe20000410000 */
[----:B--2---:R-:W-:Y:S01]  /*5f10*/  SHF.R.S32.HI R5, RZ, 0x1f, R14 ;  /* 0x0000001fff057819 */ /* 0x004fe2000001140e */
[----:B---3--:R-:W-:Y:S02]  /*5f20*/  HADD2.F32 R6, -RZ, R4.H0_H0 ;  /* 0x20000004ff067230 */ /* 0x008fe40000004100 */
[----:B----4-:R-:W-:-:S05]  /*5f30*/  HADD2.F32 R13, -RZ, R16.H0_H0 ;  /* 0x20000010ff0d7230 */ /* 0x010fca0000004100 */
[----:B------:R-:W-:Y:S01]  /*5f40*/  FFMA.FTZ R6, R21, R6, R13 ;  /* 0x0000000615067223 */ /* 0x000fe2000001000d */
[----:B-----5:R-:W-:-:S05]  /*5f50*/  HADD2.F32 R39, -RZ, R0.H0_H0 ;  /* 0x20000000ff277230 */ /* 0x020fca0000004100 */
        /* <DEDUP_REMOVED lines=10> */
.L_x_96:
[C---:B------:R-:W-:Y:S02]  /*6000*/  LEA R2, P0, R14.reuse, c[0x0][0x160], 0x1 ;  /* 0x000058000e027a11 */ /* 0x040fe400078008ff */
[----:B------:R-:W-:Y:S02]  /*6010*/  F2FP.PACK_AB R6, RZ, R6 ;  /* 0x00000006ff06723e */ /* 0x000fe400000000ff */
[----:B------:R-:W-:-:S05]  /*6020*/  LEA.HI.X R3, R14, c[0x0][0x164], R5, 0x1, P0 ;  /* 0x000059000e037a11 */ /* 0x000fca00000f0c05 */
[----:B------:R0:W-:Y:S04]  /*6030*/  STG.E.U16 [R2.64], R6 ;  /* 0x0000000602007986 */ /* 0x0001e8000c101506 */
.L_x_95:
[----:B------:R-:W-:Y:S05]  /*6040*/  BSYNC B0 ;  /* 0x0000000000007941 */ /* 0x000fea0003800000 */
.L_x_94:
[----:B------:R-:W-:Y:S01]  /*6050*/  BSSY B0, `(.L_x_97) ;  /* 0x0000025000007945 */ /* 0x000fe20003800000 */
[----:B------:R-:W-:Y:S05]  /*6060*/  @P5 BRA `(.L_x_98) ;  /* 0x0000023000005947 */ /* 0x000fea0003800000 */
[----:B01----:R-:W0:Y:S01]  /*6070*/  S2R R0, SR_CTAID.X ;  /* 0x0000000000007919 */ /* 0x003e220000002500 */
[----:B------:R-:W-:-:S03]  /*6080*/  IMAD.MOV.U32 R2, RZ, RZ, 0x2 ;  /* 0x00000002ff027424 */ /* 0x000fc600078e00ff */
[----:B------:R-:W1:Y:S01]  /*6090*/  LDS.64 R20, [RZ] ;  /* 0x00000000ff147984 */ /* 0x000e620000000a00 */
[----:B0-----:R-:W-:Y:S01]  /*60a0*/  IMAD.SHL.U32 R4, R0, 0x20, RZ ;  /* 0x0000002000047824 */ /* 0x001fe200078e00ff */
[----:B------:R-:W-:-:S04]  /*60b0*/  LOP3.LUT R0, R7, 0xffffffe0, RZ, 0xc0, !PT ;  /* 0xffffffe007007812 */ /* 0x000fc800078ec0ff */
[----:B------:R-:W-:Y:S01]  /*60c0*/  LOP3.LUT R3, R4, 0xffffffe0, R7, 0xe2, !PT ;  /* 0xffffffe004037812 */ /* 0x000fe200078ee207 */
[----:B------:R-:W-:-:S04]  /*60d0*/  IMAD.WIDE R4, R7, R2, c[0x0][0x180] ;  /* 0x0000600007047625 */ /* 0x000fc800078e0202 */
[-C--:B------:R-:W-:Y:S02]  /*60e0*/  IMAD.WIDE R6, R7, R2.reuse, c[0x0][0x188] ;  /* 0x0000620007067625 */ /* 0x080fe400078e0202 */
[----:B------:R-:W2:Y:S02]  /*60f0*/  LDG.E.U16 R4, [R4.64] ;  /* 0x0000000604047981 */ /* 0x000ea4000c1e1500 */
        /* <DEDUP_REMOVED lines=22> */
.L_x_99:
[C---:B------:R-:W-:Y:S02]  /*6260*/  LEA R2, P0, R17.reuse, c[0x0][0x160], 0x1 ;  /* 0x0000580011027a11 */ /* 0x040fe400078008ff */
[----:B------:R-:W-:Y:S02]  /*6270*/  F2FP.PACK_AB R0, RZ, R0 ;  /* 0x00000000ff00723e */ /* 0x000fe400000000ff */
[----:B------:R-:W-:-:S05]  /*6280*/  LEA.HI.X R3, R17, c[0x0][0x164], R14, 0x1, P0 ;  /* 0x0000590011037a11 */ /* 0x000fca00000f0c0e */
[----:B------:R0:W-:Y:S04]  /*6290*/  STG.E.U16 [R2.64], R0 ;  /* 0x0000000002007986 */ /* 0x0001e8000c101506 */
.L_x_98:
[----:B------:R-:W-:Y:S05]  /*62a0*/  BSYNC B0 ;  /* 0x0000000000007941 */ /* 0x000fea0003800000 */
.L_x_97:
        /* <DEDUP_REMOVED lines=34> */
.L_x_102:
[C---:B------:R-:W-:Y:S02]  /*64d0*/  LEA R2, P0, R14.reuse, c[0x0][0x160], 0x1 ;  /* 0x000058000e027a11 */ /* 0x040fe400078008ff */
[----:B------:R-:W-:Y:S02]  /*64e0*/  F2FP.PACK_AB R8, RZ, R8 ;  /* 0x00000008ff08723e */ /* 0x000fe400000000ff */
[----:B------:R-:W-:-:S05]  /*64f0*/  LEA.HI.X R3, R14, c[0x0][0x164], R5, 0x1, P0 ;  /* 0x000059000e037a11 */ /* 0x000fca00000f0c05 */
[----:B------:R0:W-:Y:S04]  /*6500*/  STG.E.U16 [R2.64], R8 ;  /* 0x0000000802007986 */ /* 0x0001e8000c101506 */
.L_x_101:
[----:B------:R-:W-:Y:S05]  /*6510*/  BSYNC B0 ;  /* 0x0000000000007941 */ /* 0x000fea0003800000 */
.L_x_100:
        /* <DEDUP_REMOVED lines=26> */
[----:B------:R-:W-:-:S04]  /*66c0*/  IADD3 R4, P0, R17, c[0x0][0x160], RZ ;  /* 0x0000580011047a10 */ /* 0x000fc80007f1e0ff */
[----:B------:R-:W-:Y:S01]  /*66d0*/  IADD3.X R5, R0, c[0x0][0x164], RZ, P0, !PT ;  /* 0x0000590000057a10 */ /* 0x000fe200007fe4ff */
[----:B------:R-:W-:Y:S01]  /*66e0*/  FMUL.FTZ R0, R8, UR5 ;  /* 0x0000000508007c20 */ /* 0x000fe20008410000 */
[----:B------:R-:W-:-:S03]  /*66f0*/  F2FP.PACK_AB R8, RZ, R8 ;  /* 0x00000008ff08723e */ /* 0x000fc600000000ff */
[----:B------:R-:W0:Y:S02]  /*6700*/  F2I.S8.NTZ R7, R0 ;  /* 0x0000000000077305 */ /* 0x000e240000202100 */
[----:B------:R1:W-:Y:S04]  /*6710*/  STG.E.U16 [R2.64], R8 ;  /* 0x0000000802007986 */ /* 0x0003e8000c101506 */
[----:B0-----:R1:W-:Y:S01]  /*6720*/  STG.E.U8 [R4.64], R7 ;  /* 0x0000000704007986 */ /* 0x0013e2000c101106 */
[----:B------:R-:W-:Y:S05]  /*6730*/  BRA `(.L_x_104) ;  /* 0x0000004000007947 */ /* 0x000fea0003800000 */
.L_x_105:
[C---:B------:R-:W-:Y:S02]  /*6740*/  LEA R2, P0, R17.reuse, c[0x0][0x160], 0x1 ;  /* 0x0000580011027a11 */ /* 0x040fe400078008ff */
[----:B------:R-:W-:Y:S02]  /*6750*/  F2FP.PACK_AB R8, RZ, R8 ;  /* 0x00000008ff08723e */ /* 0x000fe400000000ff */
[----:B------:R-:W-:-:S05]  /*6760*/  LEA.HI.X R3, R17, c[0x0][0x164], R0, 0x1, P0 ;  /* 0x0000590011037a11 */ /* 0x000fca00000f0c00 */
[----:B------:R0:W-:Y:S04]  /*6770*/  STG.E.U16 [R2.64], R8 ;  /* 0x0000000802007986 */ /* 0x0001e8000c101506 */
.L_x_104:
[----:B------:R-:W-:Y:S05]  /*6780*/  BSYNC B0 ;  /* 0x0000000000007941 */ /* 0x000fea0003800000 */
.L_x_103:
        /* <DEDUP_REMOVED lines=34> */
.L_x_108:
[C---:B------:R-:W-:Y:S02]  /*69b0*/  LEA R2, P0, R10.reuse, c[0x0][0x160], 0x1 ;  /* 0x000058000a027a11 */ /* 0x040fe400078008ff */
[----:B------:R-:W-:Y:S02]  /*69c0*/  F2FP.PACK_AB R8, RZ, R8 ;  /* 0x00000008ff08723e */ /* 0x000fe400000000ff */
[----:B------:R-:W-:-:S05]  /*69d0*/  LEA.HI.X R3, R10, c[0x0][0x164], R5, 0x1, P0 ;  /* 0x000059000a037a11 */ /* 0x000fca00000f0c05 */
[----:B------:R0:W-:Y:S04]  /*69e0*/  STG.E.U16 [R2.64], R8 ;  /* 0x0000000802007986 */ /* 0x0001e8000c101506 */
.L_x_107:
[----:B------:R-:W-:Y:S05]  /*69f0*/  BSYNC B0 ;  /* 0x0000000000007941 */ /* 0x000fea0003800000 */
.L_x_106:
[----:B------:R-:W-:Y:S01]  /*6a00*/  ISETP.GE.AND P0, PT, R11, c[0x0][0x198], PT ;  /* 0x000066000b007a0c */ /* 0x000fe20003f06270 */
[----:B------:R-:W-:-:S12]  /*6a10*/  BSSY B0, `(.L_x_109) ;  /* 0x0000025000007945 */ /* 0x000fd80003800000 */
[----:B------:R-:W-:Y:S05]  /*6a20*/  @P0 BRA `(.L_x_110) ;  /* 0x0000023000000947 */ /* 0x000fea0003800000 */
[----:B01----:R-:W0:Y:S01]  /*6a30*/  S2R R0, SR_CTAID.X ;  /* 0x0000000000007919 */ /* 0x003e220000002500 */
[----:B------:R-:W-:-:S04]  /*6a40*/  IMAD.MOV.U32 R6, RZ, RZ, 0x2 ;  /* 0x00000002ff067424 */ /* 0x000fc800078e00ff */
[----:B------:R-:W-:-:S06]  /*6a50*/  IMAD.WIDE R4, R11, R6, c[0x0][0x188] ;  /* 0x000062000b047625 */ /* 0x000fcc00078e0206 */
[----:B------:R-:W2:Y:S01]  /*6a60*/  LDG.E.U16 R4, [R4.64] ;  /* 0x0000000604047981 */ /* 0x000ea2000c1e1500 */
[----:B0-----:R-:W-:Y:S01]  /*6a70*/  IMAD.SHL.U32 R2, R0, 0x20, RZ ;  /* 0x0000002000027824 */ /* 0x001fe200078e00ff */
[----:B------:R-:W-:-:S04]  /*6a80*/  LOP3.LUT R0, R11, 0xffffffe0, RZ, 0xc0, !PT ;  /* 0xffffffe00b007812 */ /* 0x000fc800078ec0ff */
[----:B------:R-:W-:Y:S01]  /*6a90*/  LOP3.LUT R7, R2, 0xffffffe0, R11, 0xe2, !PT ;  /* 0xffffffe002077812 */ /* 0x000fe200078ee20b */
[-C--:B------:R-:W-:Y:S02]  /*6aa0*/  IMAD.WIDE R2, R11, R6.reuse, c[0x0][0x180] ;  /* 0x000060000b027625 */ /* 0x080fe400078e0206 */
[----:B------:R-:W0:Y:S02]  /*6ab0*/  LDS.64 R10, [RZ] ;  /* 0x00000000ff0a7984 */ /* 0x000e240000000a00 */
[----:B------:R-:W-:Y:S02]  /*6ac0*/  IMAD R13, R0, c[0x0][0x194], R7 ;  /* 0x00006500000d7a24 */ /* 0x000fe400078e0207 */
[----:B------:R-:W3:Y:S02]  /*6ad0*/  LDG.E.U16 R2, [R2.64] ;  /* 0x0000000602027981 */ /* 0x000ee4000c1e1500 */
        /* <DEDUP_REMOVED lines=20> */
.L_x_111:
[C---:B------:R-:W-:Y:S02]  /*6c20*/  LEA R2, P0, R13.reuse, c[0x0][0x160], 0x1 ;  /* 0x000058000d027a11 */ /* 0x040fe400078008ff */
[----:B------:R-:W-:Y:S02]  /*6c30*/  F2FP.PACK_AB R8, RZ, R8 ;  /* 0x00000008ff08723e */ /* 0x000fe400000000ff */
[----:B------:R-:W-:-:S05]  /*6c40*/  LEA.HI.X R3, R13, c[0x0][0x164], R0, 0x1, P0 ;  /* 0x000059000d037a11 */ /* 0x000fca00000f0c00 */
[----:B------:R0:W-:Y:S04]  /*6c50*/  STG.E.U16 [R2.64], R8 ;  /* 0x0000000802007986 */ /* 0x0001e8000c101506 */
.L_x_110:
[----:B------:R-:W-:Y:S05]  /*6c60*/  BSYNC B0 ;  /* 0x0000000000007941 */ /* 0x000fea0003800000 */
.L_x_109:
[----:B------:R-:W-:Y:S01]  /*6c70*/  ISETP.GE.AND P0, PT, R12, c[0x0][0x198], PT ;  /* 0x000066000c007a0c */ /* 0x000fe20003f06270 */
[----:B------:R-:W-:-:S12]  /*6c80*/  BSSY B0, `(.L_x_112) ;  /* 0x0000025000007945 */ /* 0x000fd80003800000 */
[----:B------:R-:W-:Y:S05]  /*6c90*/  @P0 BRA `(.L_x_113) ;  /* 0x0000023000000947 */ /* 0x000fea0003800000 */
[----:B01----:R-:W0:Y:S01]  /*6ca0*/  S2R R0, SR_CTAID.X ;  /* 0x0000000000007919 */ /* 0x003e220000002500 */
[----:B------:R-:W-:-:S03]  /*6cb0*/  IMAD.MOV.U32 R5, RZ, RZ, 0x2 ;  /* 0x00000002ff057424 */ /* 0x000fc600078e00ff */
[----:B------:R-:W1:Y:S01]  /*6cc0*/  LDS.64 R10, [RZ] ;  /* 0x00000000ff0a7984 */ /* 0x000e620000000a00 */
[----:B------:R-:W-:-:S06]  /*6cd0*/  IMAD.WIDE R2, R12, R5, c[0x0][0x180] ;  /* 0x000060000c027625 */ /* 0x000fcc00078e0205 */
[----:B------:R2:W3:Y:S01]  /*6ce0*/  LDG.E.U16 R2, [R2.64] ;  /* 0x0000000602027981 */ /* 0x0004e2000c1e1500 */
[----:B0-----:R-:W-:Y:S01]  /*6cf0*/  IMAD.SHL.U32 R7, R0, 0x20, RZ ;  /* 0x0000002000077824 */ /* 0x001fe200078e00ff */
[----:B------:R-:W-:-:S04]  /*6d00*/  LOP3.LUT R0, R12, 0xffffffe0, RZ, 0xc0, !PT ;  /* 0xffffffe00c007812 */ /* 0x000fc800078ec0ff */
[----:B------:R-:W-:Y:S01]  /*6d10*/  LOP3.LUT R7, R7, 0xffffffe0, R12, 0xe2, !PT ;  /* 0xffffffe007077812 */ /* 0x000fe200078ee20c */
[----:B------:R-:W-:-:S04]  /*6d20*/  IMAD.WIDE R12, R12, R5, c[0x0][0x188] ;  /* 0x000062000c0c7625 */ /* 0x000fc800078e0205 */
[----:B------:R-:W-:Y:S02]  /*6d30*/  IMAD R8, R0, c[0x0][0x194], R7 ;  /* 0x0000650000087a24 */ /* 0x000fe400078e0207 */
[----:B------:R-:W4:Y:S02]  /*6d40*/  LDG.E.U16 R12, [R12.64] ;  /* 0x000000060c0c7981 */ /* 0x000f24000c1e1500 */
        /* <DEDUP_REMOVED lines=20> */
.L_x_114:
[C---:B------:R-:W-:Y:S02]  /*6e90*/  LEA R2, P0, R8.reuse, c[0x0][0x160], 0x1 ;  /* 0x0000580008027a11 */ /* 0x040fe400078008ff */
[----:B------:R-:W-:Y:S02]  /*6ea0*/  F2FP.PACK_AB R6, RZ, R6 ;  /* 0x00000006ff06723e */ /* 0x000fe400000000ff */
[----:B------:R-:W-:-:S05]  /*6eb0*/  LEA.HI.X R3, R8, c[0x0][0x164], R3, 0x1, P0 ;  /* 0x0000590008037a11 */ /* 0x000fca00000f0c03 */
[----:B------:R0:W-:Y:S04]  /*6ec0*/  STG.E.U16 [R2.64], R6 ;  /* 0x0000000602007986 */ /* 0x0001e8000c101506 */
.L_x_113:
[----:B------:R-:W-:Y:S05]  /*6ed0*/  BSYNC B0 ;  /* 0x0000000000007941 */ /* 0x000fea0003800000 */
.L_x_112:
        /* <DEDUP_REMOVED lines=34> */
.L_x_117:
[C---:B------:R-:W-:Y:S02]  /*7100*/  LEA R2, P0, R13.reuse, c[0x0][0x160], 0x1 ;  /* 0x000058000d027a11 */ /* 0x040fe400078008ff */
[----:B------:R-:W-:Y:S02]  /*7110*/  F2FP.PACK_AB R8, RZ, R8 ;  /* 0x00000008ff08723e */ /* 0x000fe400000000ff */
[----:B------:R-:W-:-:S05]  /*7120*/  LEA.HI.X R3, R13, c[0x0][0x164], R10, 0x1, P0 ;  /* 0x000059000d037a11 */ /* 0x000fca00000f0c0a */
[----:B------:R0:W-:Y:S04]  /*7130*/  STG.E.U16 [R2.64], R8 ;  /* 0x0000000802007986 */ /* 0x0001e8000c101506 */
.L_x_116:
[----:B------:R-:W-:Y:S05]  /*7140*/  BSYNC B0 ;  /* 0x0000000000007941 */ /* 0x000fea0003800000 */
.L_x_115:
        /* <DEDUP_REMOVED lines=34> */
.L_x_120:
[C---:B------:R-:W-:Y:S02]  /*7370*/  LEA R2, P0, R13.reuse, c[0x0][0x160], 0x1 ;  /* 0x000058000d027a11 */ /* 0x040fe400078008ff */
[----:B------:R-:W-:Y:S02]  /*7380*/  F2FP.PACK_AB R8, RZ, R8 ;  /* 0x00000008ff08723e */ /* 0x000fe400000000ff */
[----:B------:R-:W-:-:S05]  /*7390*/  LEA.HI.X R3, R13, c[0x0][0x164], R10, 0x1, P0 ;  /* 0x000059000d037a11 */ /* 0x000fca00000f0c0a */
[----:B------:R0:W-:Y:S04]  /*73a0*/  STG.E.U16 [R2.64], R8 ;  /* 0x0000000802007986 */ /* 0x0001e8000c101506 */
.L_x_119:
[----:B------:R-:W-:Y:S05]  /*73b0*/  BSYNC B0 ;  /* 0x0000000000007941 */ /* 0x000fea0003800000 */
.L_x_118:
        /* <DEDUP_REMOVED lines=34> */
.L_x_123:
[C---:B------:R-:W-:Y:S02]  /*75e0*/  LEA R2, P0, R13.reuse, c[0x0][0x160], 0x1 ;  /* 0x000058000d027a11 */ /* 0x040fe400078008ff */
[----:B------:R-:W-:Y:S02]  /*75f0*/  F2FP.PACK_AB R8, RZ, R8 ;  /* 0x00000008ff08723e */ /* 0x000fe400000000ff */
[----:B------:R-:W-:-:S05]  /*7600*/  LEA.HI.X R3, R13, c[0x0][0x164], R10, 0x1, P0 ;  /* 0x000059000d037a11 */ /* 0x000fca00000f0c0a */
[----:B------:R0:W-:Y:S04]  /*7610*/  STG.E.U16 [R2.64], R8 ;  /* 0x0000000802007986 */ /* 0x0001e8000c101506 */
.L_x_122:
[----:B------:R-:W-:Y:S05]  /*7620*/  BSYNC B0 ;  /* 0x0000000000007941 */ /* 0x000fea0003800000 */
.L_x_121:
        /* <DEDUP_REMOVED lines=34> */
.L_x_126:
[C---:B------:R-:W-:Y:S02]  /*7850*/  LEA R2, P0, R13.reuse, c[0x0][0x160], 0x1 ;  /* 0x000058000d027a11 */ /* 0x040fe400078008ff */
[----:B------:R-:W-:Y:S02]  /*7860*/  F2FP.PACK_AB R8, RZ, R8 ;  /* 0x00000008ff08723e */ /* 0x000fe400000000ff */
[----:B------:R-:W-:-:S05]  /*7870*/  LEA.HI.X R3, R13, c[0x0][0x164], R10, 0x1, P0 ;  /* 0x000059000d037a11 */ /* 0x000fca00000f0c0a */
[----:B------:R0:W-:Y:S04]  /*7880*/  STG.E.U16 [R2.64], R8 ;  /* 0x0000000802007986 */ /* 0x0001e8000c101506 */
.L_x_125:
[----:B------:R-:W-:Y:S05]  /*7890*/  BSYNC B0 ;  /* 0x0000000000007941 */ /* 0x000fea0003800000 */
.L_x_124:
        /* <DEDUP_REMOVED lines=34> */
.L_x_129:
[C---:B------:R-:W-:Y:S02]  /*7ac0*/  LEA R2, P0, R13.reuse, c[0x0][0x160], 0x1 ;  /* 0x000058000d027a11 */ /* 0x040fe400078008ff */
[----:B------:R-:W-:Y:S02]  /*7ad0*/  F2FP.PACK_AB R8, RZ, R8 ;  /* 0x00000008ff08723e */ /* 0x000fe400000000ff */
[----:B------:R-:W-:-:S05]  /*7ae0*/  LEA.HI.X R3, R13, c[0x0][0x164], R10, 0x1, P0 ;  /* 0x000059000d037a11 */ /* 0x000fca00000f0c0a */
[----:B------:R0:W-:Y:S04]  /*7af0*/  STG.E.U16 [R2.64], R8 ;  /* 0x0000000802007986 */ /* 0x0001e8000c101506 */
.L_x_128:
[----:B------:R-:W-:Y:S05]  /*7b00*/  BSYNC B0 ;  /* 0x0000000000007941 */ /* 0x000fea0003800000 */
.L_x_127:
        /* <DEDUP_REMOVED lines=34> */
.L_x_132:
[C---:B------:R-:W-:Y:S02]  /*7d30*/  LEA R2, P0, R13.reuse, c[0x0][0x160], 0x1 ;  /* 0x000058000d027a11 */ /* 0x040fe400078008ff */
[----:B------:R-:W-:Y:S02]  /*7d40*/  F2FP.PACK_AB R8, RZ, R8 ;  /* 0x00000008ff08723e */ /* 0x000fe400000000ff */
[----:B------:R-:W-:-:S05]  /*7d50*/  LEA.HI.X R3, R13, c[0x0][0x164], R10, 0x1, P0 ;  /* 0x000059000d037a11 */ /* 0x000fca00000f0c0a */
[----:B------:R0:W-:Y:S04]  /*7d60*/  STG.E.U16 [R2.64], R8 ;  /* 0x0000000802007986 */ /* 0x0001e8000c101506 */
.L_x_131:
[----:B------:R-:W-:Y:S05]  /*7d70*/  BSYNC B0 ;  /* 0x0000000000007941 */ /* 0x000fea0003800000 */
.L_x_130:
[----:B------:R-:W-:-:S13]  /*7d80*/  ISETP.GE.AND P0, PT, R40, c[0x0][0x198], PT ;  /* 0x0000660028007a0c */ /* 0x000fda0003f06270 */
[----:B------:R-:W-:Y:S05]  /*7d90*/  @P0 EXIT ;  /* 0x000000000000094d */ /* 0x000fea0003800000 */
        /* <DEDUP_REMOVED lines=28> */
[----:B------:R-:W-:Y:S04]  /*7f60*/  STG.E.U16 [R6.64], R8 ;  /* 0x0000000806007986 */ /* 0x000fe8000c101506 */
[----:B0-----:R-:W-:Y:S01]  /*7f70*/  STG.E.U8 [R2.64], R5 ;  /* 0x0000000502007986 */ /* 0x001fe2000c101106 */
[----:B------:R-:W-:Y:S05]  /*7f80*/  EXIT ;  /* 0x000000000000794d */ /* 0x000fea0003800000 */
.L_x_133:
[C---:B------:R-:W-:Y:S02]  /*7f90*/  LEA R2, P0, R10.reuse, c[0x0][0x160], 0x1 ;  /* 0x000058000a027a11 */ /* 0x040fe400078008ff */
[----:B------:R-:W-:Y:S02]  /*7fa0*/  F2FP.PACK_AB R8, RZ, R8 ;  /* 0x00000008ff08723e */ /* 0x000fe400000000ff */
[----:B------:R-:W-:-:S05]  /*7fb0*/  LEA.HI.X R3, R10, c[0x0][0x164], R3, 0x1, P0 ;  /* 0x000059000a037a11 */ /* 0x000fca00000f0c03 */
[----:B------:R-:W-:Y:S01]  /*7fc0*/  STG.E.U16 [R2.64], R8 ;  /* 0x0000000802007986 */ /* 0x000fe2000c101506 */
[----:B------:R-:W-:Y:S05]  /*7fd0*/  EXIT ;  /* 0x000000000000794d */ /* 0x000fea0003800000 */
.L_x_134:
        /* <DEDUP_REMOVED lines=10> */
.L_x_583:


//--------------------- .text._ZN17fastertransformer29add_bias_layernorm_add_res_e2ILi32EEEvP5char2PKS1_P7__half2PKS5_S8_S8_fiiPKfSA_ --------------------------
	.section	.text._ZN17fastertransformer29add_bias_layernorm_add_res_e2ILi32EEEvP5char2PKS1_P7__half2PKS5_S8_S8_fiiPKfSA_,"ax",@progbits
	.sectioninfo	@"SHI_REGISTERS=111"
	.align	128
        .global         _ZN17fastertransformer29add_bias_layernorm_add_res_e2ILi32EEEvP5char2PKS1_P7__half2PKS5_S8_S8_fiiPKfSA_
        .type           _ZN17fastertransformer29add_bias_layernorm_add_res_e2ILi32EEEvP5char2PKS1_P7__half2PKS5_S8_S8_fiiPKfSA_,@function
        .size           _ZN17fastertransformer29add_bias_layernorm_add_res_e2ILi32EEEvP5char2PKS1_P7__half2PKS5_S8_S8_fiiPKfSA_,(.L_x_584 - _ZN17fastertransformer29add_bias_layernorm_add_res_e2ILi32EEEvP5char2PKS1_P7__half2PKS5_S8_S8_fiiPKfSA_)
        .other          _ZN17fastertransformer29add_bias_layernorm_add_res_e2ILi32EEEvP5char2PKS1_P7__half2PKS5_S8_S8_fiiPKfSA_,@"STO_CUDA_ENTRY STV_DEFAULT"
_ZN17fastertransformer29add_bias_layernorm_add_res_e2ILi32EEEvP5char2PKS1_P7__half2PKS5_S8_S8_fiiPKfSA_:
.text._ZN17fastertransformer29add_bias_layernorm_add_res_e2ILi32EEEvP5char2PKS1_P7__half2PKS5_S8_S8_fiiPKfSA_:
[----:B------:R-:W-:Y:S02]  /*0000*/  MOV R1, c[0x0][0x28] ;  /* 0x00000a0000017a02 */ /* 0x000fe40000000f00 */
[----:B------:R-:W-:Y:S01]  /*0010*/  IMAD.MOV.U32 R14, RZ, RZ, c[0x0][0x1a0] ;  /* 0x00006800ff0e7624 */ /* 0x000fe200078e00ff */
[----:B------:R-:W-:Y:S01]  /*0020*/  MOV R15, c[0x0][0x1a4] ;  /* 0x00006900000f7a02 */ /* 0x000fe20000000f00 */
[----:B------:R-:W-:Y:S01]  /*0030*/  ULDC.64 UR6, c[0x0][0x118] ;  /* 0x0000460000067ab9 */ /* 0x000fe20000000a00 */
[----:B------:R-:W0:Y:S01]  /*0040*/  S2R R97, SR_TID.X ;  /* 0x0000000000617919 */ /* 0x000e220000002100 */
[----:B------:R-:W-:Y:S02]  /*0050*/  ULDC UR4, c[0x0][0x198] ;  /* 0x0000660000047ab9 */ /* 0x000fe40000000800 */
[----:B------:R-:W-:Y:S01]  /*0060*/  USHF.R.S32.HI UR4, URZ, 0x1, UR4 ;  /* 0x000000013f047899 */ /* 0x000fe20008011404 */
[----:B------:R1:W5:Y:S01]  /*0070*/  LDG.E.CONSTANT R67, [R14.64] ;  /* 0x000000060e437981 */ /* 0x000362000c1e9900 */
[----:B0-----:R-:W-:-:S04]  /*0080*/  IADD3 R68, R97, c[0x0][0x0], RZ ;  /* 0x0000000061447a10 */ /* 0x001fc80007ffe0ff */
[----:B------:R-:W-:Y:S02]  /*0090*/  ISETP.GE.AND P6, PT, R97, UR4, PT ;  /* 0x0000000461007c0c */ /* 0x000fe4000bfc6270 */
[C---:B------:R-:W-:Y:S01]  /*00a0*/  IADD3 R93, R68.reuse, c[0x0][0x0], RZ ;  /* 0x00000000445d7a10 */ /* 0x040fe20007ffe0ff */
[----:B------:R-:W-:Y:S01]  /*00b0*/  BSSY B0, `(.L_x_135) ;  /* 0x000003a000007945 */ /* 0x000fe20003800000 */
[----:B------:R-:W-:Y:S02]  /*00c0*/  ISETP.GE.AND P4, PT, R68, UR4, PT ;  /* 0x0000000444007c0c */ /* 0x000fe4000bf86270 */
[C---:B------:R-:W-:Y:S02]  /*00d0*/  IADD3 R90, R93.reuse, c[0x0][0x0], RZ ;  /* 0x000000005d5a7a10 */ /* 0x040fe40007ffe0ff */
[----:B------:R-:W-:Y:S02]  /*00e0*/  ISETP.GE.AND P3, PT, R93, UR4, PT ;  /* 0x000000045d007c0c */ /* 0x000fe4000bf66270 */
[----:B------:R-:W-:-:S02]  /*00f0*/  IADD3 R87, R90, c[0x0][0x0], RZ ;  /* 0x000000005a577a10 */ /* 0x000fc40007ffe0ff */
[----:B------:R-:W-:Y:S02]  /*0100*/  ISETP.GE.AND P2, PT, R90, UR4, PT ;  /* 0x000000045a007c0c */ /* 0x000fe4000bf46270 */
[C---:B------:R-:W-:Y:S02]  /*0110*/  IADD3 R84, R87.reuse, c[0x0][0x0], RZ ;  /* 0x0000000057547a10 */ /* 0x040fe40007ffe0ff */
[----:B------:R-:W-:Y:S02]  /*0120*/  ISETP.GE.AND P1, PT, R87, UR4, PT ;  /* 0x0000000457007c0c */ /* 0x000fe4000bf26270 */
[C---:B------:R-:W-:Y:S02]  /*0130*/  IADD3 R82, R84.reuse, c[0x0][0x0], RZ ;  /* 0x0000000054527a10 */ /* 0x040fe40007ffe0ff */
[----:B------:R-:W-:Y:S02]  /*0140*/  ISETP.GE.AND P0, PT, R84, UR4, PT ;  /* 0x0000000454007c0c */ /* 0x000fe4000bf06270 */
[----:B------:R-:W-:Y:S01]  /*0150*/  IADD3 R78, R82, c[0x0][0x0], RZ ;  /* 0x00000000524e7a10 */ /* 0x000fe20007ffe0ff */
[----:B------:R-:W-:Y:S01]  /*0160*/  IMAD.MOV.U32 R66, RZ, RZ, RZ ;  /* 0x000000ffff427224 */ /* 0x000fe200078e00ff */
[----:B------:R-:W-:-:S02]  /*0170*/  P2R R69, PR, RZ, 0x10 ;  /* 0x00000010ff457803 */ /* 0x000fc40000000000 */
[----:B------:R-:W-:Y:S02]  /*0180*/  IADD3 R75, R78, c[0x0][0x0], RZ ;  /* 0x000000004e4b7a10 */ /* 0x000fe40007ffe0ff */
[----:B------:R-:W-:Y:S02]  /*0190*/  P2R R94, PR, RZ, 0x8 ;  /* 0x00000008ff5e7803 */ /* 0x000fe40000000000 */
[----:B------:R-:W-:Y:S02]  /*01a0*/  IADD3 R73, R75, c[0x0][0x0], RZ ;  /* 0x000000004b497a10 */ /* 0x000fe40007ffe0ff */
[----:B------:R-:W-:Y:S02]  /*01b0*/  P2R R91, PR, RZ, 0x4 ;  /* 0x00000004ff5b7803 */ /* 0x000fe40000000000 */
[----:B------:R-:W-:Y:S02]  /*01c0*/  IADD3 R0, R73, c[0x0][0x0], RZ ;  /* 0x0000000049007a10 */ /* 0x000fe40007ffe0ff */
[----:B------:R-:W-:-:S02]  /*01d0*/  P2R R86, PR, RZ, 0x1 ;  /* 0x00000001ff567803 */ /* 0x000fc40000000000 */
[----:B------:R-:W-:Y:S02]  /*01e0*/  IADD3 R2, R0, c[0x0][0x0], RZ ;  /* 0x0000000000027a10 */ /* 0x000fe40007ffe0ff */
[----:B------:R-:W-:Y:S02]  /*01f0*/  P2R R89, PR, RZ, 0x2 ;  /* 0x00000002ff597803 */ /* 0x000fe40000000000 */
[----:B------:R-:W-:-:S04]  /*0200*/  IADD3 R3, R2, c[0x0][0x0], RZ ;  /* 0x0000000002037a10 */ /* 0x000fc80007ffe0ff */
        /* <DEDUP_REMOVED lines=9> */
[----:B------:R-:W-:Y:S01]  /*02a0*/  IADD3 R13, R12, c[0x0][0x0], RZ ;  /* 0x000000000c0d7a10 */ /* 0x000fe20007ffe0ff */
[----:B------:R-:W-:Y:S05]  /*02b0*/  @P6 BRA `(.L_x_136) ;  /* 0x0000019000006947 */ /* 0x000fea0003800000 */
[----:B-1----:R-:W0:Y:S01]  /*02c0*/  S2R R16, SR_CTAID.X ;  /* 0x0000000000107919 */ /* 0x002e220000002500 */
[----:B------:R-:W-:-:S04]  /*02d0*/  SHF.L.U32 R14, R97, 0x1, RZ ;  /* 0x00000001610e7819 */ /* 0x000fc800000006ff */
[C---:B------:R-:W-:Y:S02]  /*02e0*/  LOP3.LUT R15, R14.reuse, 0x1e, RZ, 0xc0, !PT ;  /* 0x0000001e0e0f7812 */ /* 0x040fe400078ec0ff */
[----:B------:R-:W-:-:S03]  /*02f0*/  LOP3.LUT R14, R14, 0xffffffe0, RZ, 0xc0, !PT ;  /* 0xffffffe00e0e7812 */ /* 0x000fc600078ec0ff */
[----:B0-----:R-:W-:-:S04]  /*0300*/  IMAD R15, R16, 0x20, R15 ;  /* 0x00000020100f7824 */ /* 0x001fc800078e020f */
[----:B------:R-:W-:-:S05]  /*0310*/  IMAD R14, R14, c[0x0][0x194], R15 ;  /* 0x000065000e0e7a24 */ /* 0x000fca00078e020f */
[----:B------:R-:W-:-:S04]  /*0320*/  IADD3 R16, P0, R14, c[0x0][0x168], RZ ;  /* 0x00005a000e107a10 */ /* 0x000fc80007f1e0ff */
[----:B------:R-:W-:-:S05]  /*0330*/  IADD3.X R17, RZ, c[0x0][0x16c], RZ, P0, !PT ;  /* 0x00005b00ff117a10 */ /* 0x000fca00007fe4ff */
[----:B------:R-:W2:Y:S01]  /*0340*/  LDG.E.U16 R16, [R16.64] ;  /* 0x0000000610107981 */ /* 0x000ea2000c1e1500 */
[----:B------:R-:W-:-:S04]  /*0350*/  IMAD.MOV.U32 R14, RZ, RZ, 0x4 ;  /* 0x00000004ff0e7424 */ /* 0x000fc800078e00ff */
[----:B------:R-:W-:-:S06]  /*0360*/  IMAD.WIDE R14, R97, R14, c[0x0][0x178] ;  /* 0x00005e00610e7625 */ /* 0x000fcc00078e020e */
[----:B------:R0:W3:Y:S02]  /*0370*/  LDG.E R14, [R14.64] ;  /* 0x000000060e0e7981 */ /* 0x0000e4000c1e1900 */
[----:B0----5:R-:W-:Y:S02]  /*0380*/  F2FP.PACK_AB R15, RZ, R67 ;  /* 0x00000043ff0f723e */ /* 0x021fe400000000ff */
[C---:B--2---:R-:W-:Y:S02]  /*0390*/  PRMT R18, R16.reuse, 0x8880, RZ ;  /* 0x0000888010127816 */ /* 0x044fe400000000ff */
[----:B------:R-:W-:-:S04]  /*03a0*/  PRMT R19, R16, 0x9991, RZ ;  /* 0x0000999110137816 */ /* 0x000fc800000000ff */
[----:B------:R-:W-:Y:S08]  /*03b0*/  I2F.F16 R18, R18 ;  /* 0x0000001200127306 */ /* 0x000ff00000200c00 */
[----:B------:R-:W0:Y:S02]  /*03c0*/  I2F.F16 R19, R19 ;  /* 0x0000001300137306 */ /* 0x000e240000200c00 */
[----:B0-----:R-:W-:-:S05]  /*03d0*/  PRMT R18, R19, 0x5410, R18 ;  /* 0x0000541013127816 */ /* 0x001fca0000000012 */
[----:B------:R-:W-:-:S05]  /*03e0*/  HMUL2 R15, R18, R15.H0_H0 ;  /* 0x2000000f120f7232 */ /* 0x000fca0000000000 */
[----:B------:R-:W-:-:S06]  /*03f0*/  PRMT R15, R15, 0x5432, R15 ;  /* 0x000054320f0f7816 */ /* 0x000fcc000000000f */
[----:B---3--:R-:W-:-:S10]  /*0400*/  HFMA2.MMA R96, R15, 1, 1, R14 ;  /* 0x3c003c000f607835 */ /* 0x008fd4000000000e */
[--C-:B------:R-:W-:Y:S02]  /*0410*/  HADD2.F32 R14, -RZ, R96.reuse.H0_H0 ;  /* 0x20000060ff0e7230 */ /* 0x100fe40000004100 */
[----:B------:R-:W-:-:S05]  /*0420*/  HADD2.F32 R15, -RZ, R96.H1_H1 ;  /* 0x30000060ff0f7230 */ /* 0x000fca0000004100 */
[----:B------:R-:W-:-:S04]  /*0430*/  FADD.FTZ R14, R14, R15 ;  /* 0x0000000f0e0e7221 */ /* 0x000fc80000010000 */
[----:B------:R-:W-:Y:S02]  /*0440*/  FADD.FTZ R66, RZ, R14 ;  /* 0x0000000eff427221 */ /* 0x000fe40000010000 */
.L_x_136:
[----:B-1----:R-:W-:Y:S05]  /*0450*/  BSYNC B0 ;  /* 0x0000000000007941 */ /* 0x002fea0003800000 */
.L_x_135:
[----:B------:R-:W-:Y:S01]  /*0460*/  BSSY B0, `(.L_x_137) ;  /* 0x000001b000007945 */ /* 0x000fe20003800000 */
[----:B------:R-:W-:Y:S05]  /*0470*/  @P4 BRA `(.L_x_138) ;  /* 0x0000019000004947 */ /* 0x000fea0003800000 */
[----:B------:R-:W0:Y:S01]  /*0480*/  S2R R16, SR_CTAID.X ;  /* 0x0000000000107919 */ /* 0x000e220000002500 */
        /* <DEDUP_REMOVED lines=23> */
[----:B------:R-:W-:Y:S02]  /*0600*/  FADD.FTZ R66, R66, R15 ;  /* 0x0000000f42427221 */ /* 0x000fe40000010000 */
.L_x_138:
[----:B------:R-:W-:Y:S05]  /*0610*/  BSYNC B0 ;  /* 0x0000000000007941 */ /* 0x000fea0003800000 */
.L_x_137:
        /* <DEDUP_REMOVED lines=27> */
.L_x_140:
[----:B------:R-:W-:Y:S05]  /*07d0*/  BSYNC B0 ;  /* 0x0000000000007941 */ /* 0x000fea0003800000 */
.L_x_139:
        /* <DEDUP_REMOVED lines=27> */
.L_x_142:
[----:B------:R-:W-:Y:S05]  /*0990*/  BSYNC B0 ;  /* 0x0000000000007941 */ /* 0x000fea0003800000 */
.L_x_141:
        /* <DEDUP_REMOVED lines=27> */
.L_x_144:
[----:B------:R-:W-:Y:S05]  /*0b50*/  BSYNC B0 ;  /* 0x0000000000007941 */ /* 0x000fea0003800000 */
.L_x_143:
[----:B------:R-:W-:Y:S01]  /*0b60*/  ISETP.GE.AND P0, PT, R84, UR4, PT ;  /* 0x0000000454007c0c */ /* 0x000fe2000bf06270 */
[----:B------:R-:W-:Y:S01]  /*0b70*/  BSSY B0, `(.L_x_145) ;  /* 0x000001f000007945 */ /* 0x000fe20003800000 */
[----:B------:R-:W-:Y:S02]  /*0b80*/  ISETP.GE.AND P1, PT, R82, UR4, PT ;  /* 0x0000000452007c0c */ /* 0x000fe4000bf26270 */
[----:B------:R-:W-:Y:S02]  /*0b90*/  IADD3 R14, R13, c[0x0][0x0], RZ ;  /* 0x000000000d0e7a10 */ /* 0x000fe40007ffe0ff */
[----:B------:R-:W-:Y:S02]  /*0ba0*/  P2R R83, PR, RZ, 0x2 ;  /* 0x00000002ff537803 */ /* 0x000fe40000000000 */
[----:B------:R-:W-:-:S05]  /*0bb0*/  IADD3 R15, R14, c[0x0][0x0], RZ ;  /* 0x000000000e0f7a10 */ /* 0x000fca0007ffe0ff */
        /* <DEDUP_REMOVED lines=26> */
.L_x_146:
[----:B------:R-:W-:Y:S05]  /*0d60*/  BSYNC B0 ;  /* 0x0000000000007941 */ /* 0x000fea0003800000 */
.L_x_145:
        /* <DEDUP_REMOVED lines=27> */
.L_x_148:
[----:B------:R-:W-:Y:S05]  /*0f20*/  BSYNC B0 ;  /* 0x0000000000007941 */ /* 0x000fea0003800000 */
.L_x_147:
[----:B------:R-:W-:Y:S01]  /*0f30*/  ISETP.GE.AND P0, PT, R78, UR4, PT ;  /* 0x000000044e007c0c */ /* 0x000fe2000bf06270 */
[----:B------:R-:W-:Y:S01]  /*0f40*/  BSSY B0, `(.L_x_149) ;  /* 0x000001d000007945 */ /* 0x000fe20003800000 */
[----:B------:R-:W-:Y:S02]  /*0f50*/  IADD3 R16, R15, c[0x0][0x0], RZ ;  /* 0x000000000f107a10 */ /* 0x000fe40007ffe0ff */
[----:B------:R-:W-:-:S09]  /*0f60*/  P2R R80, PR, RZ, 0x1 ;  /* 0x00000001ff507803 */ /* 0x000fd20000000000 */
        /* <DEDUP_REMOVED lines=26> */
.L_x_150:
[----:B------:R-:W-:Y:S05]  /*1110*/  BSYNC B0 ;  /* 0x0000000000007941 */ /* 0x000fea0003800000 */
.L_x_149:
        /* <DEDUP_REMOVED lines=30> */
.L_x_152:
[----:B------:R-:W-:Y:S05]  /*1300*/  BSYNC B0 ;  /* 0x0000000000007941 */ /* 0x000fea0003800000 */
.L_x_151:
        /* <DEDUP_REMOVED lines=15> */
[----:B------:R-:W-:-:S05]  /*1400*/  IMAD.WIDE R20, R73, R20, c[0x0][0x178] ;  /* 0x00005e0049147625 */ /* 0x000fca00078e0214 */
        /* <DEDUP_REMOVED lines=14> */
.L_x_154:
[----:B------:R-:W-:Y:S05]  /*14f0*/  BSYNC B0 ;  /* 0x0000000000007941 */ /* 0x000fea0003800000 */
.L_x_153:
        /* <DEDUP_REMOVED lines=30> */
.L_x_156:
[----:B------:R-:W-:Y:S05]  /*16e0*/  BSYNC B0 ;  /* 0x0000000000007941 */ /* 0x000fea0003800000 */
.L_x_155:
        /* <DEDUP_REMOVED lines=30> */
.L_x_158:
[----:B------:R-:W-:Y:S05]  /*18d0*/  BSYNC B0 ;  /* 0x0000000000007941 */ /* 0x000fea0003800000 */
.L_x_157:
        /* <DEDUP_REMOVED lines=30> */
.L_x_160:
[----:B------:R-:W-:Y:S05]  /*1ac0*/  BSYNC B0 ;  /* 0x0000000000007941 */ /* 0x000fea0003800000 */
.L_x_159:
        /* <DEDUP_REMOVED lines=30> */
.L_x_162:
[----:B------:R-:W-:Y:S05]  /*1cb0*/  BSYNC B0 ;  /* 0x0000000000007941 */ /* 0x000fea0003800000 */
.L_x_161:
[----:B------:R-:W-:Y:S01]  /*1cc0*/  ISETP.GE.AND P0, PT, R5, UR4, PT ;  /* 0x0000000405007c0c */ /* 0x000fe2000bf06270 */
[----:B------:R-:W-:Y:S03]  /*1cd0*/  BSSY B0, `(.L_x_163) ;  /* 0x000001c000007945 */ /* 0x000fe60003800000 */
        /* <DEDUP_REMOVED lines=10> */
[----:B------:R0:W2:Y:S01]  /*1d80*/  LDG.E.U16 R28, [R28.64] ;  /* 0x000000061c1c7981 */ /* 0x0000a2000c1e1500 */
[----:B------:R-:W-:-:S04]  /*1d90*/  IMAD.MOV.U32 R30, RZ, RZ, 0x4 ;  /* 0x00000004ff1e7424 */ /* 0x000fc800078e00ff */
[----:B------:R-:W-:-:S06]  /*1da0*/  IMAD.WIDE R30, R5, R30, c[0x0][0x178] ;  /* 0x00005e00051e7625 */ /* 0x000fcc00078e021e */
[----:B------:R-:W3:Y:S01]  /*1db0*/  LDG.E R30, [R30.64] ;  /* 0x000000061e1e7981 */ /* 0x000ee2000c1e1900 */
        /* <DEDUP_REMOVED lines=13> */
.L_x_164:
[----:B------:R-:W-:Y:S05]  /*1e90*/  BSYNC B0 ;  /* 0x0000000000007941 */ /* 0x000fea0003800000 */
.L_x_163:
        /* <DEDUP_REMOVED lines=14> */
[----:B------:R-:W-:-:S05]  /*1f80*/  IMAD.WIDE R32, R6, R33, c[0x0][0x178] ;  /* 0x00005e0006207625 */ /* 0x000fca00078e0221 */
        /* <DEDUP_REMOVED lines=14> */
.L_x_166:
[----:B------:R-:W-:Y:S05]  /*2070*/  BSYNC B0 ;  /* 0x0000000000007941 */ /* 0x000fea0003800000 */
.L_x_165:
        /* <DEDUP_REMOVED lines=29> */
.L_x_168:
[----:B------:R-:W-:Y:S05]  /*2250*/  BSYNC B0 ;  /* 0x0000000000007941 */ /* 0x000fea0003800000 */
.L_x_167:
        /* <DEDUP_REMOVED lines=29> */
.L_x_170:
[----:B------:R-:W-:Y:S05]  /*2430*/  BSYNC B0 ;  /* 0x0000000000007941 */ /* 0x000fea0003800000 */
.L_x_169:
        /* <DEDUP_REMOVED lines=29> */
.L_x_172:
[----:B------:R-:W-:Y:S05]  /*2610*/  BSYNC B0 ;  /* 0x0000000000007941 */ /* 0x000fea0003800000 */
.L_x_171:
        /* <DEDUP_REMOVED lines=29> */
.L_x_174:
[----:B------:R-:W-:Y:S05]  /*27f0*/  BSYNC B0 ;  /* 0x0000000000007941 */ /* 0x000fea0003800000 */
.L_x_173:
        /* <DEDUP_REMOVED lines=29> */
.L_x_176:
[----:B------:R-:W-:Y:S05]  /*29d0*/  BSYNC B0 ;  /* 0x0000000000007941 */ /* 0x000fea0003800000 */
.L_x_175:
        /* <DEDUP_REMOVED lines=29> */
.L_x_178:
[----:B------:R-:W-:Y:S05]  /*2bb0*/  BSYNC B0 ;  /* 0x0000000000007941 */ /* 0x000fea0003800000 */
.L_x_177:
        /* <DEDUP_REMOVED lines=29> */
.L_x_180:
[----:B------:R-:W-:Y:S05]  /*2d90*/  BSYNC B0 ;  /* 0x0000000000007941 */ /* 0x000fea0003800000 */
.L_x_179:
        /* <DEDUP_REMOVED lines=29> */
.L_x_182:
[----:B------:R-:W-:Y:S05]  /*2f70*/  BSYNC B0 ;  /* 0x0000000000007941 */ /* 0x000fea0003800000 */
.L_x_181:
        /* <DEDUP_REMOVED lines=29> */
.L_x_184:
[----:B------:R-:W-:Y:S05]  /*3150*/  BSYNC B0 ;  /* 0x0000000000007941 */ /* 0x000fea0003800000 */
.L_x_183:
        /* <DEDUP_REMOVED lines=29> */
.L_x_186:
[----:B------:R-:W-:Y:S05]  /*3330*/  BSYNC B0 ;  /* 0x0000000000007941 */ /* 0x000fea0003800000 */
.L_x_185:
        /* <DEDUP_REMOVED lines=29> */
.L_x_188:
[----:B------:R-:W-:Y:S05]  /*3510*/  BSYNC B0 ;  /* 0x0000000000007941 */ /* 0x000fea0003800000 */
.L_x_187:
[----:B------:R-:W-:Y:S01]  /*3520*/  ISETP.GE.AND P0, PT, R18, UR4, PT ;  /* 0x0000000412007c0c */ /* 0x000fe2000bf06270 */
[----:B------:R-:W-:-:S12]  /*3530*/  BSSY B0, `(.L_x_189) ;  /* 0x000001b000007945 */ /* 0x000fd80003800000 */
        /* <DEDUP_REMOVED lines=26> */
.L_x_190:
[----:B------:R-:W-:Y:S05]  /*36e0*/  BSYNC B0 ;  /* 0x0000000000007941 */ /* 0x000fea0003800000 */
.L_x_189:
        /* <DEDUP_REMOVED lines=28> */
.L_x_192:
[----:B------:R-:W-:Y:S05]  /*38b0*/  BSYNC B0 ;  /* 0x0000000000007941 */ /* 0x000fea0003800000 */
.L_x_191:
        /* <DEDUP_REMOVED lines=28> */
.L_x_194:
[----:B------:R-:W-:Y:S05]  /*3a80*/  BSYNC B0 ;  /* 0x0000000000007941 */ /* 0x000fea0003800000 */
.L_x_193:
        /* <DEDUP_REMOVED lines=28> */
.L_x_196:
[----:B------:R-:W-:Y:S05]  /*3c50*/  BSYNC B0 ;  /* 0x0000000000007941 */ /* 0x000fea0003800000 */
.L_x_195:
        /* <DEDUP_REMOVED lines=14> */
[----:B------:R-:W3:Y:S01]  /*3d40*/  LDG.E R45, [R64.64] ;  /* 0x00000006402d7981 */ /* 0x000ee2000c1e1900 */
[----:B-----5:R-:W-:Y:S02]  /*3d50*/  F2FP.PACK_AB R67, RZ, R67 ;  /* 0x00000043ff43723e */ /* 0x020fe400000000ff */
        /* <DEDUP_REMOVED lines=12> */
.L_x_198:
[----:B------:R-:W-:Y:S05]  /*3e20*/  BSYNC B0 ;  /* 0x0000000000007941 */ /* 0x000fea0003800000 */
.L_x_197:
[----:B------:R-:W0:Y:S01]  /*3e30*/  SHFL.BFLY PT, R63, R66, 0x10, 0x1f ;  /* 0x0e001f00423f7f89 */ /* 0x000e2200000e0000 */
[----:B------:R-:W-:Y:S01]  /*3e40*/  I2F.U32 R99, R97 ;  /* 0x0000006100637306 */ /* 0x000fe20000201000 */
[----:B------:R-:W-:Y:S02]  /*3e50*/  P2R R104, PR, RZ, 0x1 ;  /* 0x00000001ff687803 */ /* 0x000fe40000000000 */
[----:B------:R-:W-:Y:S02]  /*3e60*/  P2R R101, PR, RZ, 0x10 ;  /* 0x00000010ff657803 */ /* 0x000fe40000000000 */
[----:B------:R-:W-:Y:S02]  /*3e70*/  ISETP.NE.AND P4, PT, R69, RZ, PT ;  /* 0x000000ff4500720c */ /* 0x000fe40003f85270 */
[----:B------:R-:W-:Y:S02]  /*3e80*/  P2R R102, PR, RZ, 0x4 ;  /* 0x00000004ff667803 */ /* 0x000fe40000000000 */
[----:B------:R-:W-:-:S02]  /*3e90*/  ISETP.NE.AND P2, PT, R80, RZ, PT ;  /* 0x000000ff5000720c */ /* 0x000fc40003f45270 */
[----:B------:R-:W-:Y:S02]  /*3ea0*/  P2R R103, PR, RZ, 0x2 ;  /* 0x00000002ff677803 */ /* 0x000fe40000000000 */
[----:B------:R-:W-:Y:S02]  /*3eb0*/  ISETP.NE.AND P1, PT, R83, RZ, PT ;  /* 0x000000ff5300720c */ /* 0x000fe40003f25270 */
[----:B------:R-:W-:Y:S02]  /*3ec0*/  P2R R100, PR, RZ, 0x8 ;  /* 0x00000008ff647803 */ /* 0x000fe40000000000 */
[----:B------:R-:W-:Y:S01]  /*3ed0*/  ISETP.NE.AND P3, PT, R77, RZ, PT ;  /* 0x000000ff4d00720c */ /* 0x000fe20003f65270 */
[----:B0-----:R-:W-:Y:S01]  /*3ee0*/  FADD.FTZ R63, R63, R66 ;  /* 0x000000423f3f7221 */ /* 0x001fe20000010000 */
[----:B------:R-:W-:-:S04]  /*3ef0*/  SHF.L.U32 R66, R97, 0x2, RZ ;  /* 0x0000000261427819 */ /* 0x000fc800000006ff */
[----:B------:R-:W0:Y:S02]  /*3f00*/  SHFL.BFLY PT, R62, R63, 0x8, 0x1f ;  /* 0x0d001f003f3e7f89 */ /* 0x000e2400000e0000 */
[----:B0-----:R-:W-:Y:S02]  /*3f10*/  FADD.FTZ R64, R63, R62 ;  /* 0x0000003e3f407221 */ /* 0x001fe40000010000 */
[----:B------:R-:W0:Y:S03]  /*3f20*/  I2F.U32 R63, c[0x0][0x0] ;  /* 0x00000000003f7b06 */ /* 0x000e260000201000 */
[----:B------:R-:W1:Y:S02]  /*3f30*/  SHFL.BFLY PT, R65, R64, 0x4, 0x1f ;  /* 0x0c801f0040417f89 */ /* 0x000e6400000e0000 */
[----:B-1----:R-:W-:Y:S02]  /*3f40*/  FADD.FTZ R65, R64, R65 ;  /* 0x0000004140417221 */ /* 0x002fe40000010000 */
[----:B0-----:R-:W-:Y:S01]  /*3f50*/  FMUL.FTZ R64, R63, 0.03125 ;  /* 0x3d0000003f407820 */ /* 0x001fe20000410000 */
[----:B------:R-:W-:-:S02]  /*3f60*/  LOP3.LUT R63, R66, 0x7c, RZ, 0xe2, !PT ;  /* 0x0000007c423f7812 */ /* 0x000fc400078ee2ff */
[----:B------:R-:W0:Y:S02]  /*3f70*/  SHFL.BFLY PT, R62, R65, 0x2, 0x1f ;  /* 0x0c401f00413e7f89 */ /* 0x000e2400000e0000 */
[----:B------:R-:W-:-:S04]  /*3f80*/  FSETP.GT.FTZ.AND P0, PT, R64, R99, PT ;  /* 0x000000634000720b */ /* 0x000fc80003f14000 */
[----:B------:R-:W-:Y:S01]  /*3f90*/  P2R R105, PR, RZ, 0x1 ;  /* 0x00000001ff697803 */ /* 0x000fe20000000000 */
[----:B0----5:R-:W-:Y:S01]  /*3fa0*/  FADD.FTZ R67, R65, R62 ;  /* 0x0000003e41437221 */ /* 0x021fe20000010000 */
[----:B------:R-:W-:Y:S01]  /*3fb0*/  LOP3.LUT P5, R62, R97, 0x1f, RZ, 0xc0, !PT ;  /* 0x0000001f613e7812 */ /* 0x000fe200078ac0ff */
[----:B------:R-:W-:-:S03]  /*3fc0*/  IMAD.MOV.U32 R65, RZ, RZ, RZ ;  /* 0x000000ffff417224 */ /* 0x000fc600078e00ff */
[----:B------:R-:W0:Y:S09]  /*3fd0*/  SHFL.BFLY PT, R98, R67, 0x1, 0x1f ;  /* 0x0c201f0043627f89 */ /* 0x000e3200000e0000 */
[----:B------:R-:W-:-:S04]  /*3fe0*/  @!P5 SHF.R.U32.HI R71, RZ, 0x3, R97 ;  /* 0x00000003ff47d819 */ /* 0x000fc80000011661 */
[----:B------:R-:W-:Y:S01]  /*3ff0*/  @!P5 LOP3.LUT R71, R71, 0x1ffffffc, RZ, 0xc0, !PT ;  /* 0x1ffffffc4747d812 */ /* 0x000fe200078ec0ff */
[----:B0-----:R-:W-:-:S05]  /*4000*/  FADD.FTZ R98, R67, R98 ;  /* 0x0000006243627221 */ /* 0x001fca0000010000 */
[----:B------:R-:W-:Y:S04]  /*4010*/  @!P5 STS [R71+0x8], R98 ;  /* 0x000008624700d388 */ /* 0x000fe80000000800 */
[----:B------:R-:W-:Y:S01]  /*4020*/  BAR.SYNC.DEFER_BLOCKING 0x0 ;  /* 0x0000000000007b1d */ /* 0x000fe20000010000 */
[----:B------:R-:W-:-:S05]  /*4030*/  ISETP.NE.AND P5, PT, R94, RZ, PT ;  /* 0x000000ff5e00720c */ /* 0x000fca0003fa5270 */
[----:B------:R-:W0:Y:S01]  /*4040*/  @P0 LDS R65, [R63+0x8] ;  /* 0x000008003f410984 */ /* 0x000e220000000800 */
[----:B------:R-:W-:-:S13]  /*4050*/  ISETP.NE.AND P0, PT, R97, RZ, PT ;  /* 0x000000ff6100720c */ /* 0x000fda0003f05270 */
[----:B------:R-:W1:Y:S08]  /*4060*/  @!P0 I2F R99, c[0x0][0x198] ;  /* 0x0000660000638b06 */ /* 0x000e700000201400 */
[----:B-1----:R-:W1:Y:S01]  /*4070*/  @!P0 MUFU.RCP R99, R99 ;  /* 0x0000006300638308 */ /* 0x002e620000001000 */
[----:B0-----:R-:W0:Y:S02]  /*4080*/  SHFL.BFLY PT, R64, R65, 0x10, 0x1f ;  /* 0x0e001f0041407f89 */ /* 0x001e2400000e0000 */
[----:B0-----:R-:W-:-:S05]  /*4090*/  FADD.FTZ R64, R64, R65 ;  /* 0x0000004140407221 */ /* 0x001fca0000010000 */
[----:B------:R-:W0:Y:S02]  /*40a0*/  SHFL.BFLY PT, R67, R64, 0x8, 0x1f ;  /* 0x0d001f0040437f89 */ /* 0x000e2400000e0000 */
[----:B0-----:R-:W-:-:S05]  /*40b0*/  FADD.FTZ R67, R64, R67 ;  /* 0x0000004340437221 */ /* 0x001fca0000010000 */
[----:B------:R-:W0:Y:S02]  /*40c0*/  SHFL.BFLY PT, R66, R67, 0x4, 0x1f ;  /* 0x0c801f0043427f89 */ /* 0x000e2400000e0000 */
[----:B0-----:R-:W-:Y:S01]  /*40d0*/  FADD.FTZ R66, R67, R66 ;  /* 0x0000004243427221 */ /* 0x001fe20000010000 */
[----:B------:R-:W-:-:S04]  /*40e0*/  @!P4 HADD2.F32 R67, -RZ, R95.H1_H1 ;  /* 0x3000005fff43c230 */ /* 0x000fc80000004100 */
[----:B------:R-:W0:Y:S02]  /*40f0*/  SHFL.BFLY PT, R71, R66, 0x2, 0x1f ;  /* 0x0c401f0042477f89 */ /* 0x000e2400000e0000 */
[----:B0-----:R-:W-:Y:S01]  /*4100*/  FADD.FTZ R71, R66, R71 ;  /* 0x0000004742477221 */ /* 0x001fe20000010000 */
[----:B------:R-:W-:-:S04]  /*4110*/  @!P6 HADD2.F32 R66, -RZ, R96.H1_H1 ;  /* 0x30000060ff42e230 */ /* 0x000fc80000004100 */
[----:B------:R-:W0:Y:S02]  /*4120*/  SHFL.BFLY PT, R98, R71, 0x1, 0x1f ;  /* 0x0c201f0047627f89 */ /* 0x000e2400000e0000 */
[----:B0-----:R-:W-:Y:S01]  /*4130*/  FADD.FTZ R98, R71, R98 ;  /* 0x0000006247627221 */ /* 0x001fe20000010000 */
[----:B------:R-:W-:-:S03]  /*4140*/  P2R R71, PR, RZ, 0x40 ;  /* 0x00000040ff477803 */ /* 0x000fc60000000000 */
[----:B-1----:R-:W-:Y:S01]  /*4150*/  @!P0 FMUL.FTZ R64, R98, R99 ;  /* 0x0000006362408220 */ /* 0x002fe20000410000 */
[----:B------:R-:W-:Y:S01]  /*4160*/  P2R R99, PR, RZ, 0x4 ;  /* 0x00000004ff637803 */ /* 0x000fe20000000000 */
[----:B------:R-:W-:Y:S01]  /*4170*/  @!P6 HADD2.F32 R98, -RZ, R96.H0_H0 ;  /* 0x20000060ff62e230 */ /* 0x000fe20000004100 */
[----:B------:R-:W-:Y:S02]  /*4180*/  ISETP.NE.AND P2, PT, R91, RZ, PT ;  /* 0x000000ff5b00720c */ /* 0x000fe40003f45270 */
[----:B------:R0:W-:Y:S04]  /*4190*/  @!P0 STS [RZ], R64 ;  /* 0x00000040ff008388 */ /* 0x0001e80000000800 */
[----:B------:R-:W-:Y:S01]  /*41a0*/  BAR.SYNC.DEFER_BLOCKING 0x0 ;  /* 0x0000000000007b1d */ /* 0x000fe20000010000 */
[----:B------:R-:W-:-:S02]  /*41b0*/  ISETP.NE.AND P0, PT, R86, RZ, PT ;  /* 0x000000ff5600720c */ /* 0x000fc40003f05270 */
[----:B0-----:R-:W-:-:S03]  /*41c0*/  MOV R64, RZ ;  /* 0x000000ff00407202 */ /* 0x001fc60000000f00 */
[----:B------:R-:W0:Y:S04]  /*41d0*/  @!P6 LDS R65, [RZ] ;  /* 0x00000000ff41e984 */ /* 0x000e280000000800 */
[----:B------:R-:W1:Y:S04]  /*41e0*/  @!P4 LDS R106, [RZ] ;  /* 0x00000000ff6ac984 */ /* 0x000e680000000800 */
[----:B------:R-:W2:Y:S04]  /*41f0*/  @!P5 LDS R107, [RZ] ;  /* 0x00000000ff6bd984 */ /* 0x000ea80000000800 */
[----:B------:R-:W3:Y:S01]  /*4200*/  @!P2 LDS R108, [RZ] ;  /* 0x00000000ff6ca984 */ /* 0x000ee20000000800 */
[----:B0-----:R-:W-:-:S02]  /*4210*/  @!P6 FADD.FTZ R66, R66, -R65 ;  /* 0x800000414242e221 */ /* 0x001fc40000010000 */
[----:B------:R-:W-:Y:S02]  /*4220*/  @!P6 FADD.FTZ R65, R98, -R65 ;  /* 0x800000416241e221 */ /* 0x000fe40000010000 */
[----:B------:R-:W-:Y:S02]  /*4230*/  @!P6 FMUL.FTZ R66, R66, R66 ;  /* 0x000000424242e220 */ /* 0x000fe40000410000 */
[----:B-1----:R-:W-:Y:S02]  /*4240*/  @!P4 FADD.FTZ R67, R67, -R106 ;  /* 0x8000006a4343c221 */ /* 0x002fe40000010000 */
[----:B------:R-:W-:Y:S01]  /*4250*/  @!P6 FFMA.FTZ R66, R65, R65, R66 ;  /* 0x000000414142e223 */ /* 0x000fe20000010042 */
[----:B------:R-:W-:Y:S01]  /*4260*/  @!P4 HADD2.F32 R65, -RZ, R95.H0_H0 ;  /* 0x2000005fff41c230 */ /* 0x000fe20000004100 */
[----:B------:R-:W-:Y:S01]  /*4270*/  @!P4 FMUL.FTZ R98, R67, R67 ;  /* 0x000000434362c220 */ /* 0x000fe20000410000 */
[--C-:B------:R-:W-:Y:S01]  /*4280*/  @!P5 HADD2.F32 R67, -RZ, R92.reuse.H1_H1 ;  /* 0x3000005cff43d230 */ /* 0x100fe20000004100 */
[----:B------:R-:W-:Y:S01]  /*4290*/  @!P6 FADD.FTZ R64, RZ, R66 ;  /* 0x00000042ff40e221 */ /* 0x000fe20000010000 */
[----:B------:R-:W-:Y:S01]  /*42a0*/  ISETP.NE.AND P6, PT, R89, RZ, PT ;  /* 0x000000ff5900720c */ /* 0x000fe20003fc5270 */
[----:B------:R-:W-:Y:S01]  /*42b0*/  @!P4 FADD.FTZ R65, R65, -R106 ;  /* 0x8000006a4141c221 */ /* 0x000fe20000010000 */
[----:B------:R-:W-:Y:S01]  /*42c0*/  @!P5 HADD2.F32 R66, -RZ, R92.H0_H0 ;  /* 0x2000005cff42d230 */ /* 0x000fe20000004100 */
[----:B--2---:R-:W-:Y:S01]  /*42d0*/  @!P5 FADD.FTZ R67, R67, -R107 ;  /* 0x8000006b4343d221 */ /* 0x004fe20000010000 */
[----:B------:R-:W0:Y:S01]  /*42e0*/  @!P0 LDS R106, [RZ] ;  /* 0x00000000ff6a8984 */ /* 0x000e220000000800 */
[----:B------:R-:W-:-:S02]  /*42f0*/  @!P4 FFMA.FTZ R65, R65, R65, R98 ;  /* 0x000000414141c223 */ /* 0x000fc40000010062 */
[----:B------:R-:W-:Y:S02]  /*4300*/  @!P5 FADD.FTZ R66, R66, -R107 ;  /* 0x8000006b4242d221 */ /* 0x000fe40000010000 */
[----:B------:R-:W-:Y:S01]  /*4310*/  @!P5 FMUL.FTZ R67, R67, R67 ;  /* 0x000000434343d220 */ /* 0x000fe20000410000 */
[----:B------:R-:W-:Y:S01]  /*4320*/  @!P1 LDS R107, [RZ] ;  /* 0x00000000ff6b9984 */ /* 0x000fe20000000800 */
[----:B------:R-:W-:Y:S01]  /*4330*/  @!P4 FADD.FTZ R64, R64, R65 ;  /* 0x000000414040c221 */ /* 0x000fe20000010000 */
[--C-:B------:R-:W-:Y:S01]  /*4340*/  @!P2 HADD2.F32 R65, -RZ, R88.reuse.H0_H0 ;  /* 0x20000058ff41a230 */ /* 0x100fe20000004100 */
[----:B------:R-:W-:Y:S01]  /*4350*/  @!P5 FFMA.FTZ R67, R66, R66, R67 ;  /* 0x000000424243d223 */ /* 0x000fe20000010043 */
[----:B------:R-:W1:Y:S01]  /*4360*/  @!P6 LDS R98, [RZ] ;  /* 0x00000000ff62e984 */ /* 0x000e620000000800 */
[----:B------:R-:W-:Y:S01]  /*4370*/  @!P2 HADD2.F32 R66, -RZ, R88.H1_H1 ;  /* 0x30000058ff42a230 */ /* 0x000fe20000004100 */
[----:B------:R-:W-:Y:S01]  /*4380*/  ISETP.NE.AND P4, PT, R74, RZ, PT ;  /* 0x000000ff4a00720c */ /* 0x000fe20003f85270 */
[----:B---3--:R-:W-:-:S02]  /*4390*/  @!P2 FADD.FTZ R65, R65, -R108 ;  /* 0x8000006c4141a221 */ /* 0x008fc40000010000 */
[----:B------:R-:W-:Y:S01]  /*43a0*/  @!P5 FADD.FTZ R64, R64, R67 ;  /* 0x000000434040d221 */ /* 0x000fe20000010000 */
[----:B------:R-:W-:Y:S01]  /*43b0*/  @!P6 HADD2.F32 R67, -RZ, R85.H1_H1 ;  /* 0x30000055ff43e230 */ /* 0x000fe20000004100 */
[----:B------:R-:W-:Y:S01]  /*43c0*/  @!P2 FADD.FTZ R66, R66, -R108 ;  /* 0x8000006c4242a221 */ /* 0x000fe20000010000 */
[----:B------:R-:W-:-:S03]  /*43d0*/  ISETP.NE.AND P5, PT, R46, RZ, PT ;  /* 0x000000ff2e00720c */ /* 0x000fc60003fa5270 */
[----:B------:R-:W-:-:S04]  /*43e0*/  @!P2 FMUL.FTZ R66, R66, R66 ;  /* 0x000000424242a220 */ /* 0x000fc80000410000 */
[----:B------:R-:W-:Y:S01]  /*43f0*/  @!P2 FFMA.FTZ R65, R65, R65, R66 ;  /* 0x000000414141a223 */ /* 0x000fe20000010042 */
[----:B------:R-:W-:-:S03]  /*4400*/  @!P6 HADD2.F32 R66, -RZ, R85.H0_H0 ;  /* 0x20000055ff42e230 */ /* 0x000fc60000004100 */
[----:B------:R-:W-:Y:S01]  /*4410*/  @!P2 FADD.FTZ R64, R64, R65 ;  /* 0x000000414040a221 */ /* 0x000fe20000010000 */
[----:B------:R-:W-:Y:S01]  /*4420*/  ISETP.NE.AND P2, PT, R99, RZ, PT ;  /* 0x000000ff6300720c */ /* 0x000fe20003f45270 */
[----:B------:R-:W-:Y:S01]  /*4430*/  @!P0 HADD2.F32 R65, -RZ, R81.H0_H0 ;  /* 0x20000051ff418230 */ /* 0x000fe20000004100 */
[----:B------:R-:W2:Y:S04]  /*4440*/  @!P3 LDS R99, [RZ] ;  /* 0x00000000ff63b984 */ /* 0x000ea80000000800 */
[----:B0-----:R-:W-:Y:S02]  /*4450*/  @!P0 FADD.FTZ R65, R65, -R106 ;  /* 0x8000006a41418221 */ /* 0x001fe40000010000 */
[--C-:B-1----:R-:W-:Y:S02]  /*4460*/  @!P6 FADD.FTZ R67, R67, -R98.reuse ;  /* 0x800000624343e221 */ /* 0x102fe40000010000 */
[----:B------:R-:W-:-:S03]  /*4470*/  @!P6 FADD.FTZ R66, R66, -R98 ;  /* 0x800000624242e221 */ /* 0x000fc60000010000 */
[----:B------:R-:W0:Y:S01]  /*4480*/  @!P2 LDS R98, [RZ] ;  /* 0x00000000ff62a984 */ /* 0x000e220000000800 */
[----:B------:R-:W-:-:S04]  /*4490*/  @!P6 FMUL.FTZ R67, R67, R67 ;  /* 0x000000434343e220 */ /* 0x000fc80000410000 */
[----:B------:R-:W-:Y:S01]  /*44a0*/  @!P6 FFMA.FTZ R67, R66, R66, R67 ;  /* 0x000000424243e223 */ /* 0x000fe20000010043 */
[----:B------:R-:W-:-:S03]  /*44b0*/  @!P0 HADD2.F32 R66, -RZ, R81.H1_H1 ;  /* 0x30000051ff428230 */ /* 0x000fc60000004100 */
[----:B------:R-:W-:Y:S01]  /*44c0*/  @!P6 FADD.FTZ R64, R64, R67 ;  /* 0x000000434040e221 */ /* 0x000fe20000010000 */
[----:B------:R-:W-:Y:S01]  /*44d0*/  @!P1 HADD2.F32 R67, -RZ, R79.H1_H1 ;  /* 0x3000004fff439230 */ /* 0x000fe20000004100 */
[----:B------:R-:W-:Y:S01]  /*44e0*/  @!P0 FADD.FTZ R66, R66, -R106 ;  /* 0x8000006a42428221 */ /* 0x000fe20000010000 */
[----:B------:R-:W-:Y:S01]  /*44f0*/  ISETP.NE.AND P6, PT, R47, RZ, PT ;  /* 0x000000ff2f00720c */ /* 0x000fe20003fc5270 */
[----:B------:R-:W1:Y:S02]  /*4500*/  @!P4 LDS R106, [RZ] ;  /* 0x00000000ff6ac984 */ /* 0x000e640000000800 */
[----:B------:R-:W-:Y:S02]  /*4510*/  @!P0 FMUL.FTZ R66, R66, R66 ;  /* 0x0000004242428220 */ /* 0x000fe40000410000 */
[----:B------:R-:W-:Y:S02]  /*4520*/  @!P1 FADD.FTZ R67, R67, -R107 ;  /* 0x8000006b43439221 */ /* 0x000fe40000010000 */
[----:B------:R-:W-:Y:S01]  /*4530*/  @!P0 FFMA.FTZ R65, R65, R65, R66 ;  /* 0x0000004141418223 */ /* 0x000fe20000010042 */
[----:B------:R-:W-:Y:S01]  /*4540*/  @!P1 HADD2.F32 R66, -RZ, R79.H0_H0 ;  /* 0x2000004fff429230 */ /* 0x000fe20000004100 */
[----:B------:R-:W-:-:S02]  /*4550*/  @!P1 FMUL.FTZ R67, R67, R67 ;  /* 0x0000004343439220 */ /* 0x000fc40000410000 */
[----:B------:R-:W-:Y:S01]  /*4560*/  @!P0 FADD.FTZ R64, R64, R65 ;  /* 0x0000004140408221 */ /* 0x000fe20000010000 */
[----:B------:R-:W-:Y:S01]  /*4570*/  @!P2 HADD2.F32 R65, -RZ, R76.H0_H0 ;  /* 0x2000004cff41a230 */ /* 0x000fe20000004100 */
[----:B------:R-:W-:Y:S01]  /*4580*/  @!P1 FADD.FTZ R66, R66, -R107 ;  /* 0x8000006b42429221 */ /* 0x000fe20000010000 */
[----:B------:R-:W-:-:S03]  /*4590*/  ISETP.NE.AND P0, PT, R48, RZ, PT ;  /* 0x000000ff3000720c */ /* 0x000fc60003f05270 */
[----:B------:R-:W-:Y:S01]  /*45a0*/  @!P1 FFMA.FTZ R67, R66, R66, R67 ;  /* 0x0000004242439223 */ /* 0x000fe20000010043 */
[----:B------:R-:W-:-:S03]  /*45b0*/  @!P2 HADD2.F32 R66, -RZ, R76.H1_H1 ;  /* 0x3000004cff42a230 */ /* 0x000fc60000004100 */
[----:B------:R-:W-:Y:S01]  /*45c0*/  @!P1 FADD.FTZ R64, R64, R67 ;  /* 0x0000004340409221 */ /* 0x000fe20000010000 */
[----:B------:R-:W-:Y:S01]  /*45d0*/  @!P3 HADD2.F32 R67, -RZ, R72.H1_H1 ;  /* 0x30000048ff43b230 */ /* 0x000fe20000004100 */
[----:B------:R-:W-:-:S04]  /*45e0*/  ISETP.NE.AND P1, PT, R49, RZ, PT ;  /* 0x000000ff3100720c */ /* 0x000fc80003f25270 */
[----:B--2---:R-:W-:Y:S02]  /*45f0*/  @!P3 FADD.FTZ R67, R67, -R99 ;  /* 0x800000634343b221 */ /* 0x004fe40000010000 */
[--C-:B0-----:R-:W-:Y:S02]  /*4600*/  @!P2 FADD.FTZ R66, R66, -R98.reuse ;  /* 0x800000624242a221 */ /* 0x101fe40000010000 */
[----:B------:R-:W-:Y:S02]  /*4610*/  @!P2 FADD.FTZ R65, R65, -R98 ;  /* 0x800000624141a221 */ /* 0x000fe40000010000 */
[----:B------:R-:W-:Y:S01]  /*4620*/  @!P2 FMUL.FTZ R66, R66, R66 ;  /* 0x000000424242a220 */ /* 0x000fe20000410000 */
[----:B------:R-:W0:Y:S01]  /*4630*/  @!P5 LDS R98, [RZ] ;  /* 0x00000000ff62d984 */ /* 0x000e220000000800 */
[----:B------:R-:W-:Y:S02]  /*4640*/  @!P3 FMUL.FTZ R67, R67, R67 ;  /* 0x000000434343b220 */ /* 0x000fe40000410000 */
[----:B------:R-:W-:Y:S01]  /*4650*/  @!P2 FFMA.FTZ R65, R65, R65, R66 ;  /* 0x000000414141a223 */ /* 0x000fe20000010042 */
[----:B------:R-:W-:-:S03]  /*4660*/  @!P3 HADD2.F32 R66, -RZ, R72.H0_H0 ;  /* 0x20000048ff42b230 */ /* 0x000fc60000004100 */
[----:B------:R-:W-:Y:S01]  /*4670*/  @!P2 FADD.FTZ R64, R64, R65 ;  /* 0x000000414040a221 */ /* 0x000fe20000010000 */
[----:B------:R-:W-:Y:S01]  /*4680*/  ISETP.NE.AND P2, PT, R50, RZ, PT ;  /* 0x000000ff3200720c */ /* 0x000fe20003f45270 */
[----:B------:R-:W-:Y:S01]  /*4690*/  @!P3 FADD.FTZ R66, R66, -R99 ;  /* 0x800000634242b221 */ /* 0x000fe20000010000 */
[--C-:B------:R-:W-:Y:S02]  /*46a0*/  @!P4 HADD2.F32 R65, -RZ, R19.reuse.H0_H0 ;  /* 0x20000013ff41c230 */ /* 0x100fe40000004100 */
[----:B------:R-:W-:Y:S01]  /*46b0*/  P2R R99, PR, RZ, 0x4 ;  /* 0x00000004ff637803 */ /* 0x000fe20000000000 */
[----:B------:R-:W-:Y:S01]  /*46c0*/  @!P3 FFMA.FTZ R67, R66, R66, R67 ;  /* 0x000000424243b223 */ /* 0x000fe20000010043 */
[----:B------:R-:W-:Y:S01]  /*46d0*/  ISETP.NE.AND P2, PT, R51, RZ, PT ;  /* 0x000000ff3300720c */ /* 0x000fe20003f45270 */
[----:B------:R-:W-:Y:S01]  /*46e0*/  @!P4 HADD2.F32 R66, -RZ, R19.H1_H1 ;  /* 0x30000013ff42c230 */ /* 0x000fe20000004100 */
[--C-:B-1----:R-:W-:Y:S02]  /*46f0*/  @!P4 FADD.FTZ R65, R65, -R106.reuse ;  /* 0x8000006a4141c221 */ /* 0x102fe40000010000 */
[----:B------:R-:W-:Y:S01]  /*4700*/  @!P3 FADD.FTZ R64, R64, R67 ;  /* 0x000000434040b221 */ /* 0x000fe20000010000 */
[----:B------:R-:W-:Y:S01]  /*4710*/  @!P5 HADD2.F32 R67, -RZ, R21.H1_H1 ;  /* 0x30000015ff43d230 */ /* 0x000fe20000004100 */
[----:B------:R-:W-:Y:S01]  /*4720*/  @!P4 FADD.FTZ R66, R66, -R106 ;  /* 0x8000006a4242c221 */ /* 0x000fe20000010000 */
[----:B------:R-:W-:Y:S01]  /*4730*/  ISETP.NE.AND P3, PT, R52, RZ, PT ;  /* 0x000000ff3400720c */ /* 0x000fe20003f65270 */
[----:B------:R-:W1:Y:S02]  /*4740*/  @!P6 LDS R106, [RZ] ;  /* 0x00000000ff6ae984 */ /* 0x000e640000000800 */
[----:B------:R-:W-:-:S03]  /*4750*/  @!P4 FMUL.FTZ R66, R66, R66 ;  /* 0x000000424242c220 */ /* 0x000fc60000410000 */
[----:B------:R-:W2:Y:S01]  /*4760*/  @!P2 LDS R107, [RZ] ;  /* 0x00000000ff6ba984 */ /* 0x000ea20000000800 */
[----:B------:R-:W-:Y:S01]  /*4770*/  @!P4 FFMA.FTZ R65, R65, R65, R66 ;  /* 0x000000414141c223 */ /* 0x000fe20000010042 */
[----:B------:R-:W-:-:S03]  /*4780*/  @!P5 HADD2.F32 R66, -RZ, R21.H0_H0 ;  /* 0x20000015ff42d230 */ /* 0x000fc60000004100 */
[----:B------:R-:W-:Y:S01]  /*4790*/  @!P4 FADD.FTZ R64, R64, R65 ;  /* 0x000000414040c221 */ /* 0x000fe20000010000 */
[--C-:B------:R-:W-:Y:S01]  /*47a0*/  @!P2 HADD2.F32 R65, -RZ, R23.reuse.H0_H0 ;  /* 0x20000017ff41a230 */ /* 0x100fe20000004100 */
[----:B------:R-:W-:Y:S01]  /*47b0*/  ISETP.NE.AND P4, PT, R53, RZ, PT ;  /* 0x000000ff3500720c */ /* 0x000fe20003f85270 */
[--C-:B0-----:R-:W-:Y:S02]  /*47c0*/  @!P5 FADD.FTZ R67, R67, -R98.reuse ;  /* 0x800000624343d221 */ /* 0x101fe40000010000 */
[----:B------:R-:W-:Y:S02]  /*47d0*/  @!P5 FADD.FTZ R66, R66, -R98 ;  /* 0x800000624242d221 */ /* 0x000fe40000010000 */
[----:B------:R-:W-:Y:S01]  /*47e0*/  @!P5 FMUL.FTZ R67, R67, R67 ;  /* 0x000000434343d220 */ /* 0x000fe20000410000 */
[----:B------:R-:W0:Y:S03]  /*47f0*/  @!P0 LDS R98, [RZ] ;  /* 0x00000000ff628984 */ /* 0x000e260000000800 */
[----:B------:R-:W-:Y:S01]  /*4800*/  @!P5 FFMA.FTZ R67, R66, R66, R67 ;  /* 0x000000424243d223 */ /* 0x000fe20000010043 */
[----:B------:R-:W-:-:S03]  /*4810*/  @!P2 HADD2.F32 R66, -RZ, R23.H1_H1 ;  /* 0x30000017ff42a230 */ /* 0x000fc60000004100 */
[----:B------:R-:W-:Y:S01]  /*4820*/  @!P5 FADD.FTZ R64, R64, R67 ;  /* 0x000000434040d221 */ /* 0x000fe20000010000 */
[----:B------:R-:W-:Y:S01]  /*4830*/  @!P6 HADD2.F32 R67, -RZ, R25.H1_H1 ;  /* 0x30000019ff43e230 */ /* 0x000fe20000004100 */
[----:B------:R-:W-:-:S04]  /*4840*/  ISETP.NE.AND P5, PT, R54, RZ, PT ;  /* 0x000000ff3600720c */ /* 0x000fc80003fa5270 */
[----:B-1----:R-:W-:-:S04]  /*4850*/  @!P6 FADD.FTZ R67, R67, -R106 ;  /* 0x8000006a4343e221 */ /* 0x002fc80000010000 */
[----:B------:R-:W-:Y:S02]  /*4860*/  @!P6 FMUL.FTZ R67, R67, R67 ;  /* 0x000000434343e220 */ /* 0x000fe40000410000 */
[--C-:B--2---:R-:W-:Y:S02]  /*4870*/  @!P2 FADD.FTZ R66, R66, -R107.reuse ;  /* 0x8000006b4242a221 */ /* 0x104fe40000010000 */
[----:B------:R-:W-:Y:S02]  /*4880*/  @!P2 FADD.FTZ R65, R65, -R107 ;  /* 0x8000006b4141a221 */ /* 0x000fe40000010000 */
[----:B------:R-:W-:Y:S01]  /*4890*/  @!P2 FMUL.FTZ R66, R66, R66 ;  /* 0x000000424242a220 */ /* 0x000fe20000410000 */
[----:B------:R-:W1:Y:S03]  /*48a0*/  @!P1 LDS R107, [RZ] ;  /* 0x00000000ff6b9984 */ /* 0x000e660000000800 */
[----:B------:R-:W-:Y:S01]  /*48b0*/  @!P2 FFMA.FTZ R65, R65, R65, R66 ;  /* 0x000000414141a223 */ /* 0x000fe20000010042 */
[----:B------:R-:W-:-:S03]  /*48c0*/  @!P6 HADD2.F32 R66, -RZ, R25.H0_H0 ;  /* 0x20000019ff42e230 */ /* 0x000fc60000004100 */
[----:B------:R-:W-:Y:S01]  /*48d0*/  @!P2 FADD.FTZ R64, R64, R65 ;  /* 0x000000414040a221 */ /* 0x000fe20000010000 */
[----:B------:R-:W-:Y:S01]  /*48e0*/  ISETP.NE.AND P2, PT, R99, RZ, PT ;  /* 0x000000ff6300720c */ /* 0x000fe20003f45270 */
[----:B------:R-:W-:Y:S01]  /*48f0*/  @!P6 FADD.FTZ R66, R66, -R106 ;  /* 0x8000006a4242e221 */ /* 0x000fe20000010000 */
[--C-:B------:R-:W-:Y:S01]  /*4900*/  @!P0 HADD2.F32 R65, -RZ, R27.reuse.H0_H0 ;  /* 0x2000001bff418230 */ /* 0x100fe20000004100 */
[----:B------:R-:W-:Y:S02]  /*4910*/  @!P4 LDS R106, [RZ] ;  /* 0x00000000ff6ac984 */ /* 0x000fe40000000800 */
[----:B------:R-:W-:Y:S01]  /*4920*/  @!P6 FFMA.FTZ R67, R66, R66, R67 ;  /* 0x000000424243e223 */ /* 0x000fe20000010043 */
[----:B------:R-:W-:Y:S01]  /*4930*/  @!P0 HADD2.F32 R66, -RZ, R27.H1_H1 ;  /* 0x3000001bff428230 */ /* 0x000fe20000004100 */
[----:B0-----:R-:W-:Y:S02]  /*4940*/  @!P0 FADD.FTZ R65, R65, -R98 ;  /* 0x8000006241418221 */ /* 0x001fe40000010000 */
[----:B------:R-:W-:Y:S01]  /*4950*/  @!P6 FADD.FTZ R64, R64, R67 ;  /* 0x000000434040e221 */ /* 0x000fe20000010000 */
[----:B------:R-:W-:Y:S01]  /*4960*/  @!P1 HADD2.F32 R67, -RZ, R28.H1_H1 ;  /* 0x3000001cff439230 */ /* 0x000fe20000004100 */
[----:B------:R-:W-:Y:S01]  /*4970*/  @!P0 FADD.FTZ R66, R66, -R98 ;  /* 0x8000006242428221 */ /* 0x000fe20000010000 */
[----:B------:R-:W-:Y:S01]  /*4980*/  ISETP.NE.AND P6, PT, R55, RZ, PT ;  /* 0x000000ff3700720c */ /* 0x000fe20003fc5270 */
[----:B------:R-:W0:Y:S02]  /*4990*/  @!P2 LDS R99, [RZ] ;  /* 0x00000000ff63a984 */ /* 0x000e240000000800 */
[----:B------:R-:W-:-:S02]  /*49a0*/  @!P0 FMUL.FTZ R66, R66, R66 ;  /* 0x0000004242428220 */ /* 0x000fc40000410000 */
[----:B------:R-:W2:Y:S02]  /*49b0*/  @!P3 LDS R98, [RZ] ;  /* 0x00000000ff62b984 */ /* 0x000ea40000000800 */
[----:B------:R-:W-:Y:S01]  /*49c0*/  @!P0 FFMA.FTZ R65, R65, R65, R66 ;  /* 0x0000004141418223 */ /* 0x000fe20000010042 */
[----:B------:R-:W-:-:S03]  /*49d0*/  @!P1 HADD2.F32 R66, -RZ, R28.H0_H0 ;  /* 0x2000001cff429230 */ /* 0x000fc60000004100 */
[----:B------:R-:W-:Y:S01]  /*49e0*/  @!P0 FADD.FTZ R64, R64, R65 ;  /* 0x0000004140408221 */ /* 0x000fe20000010000 */
[----:B------:R-:W-:Y:S01]  /*49f0*/  @!P2 HADD2.F32 R65, -RZ, R29.H0_H0 ;  /* 0x2000001dff41a230 */ /* 0x000fe20000004100 */
[----:B------:R-:W-:Y:S01]  /*4a00*/  ISETP.NE.AND P0, PT, R56, RZ, PT ;  /* 0x000000ff3800720c */ /* 0x000fe20003f05270 */
[--C-:B-1----:R-:W-:Y:S02]  /*4a10*/  @!P1 FADD.FTZ R67, R67, -R107.reuse ;  /* 0x8000006b43439221 */ /* 0x102fe40000010000 */
[----:B------:R-:W-:Y:S02]  /*4a20*/  @!P1 FADD.FTZ R66, R66, -R107 ;  /* 0x8000006b42429221 */ /* 0x000fe40000010000 */
[----:B------:R-:W-:-:S04]  /*4a30*/  @!P1 FMUL.FTZ R67, R67, R67 ;  /* 0x0000004343439220 */ /* 0x000fc80000410000 */
[----:B------:R-:W-:Y:S01]  /*4a40*/  @!P1 FFMA.FTZ R67, R66, R66, R67 ;  /* 0x0000004242439223 */ /* 0x000fe20000010043 */
[----:B------:R-:W-:-:S03]  /*4a50*/  @!P2 HADD2.F32 R66, -RZ, R29.H1_H1 ;  /* 0x3000001dff42a230 */ /* 0x000fc60000004100 */
[----:B------:R-:W-:Y:S01]  /*4a60*/  @!P1 FADD.FTZ R64, R64, R67 ;  /* 0x0000004340409221 */ /* 0x000fe20000010000 */
[--C-:B------:R-:W-:Y:S01]  /*4a70*/  @!P3 HADD2.F32 R67, -RZ, R30.reuse.H1_H1 ;  /* 0x3000001eff43b230 */ /* 0x100fe20000004100 */
[----:B------:R-:W-:Y:S01]  /*4a80*/  ISETP.NE.AND P1, PT, R57, RZ, PT ;  /* 0x000000ff3900720c */ /* 0x000fe20003f25270 */
[--C-:B0-----:R-:W-:Y:S02]  /*4a90*/  @!P2 FADD.FTZ R66, R66, -R99.reuse ;  /* 0x800000634242a221 */ /* 0x101fe40000010000 */
[----:B------:R-:W-:Y:S02]  /*4aa0*/  @!P2 FADD.FTZ R65, R65, -R99 ;  /* 0x800000634141a221 */ /* 0x000fe40000010000 */
[----:B------:R-:W-:Y:S01]  /*4ab0*/  @!P2 FMUL.FTZ R66, R66, R66 ;  /* 0x000000424242a220 */ /* 0x000fe20000410000 */
[----:B------:R-:W0:Y:S01]  /*4ac0*/  @!P5 LDS R99, [RZ] ;  /* 0x00000000ff63d984 */ /* 0x000e220000000800 */
[----:B--2---:R-:W-:Y:S02]  /*4ad0*/  @!P3 FADD.FTZ R67, R67, -R98 ;  /* 0x800000624343b221 */ /* 0x004fe40000010000 */
[----:B------:R-:W-:Y:S01]  /*4ae0*/  @!P2 FFMA.FTZ R65, R65, R65, R66 ;  /* 0x000000414141a223 */ /* 0x000fe20000010042 */
[----:B------:R-:W-:Y:S01]  /*4af0*/  @!P3 HADD2.F32 R66, -RZ, R30.H0_H0 ;  /* 0x2000001eff42b230 */ /* 0x000fe20000004100 */
[----:B------:R-:W-:-:S02]  /*4b00*/  @!P3 FMUL.FTZ R67, R67, R67 ;  /* 0x000000434343b220 */ /* 0x000fc40000410000 */
        /* <DEDUP_REMOVED lines=8> */
[--C-:B------:R-:W-:Y:S02]  /*4b90*/  @!P4 FADD.FTZ R65, R65, -R106.reuse ;  /* 0x8000006a4141c221 */ /* 0x100fe40000010000 */
        /* <DEDUP_REMOVED lines=32> */
[----:B------:R-:W-:-:S03]  /*4da0*/  @!P0 HADD2.F32 R65, -RZ, R35.H0_H0 ;  /* 0x20000023ff418230 */ /* 0x000fc60000004100 */
[----:B------:R-:W-:Y:S01]  /*4db0*/  @!P6 FFMA.FTZ R67, R66, R66, R67 ;  /* 0x000000424243e223 */ /* 0x000fe20000010043 */
[----:B------:R-:W-:Y:S01]  /*4dc0*/  @!P0 HADD2.F32 R66, -RZ, R35.H1_H1 ;  /* 0x30000023ff428230 */ /* 0x000fe20000004100 */
[----:B0-----:R-:W-:Y:S02]  /*4dd0*/  @!P0 FADD.FTZ R65, R65, -R99 ;  /* 0x8000006341418221 */ /* 0x001fe40000010000 */
[----:B------:R-:W-:Y:S01]  /*4de0*/  @!P6 FADD.FTZ R64, R64, R67 ;  /* 0x000000434040e221 */ /* 0x000fe20000010000 */
[----:B------:R-:W-:Y:S01]  /*4df0*/  ISETP.NE.AND P6, PT, R71, RZ, PT ;  /* 0x000000ff4700720c */ /* 0x000fe20003fc5270 */
[----:B------:R-:W-:Y:S01]  /*4e00*/  @!P0 FADD.FTZ R66, R66, -R99 ;  /* 0x8000006342428221 */ /* 0x000fe20000010000 */
[----:B------:R-:W0:Y:S01]  /*4e10*/  @!P3 LDS R71, [RZ] ;  /* 0x00000000ff47b984 */ /* 0x000e220000000800 */
[----:B------:R-:W-:Y:S02]  /*4e20*/  @!P1 HADD2.F32 R67, -RZ, R36.H1_H1 ;  /* 0x30000024ff439230 */ /* 0x000fe40000004100 */
[----:B------:R-:W-:Y:S01]  /*4e30*/  @!P0 FMUL.FTZ R66, R66, R66 ;  /* 0x0000004242428220 */ /* 0x000fe20000410000 */
[----:B------:R-:W2:Y:S03]  /*4e40*/  @!P2 LDS R98, [RZ] ;  /* 0x00000000ff62a984 */ /* 0x000ea60000000800 */
[----:B------:R-:W-:Y:S01]  /*4e50*/  @!P0 FFMA.FTZ R65, R65, R65, R66 ;  /* 0x0000004141418223 */ /* 0x000fe20000010042 */
[----:B------:R-:W-:Y:S01]  /*4e60*/  @!P1 HADD2.F32 R66, -RZ, R36.H0_H0 ;  /* 0x20000024ff429230 */ /* 0x000fe20000004100 */
[----:B------:R-:W3:Y:S02]  /*4e70*/  @!P4 LDS R99, [RZ] ;  /* 0x00000000ff63c984 */ /* 0x000ee40000000800 */
[----:B------:R-:W-:Y:S01]  /*4e80*/  @!P0 FADD.FTZ R64, R64, R65 ;  /* 0x0000004140408221 */ /* 0x000fe20000010000 */
[----:B------:R-:W-:Y:S01]  /*4e90*/  @!P2 HADD2.F32 R65, -RZ, R37.H0_H0 ;  /* 0x20000025ff41a230 */ /* 0x000fe20000004100 */
[----:B------:R-:W-:Y:S01]  /*4ea0*/  ISETP.NE.AND P0, PT, R104, RZ, PT ;  /* 0x000000ff6800720c */ /* 0x000fe20003f05270 */
[----:B-1----:R-:W-:-:S02]  /*4eb0*/  @!P1 FADD.FTZ R67, R67, -R107 ;  /* 0x8000006b43439221 */ /* 0x002fc40000010000 */
[----:B------:R-:W-:Y:S02]  /*4ec0*/  @!P1 FADD.FTZ R66, R66, -R107 ;  /* 0x8000006b42429221 */ /* 0x000fe40000010000 */
[----:B------:R-:W-:-:S04]  /*4ed0*/  @!P1 FMUL.FTZ R67, R67, R67 ;  /* 0x0000004343439220 */ /* 0x000fc80000410000 */
[----:B------:R-:W-:Y:S01]  /*4ee0*/  @!P1 FFMA.FTZ R67, R66, R66, R67 ;  /* 0x0000004242439223 */ /* 0x000fe20000010043 */
[----:B------:R-:W-:-:S03]  /*4ef0*/  @!P2 HADD2.F32 R66, -RZ, R37.H1_H1 ;  /* 0x30000025ff42a230 */ /* 0x000fc60000004100 */
[----:B------:R-:W-:Y:S01]  /*4f00*/  @!P1 FADD.FTZ R64, R64, R67 ;  /* 0x0000004340409221 */ /* 0x000fe20000010000 */
[----:B------:R-:W-:Y:S01]  /*4f10*/  @!P3 HADD2.F32 R67, -RZ, R38.H1_H1 ;  /* 0x30000026ff43b230 */ /* 0x000fe20000004100 */
[----:B------:R-:W-:-:S04]  /*4f20*/  ISETP.NE.AND P1, PT, R103, RZ, PT ;  /* 0x000000ff6700720c */ /* 0x000fc80003f25270 */
[----:B0-----:R-:W-:Y:S02]  /*4f30*/  @!P3 FADD.FTZ R67, R67, -R71 ;  /* 0x800000474343b221 */ /* 0x001fe40000010000 */
[--C-:B--2---:R-:W-:Y:S02]  /*4f40*/  @!P2 FADD.FTZ R66, R66, -R98.reuse ;  /* 0x800000624242a221 */ /* 0x104fe40000010000 */
[----:B------:R-:W-:Y:S02]  /*4f50*/  @!P2 FADD.FTZ R65, R65, -R98 ;  /* 0x800000624141a221 */ /* 0x000fe40000010000 */
[----:B------:R-:W0:Y:S01]  /*4f60*/  @!P5 LDS R98, [RZ] ;  /* 0x00000000ff62d984 */ /* 0x000e220000000800 */
[----:B------:R-:W-:Y:S02]  /*4f70*/  @!P2 FMUL.FTZ R66, R66, R66 ;  /* 0x000000424242a220 */ /* 0x000fe40000410000 */
[----:B------:R-:W-:Y:S02]  /*4f80*/  @!P3 FMUL.FTZ R67, R67, R67 ;  /* 0x000000434343b220 */ /* 0x000fe40000410000 */
[----:B------:R-:W-:Y:S01]  /*4f90*/  @!P2 FFMA.FTZ R65, R65, R65, R66 ;  /* 0x000000414141a223 */ /* 0x000fe20000010042 */
[----:B------:R-:W-:-:S03]  /*4fa0*/  @!P3 HADD2.F32 R66, -RZ, R38.H0_H0 ;  /* 0x20000026ff42b230 */ /* 0x000fc60000004100 */
[----:B------:R-:W-:Y:S01]  /*4fb0*/  @!P2 FADD.FTZ R64, R64, R65 ;  /* 0x000000414040a221 */ /* 0x000fe20000010000 */
[--C-:B------:R-:W-:Y:S01]  /*4fc0*/  @!P4 HADD2.F32 R65, -RZ, R39.reuse.H0_H0 ;  /* 0x20000027ff41c230 */ /* 0x100fe20000004100 */
[----:B------:R-:W-:Y:S01]  /*4fd0*/  @!P3 FADD.FTZ R66, R66, -R71 ;  /* 0x800000474242b221 */ /* 0x000fe20000010000 */
[----:B------:R-:W-:Y:S01]  /*4fe0*/  ISETP.NE.AND P2, PT, R102, RZ, PT ;  /* 0x000000ff6600720c */ /* 0x000fe20003f45270 */
[----:B------:R-:W1:Y:S02]  /*4ff0*/  @!P0 LDS R71, [RZ] ;  /* 0x00000000ff478984 */ /* 0x000e640000000800 */
[----:B------:R-:W-:Y:S01]  /*5000*/  @!P3 FFMA.FTZ R67, R66, R66, R67 ;  /* 0x000000424243b223 */ /* 0x000fe20000010043 */
[----:B------:R-:W-:Y:S01]  /*5010*/  @!P4 HADD2.F32 R66, -RZ, R39.H1_H1 ;  /* 0x30000027ff42c230 */ /* 0x000fe20000004100 */
[----:B---3--:R-:W-:Y:S02]  /*5020*/  @!P4 FADD.FTZ R65, R65, -R99 ;  /* 0x800000634141c221 */ /* 0x008fe40000010000 */
[----:B------:R-:W-:Y:S01]  /*5030*/  @!P3 FADD.FTZ R64, R64, R67 ;  /* 0x000000434040b221 */ /* 0x000fe20000010000 */
[----:B------:R-:W-:Y:S01]  /*5040*/  @!P5 HADD2.F32 R67, -RZ, R40.H1_H1 ;  /* 0x30000028ff43d230 */ /* 0x000fe20000004100 */
[----:B------:R-:W-:Y:S01]  /*5050*/  @!P4 FADD.FTZ R66, R66, -R99 ;  /* 0x800000634242c221 */ /* 0x000fe20000010000 */
[----:B------:R-:W-:-:S03]  /*5060*/  ISETP.NE.AND P3, PT, R100, RZ, PT ;  /* 0x000000ff6400720c */ /* 0x000fc60003f65270 */
[----:B------:R-:W-:Y:S01]  /*5070*/  @!P4 FMUL.FTZ R66, R66, R66 ;  /* 0x000000424242c220 */ /* 0x000fe20000410000 */
[----:B------:R-:W2:Y:S03]  /*5080*/  @!P2 LDS R99, [RZ] ;  /* 0x00000000ff63a984 */ /* 0x000ea60000000800 */
[----:B------:R-:W-:Y:S01]  /*5090*/  @!P4 FFMA.FTZ R65, R65, R65, R66 ;  /* 0x000000414141c223 */ /* 0x000fe20000010042 */
[----:B------:R-:W-:-:S03]  /*50a0*/  @!P5 HADD2.F32 R66, -RZ, R40.H0_H0 ;  /* 0x20000028ff42d230 */ /* 0x000fc60000004100 */
[----:B------:R-:W-:Y:S01]  /*50b0*/  @!P4 FADD.FTZ R64, R64, R65 ;  /* 0x000000414040c221 */ /* 0x000fe20000010000 */
[----:B------:R-:W-:Y:S01]  /*50c0*/  @!P0 HADD2.F32 R65, -RZ, R41.H0_H0 ;  /* 0x20000029ff418230 */ /* 0x000fe20000004100 */
[----:B------:R-:W-:Y:S01]  /*50d0*/  ISETP.NE.AND P4, PT, R101, RZ, PT ;  /* 0x000000ff6500720c */ /* 0x000fe20003f85270 */
[--C-:B0-----:R-:W-:Y:S02]  /*50e0*/  @!P5 FADD.FTZ R66, R66, -R98.reuse ;  /* 0x800000624242d221 */ /* 0x101fe40000010000 */
[----:B------:R-:W-:Y:S02]  /*50f0*/  @!P5 FADD.FTZ R67, R67, -R98 ;  /* 0x800000624343d221 */ /* 0x000fe40000010000 */
[----:B------:R-:W0:Y:S02]  /*5100*/  @!P1 LDS R98, [RZ] ;  /* 0x00000000ff629984 */ /* 0x000e240000000800 */
[----:B------:R-:W-:-:S04]  /*5110*/  @!P5 FMUL.FTZ R67, R67, R67 ;  /* 0x000000434343d220 */ /* 0x000fc80000410000 */
[----:B------:R-:W-:Y:S01]  /*5120*/  @!P5 FFMA.FTZ R67, R66, R66, R67 ;  /* 0x000000424243d223 */ /* 0x000fe20000010043 */
[----:B------:R-:W-:Y:S01]  /*5130*/  @!P0 HADD2.F32 R66, -RZ, R41.H1_H1 ;  /* 0x30000029ff428230 */ /* 0x000fe20000004100 */
[----:B-1----:R-:W-:Y:S02]  /*5140*/  @!P0 FADD.FTZ R65, R65, -R71 ;  /* 0x8000004741418221 */ /* 0x002fe40000010000 */
[----:B------:R-:W-:Y:S01]  /*5150*/  @!P5 FADD.FTZ R64, R64, R67 ;  /* 0x000000434040d221 */ /* 0x000fe20000010000 */
[----:B------:R-:W-:Y:S01]  /*5160*/  @!P2 HADD2.F32 R67, -RZ, R43.H1_H1 ;  /* 0x3000002bff43a230 */ /* 0x000fe20000004100 */
[----:B------:R-:W-:Y:S01]  /*5170*/  @!P0 FADD.FTZ R66, R66, -R71 ;  /* 0x8000004742428221 */ /* 0x000fe20000010000 */
[----:B------:R-:W-:Y:S01]  /*5180*/  ISETP.NE.AND P5, PT, R62, RZ, PT ;  /* 0x000000ff3e00720c */ /* 0x000fe20003fa5270 */
[----:B------:R-:W1:Y:S02]  /*5190*/  @!P3 LDS R71, [RZ] ;  /* 0x00000000ff47b984 */ /* 0x000e640000000800 */
[----:B------:R-:W-:-:S04]  /*51a0*/  @!P0 FMUL.FTZ R66, R66, R66 ;  /* 0x0000004242428220 */ /* 0x000fc80000410000 */
[----:B------:R-:W-:Y:S01]  /*51b0*/  @!P0 FFMA.FTZ R65, R65, R65, R66 ;  /* 0x0000004141418223 */ /* 0x000fe20000010042 */
[--C-:B------:R-:W-:Y:S01]  /*51c0*/  @!P1 HADD2.F32 R66, -RZ, R42.reuse.H1_H1 ;  /* 0x3000002aff429230 */ /* 0x100fe20000004100 */
[----:B--2---:R-:W-:Y:S02]  /*51d0*/  @!P2 FADD.FTZ R67, R67, -R99 ;  /* 0x800000634343a221 */ /* 0x004fe40000010000 */
[----:B------:R-:W-:Y:S01]  /*51e0*/  @!P0 FADD.FTZ R64, R64, R65 ;  /* 0x0000004140408221 */ /* 0x000fe20000010000 */
[----:B------:R-:W-:Y:S01]  /*51f0*/  @!P1 HADD2.F32 R65, -RZ, R42.H0_H0 ;  /* 0x2000002aff419230 */ /* 0x000fe20000004100 */
[----:B------:R-:W-:Y:S01]  /*5200*/  @!P2 FMUL.FTZ R67, R67, R67 ;  /* 0x000000434343a220 */ /* 0x000fe20000410000 */
[----:B------:R-:W-:-:S04]  /*5210*/  @!P5 SHF.R.U32.HI R62, RZ, 0x3, R97 ;  /* 0x00000003ff3ed819 */ /* 0x000fc80000011661 */
[----:B------:R-:W-:Y:S01]  /*5220*/  @!P5 LOP3.LUT R100, R62, 0x1ffffffc, RZ, 0xc0, !PT ;  /* 0x1ffffffc3e64d812 */ /* 0x000fe200078ec0ff */
[----:B------:R-:W-:Y:S02]  /*5230*/  IMAD.MOV.U32 R62, RZ, RZ, RZ ;  /* 0x000000ffff3e7224 */ /* 0x000fe400078e00ff */
[--C-:B0-----:R-:W-:Y:S02]  /*5240*/  @!P1 FADD.FTZ R66, R66, -R98.reuse ;  /* 0x8000006242429221 */ /* 0x101fe40000010000 */
[----:B------:R-:W-:Y:S02]  /*5250*/  @!P1 FADD.FTZ R65, R65, -R98 ;  /* 0x8000006241419221 */ /* 0x000fe40000010000 */
[----:B------:R-:W0:Y:S01]  /*5260*/  @!P4 LDS R98, [RZ] ;  /* 0x00000000ff62c984 */ /* 0x000e220000000800 */
[----:B------:R-:W-:-:S04]  /*5270*/  @!P1 FMUL.FTZ R66, R66, R66 ;  /* 0x0000004242429220 */ /* 0x000fc80000410000 */
[----:B------:R-:W-:Y:S01]  /*5280*/  @!P1 FFMA.FTZ R65, R65, R65, R66 ;  /* 0x0000004141419223 */ /* 0x000fe20000010042 */
[----:B------:R-:W-:-:S03]  /*5290*/  @!P2 HADD2.F32 R66, -RZ, R43.H0_H0 ;  /* 0x2000002bff42a230 */ /* 0x000fc60000004100 */
[----:B------:R-:W-:Y:S01]  /*52a0*/  @!P1 FADD.FTZ R64, R64, R65 ;  /* 0x0000004140409221 */ /* 0x000fe20000010000 */
[----:B------:R-:W-:Y:S01]  /*52b0*/  @!P3 HADD2.F32 R65, -RZ, R44.H0_H0 ;  /* 0x2000002cff41b230 */ /* 0x000fe20000004100 */
[----:B------:R-:W-:-:S04]  /*52c0*/  @!P2 FADD.FTZ R66, R66, -R99 ;  /* 0x800000634242a221 */ /* 0x000fc80000010000 */
[----:B------:R-:W-:Y:S01]  /*52d0*/  @!P2 FFMA.FTZ R67, R66, R66, R67 ;  /* 0x000000424243a223 */ /* 0x000fe20000010043 */
[----:B------:R-:W-:Y:S01]  /*52e0*/  @!P3 HADD2.F32 R66, -RZ, R44.H1_H1 ;  /* 0x3000002cff42b230 */ /* 0x000fe20000004100 */
[----:B-1----:R-:W-:Y:S02]  /*52f0*/  @!P3 FADD.FTZ R65, R65, -R71 ;  /* 0x800000474141b221 */ /* 0x002fe40000010000 */
[----:B------:R-:W-:Y:S01]  /*5300*/  @!P2 FADD.FTZ R64, R64, R67 ;  /* 0x000000434040a221 */ /* 0x000fe20000010000 */
[----:B------:R-:W-:Y:S01]  /*5310*/  @!P4 HADD2.F32 R67, -RZ, R45.H1_H1 ;  /* 0x3000002dff43c230 */ /* 0x000fe20000004100 */
[----:B------:R-:W-:-:S04]  /*5320*/  @!P3 FADD.FTZ R66, R66, -R71 ;  /* 0x800000474242b221 */ /* 0x000fc80000010000 */
[----:B------:R-:W-:-:S04]  /*5330*/  @!P3 FMUL.FTZ R66, R66, R66 ;  /* 0x000000424242b220 */ /* 0x000fc80000410000 */
[----:B------:R-:W-:Y:S01]  /*5340*/  @!P3 FFMA.FTZ R65, R65, R65, R66 ;  /* 0x000000414141b223 */ /* 0x000fe20000010042 */
[----:B------:R-:W-:-:S03]  /*5350*/  @!P4 HADD2.F32 R66, -RZ, R45.H0_H0 ;  /* 0x2000002dff42c230 */ /* 0x000fc60000004100 */
[----:B------:R-:W-:Y:S02]  /*5360*/  @!P3 FADD.FTZ R64, R64, R65 ;  /* 0x000000414040b221 */ /* 0x000fe40000010000 */
[--C-:B0-----:R-:W-:Y:S02]  /*5370*/  @!P4 FADD.FTZ R67, R67, -R98.reuse ;  /* 0x800000624343c221 */ /* 0x101fe40000010000 */
[----:B------:R-:W-:Y:S02]  /*5380*/  @!P4 FADD.FTZ R66, R66, -R98 ;  /* 0x800000624242c221 */ /* 0x000fe40000010000 */
[----:B------:R-:W-:-:S04]  /*5390*/  @!P4 FMUL.FTZ R67, R67, R67 ;  /* 0x000000434343c220 */ /* 0x000fc80000410000 */
[----:B------:R-:W-:-:S04]  /*53a0*/  @!P4 FFMA.FTZ R67, R66, R66, R67 ;  /* 0x000000424243c223 */ /* 0x000fc80000010043 */
[----:B------:R-:W-:-:S05]  /*53b0*/  @!P4 FADD.FTZ R64, R64, R67 ;  /* 0x000000434040c221 */ /* 0x000fca0000010000 */
        /* <DEDUP_REMOVED lines=10> */
[----:B------:R-:W-:Y:S04]  /*5460*/  @!P5 STS [R100+0x8], R71 ;  /* 0x000008476400d388 */ /* 0x000fe80000000800 */
[----:B------:R-:W-:Y:S01]  /*5470*/  BAR.SYNC.DEFER_BLOCKING 0x0 ;  /* 0x0000000000007b1d */ /* 0x000fe20000010000 */
[----:B------:R-:W-:-:S13]  /*5480*/  ISETP.NE.AND P5, PT, R105, RZ, PT ;  /* 0x000000ff6900720c */ /* 0x000fda0003fa5270 */
        /* <DEDUP_REMOVED lines=14> */
[----:B-1----:R-:W-:Y:S01]  /*5570*/  @!P5 FFMA.FTZ R98, R71, R98, c[0x0][0x190] ;  /* 0x000064004762d623 */ /* 0x002fe20000010062 */
[----:B------:R-:W-:-:S05]  /*5580*/  HFMA2.MMA R71, -RZ, RZ, -1.875, 0 ;  /* 0xbf800000ff477435 */ /* 0x000fca00000001ff */
[----:B------:R-:W0:Y:S02]  /*5590*/  @!P5 MUFU.RSQ R98, R98 ;  /* 0x000000620062d308 */ /* 0x000e240000001400 */
[----:B0-----:R0:W-:Y:S04]  /*55a0*/  @!P5 STS [0x4], R98 ;  /* 0x00000462ff00d388 */ /* 0x0011e80000000800 */
[----:B------:R-:W-:Y:S01]  /*55b0*/  BAR.SYNC.DEFER_BLOCKING 0x0 ;  /* 0x0000000000007b1d */ /* 0x000fe20000010000 */
[----:B------:R-:W-:-:S04]  /*55c0*/  ISETP.NE.U32.AND P5, PT, RZ, c[0x0][0x1a8], PT ;  /* 0x00006a00ff007a0c */ /* 0x000fc80003fa5070 */
[----:B------:R-:W-:-:S13]  /*55d0*/  ISETP.NE.AND.EX P5, PT, RZ, c[0x0][0x1ac], PT, P5 ;  /* 0x00006b00ff007a0c */ /* 0x000fda0003fa5350 */
[----:B------:R-:W-:Y:S01]  /*55e0*/  @P5 IMAD.MOV.U32 R62, RZ, RZ, c[0x0][0x1a8] ;  /* 0x00006a00ff3e5624 */ /* 0x000fe200078e00ff */
[----:B------:R-:W-:-:S05]  /*55f0*/  @P5 MOV R63, c[0x0][0x1ac] ;  /* 0x00006b00003f5a02 */ /* 0x000fca0000000f00 */
[----:B------:R0:W5:Y:S01]  /*5600*/  @P5 LDG.E.CONSTANT R71, [R62.64] ;  /* 0x000000063e475981 */ /* 0x000162000c1e9900 */
[----:B------:R-:W-:Y:S01]  /*5610*/  BSSY B0, `(.L_x_199) ;  /* 0x0000031000007945 */ /* 0x000fe20003800000 */
[----:B------:R-:W-:Y:S05]  /*5620*/  @P6 BRA `(.L_x_200) ;  /* 0x000002f000006947 */ /* 0x000fea0003800000 */
[----:B------:R-:W-:Y:S01]  /*5630*/  IMAD.MOV.U32 R102, RZ, RZ, 0x4 ;  /* 0x00000004ff667424 */ /* 0x000fe200078e00ff */
[----:B------:R-:W1:Y:S03]  /*5640*/  LDS.64 R66, [RZ] ;  /* 0x00000000ff427984 */ /* 0x000e660000000a00 */
[----:B------:R-:W-:-:S04]  /*5650*/  IMAD.WIDE R64, R97, R102, c[0x0][0x188] ;  /* 0x0000620061407625 */ /* 0x000fc800078e0266 */
[----:B0-----:R-:W-:Y:S02]  /*5660*/  IMAD.WIDE R62, R97, R102, c[0x0][0x180] ;  /* 0x00006000613e7625 */ /* 0x001fe400078e0266 */
[----:B------:R-:W2:Y:S04]  /*5670*/  LDG.E R64, [R64.64] ;  /* 0x0000000640407981 */ /* 0x000ea8000c1e1900 */
[----:B------:R0:W3:Y:S01]  /*5680*/  LDG.E R98, [R62.64] ;  /* 0x000000063e627981 */ /* 0x0000e2000c1e1900 */
[----:B------:R-:W-:-:S05]  /*5690*/  HADD2.F32 R99, -RZ, R96.H0_H0 ;  /* 0x20000060ff637230 */ /* 0x000fca0000004100 */
[----:B-1----:R-:W-:-:S04]  /*56a0*/  FADD.FTZ R100, R99, -R66 ;  /* 0x8000004263647221 */ /* 0x002fc80000010000 */
[----:B------:R-:W-:Y:S01]  /*56b0*/  FMUL.FTZ R101, R100, R67 ;  /* 0x0000004364657220 */ /* 0x000fe20000410000 */
[----:B------:R-:W-:-:S04]  /*56c0*/  SHF.L.U32 R97, R97, 0x1, RZ ;  /* 0x0000000161617819 */ /* 0x000fc800000006ff */
[C---:B0-----:R-:W-:Y:S02]  /*56d0*/  LOP3.LUT R62, R97.reuse, 0x1e, RZ, 0xc0, !PT ;  /* 0x0000001e613e7812 */ /* 0x041fe400078ec0ff */
[----:B------:R-:W-:Y:S01]  /*56e0*/  LOP3.LUT R97, R97, 0xffffffe0, RZ, 0xc0, !PT ;  /* 0xffffffe061617812 */ /* 0x000fe200078ec0ff */
[----:B--2---:R-:W-:Y:S02]  /*56f0*/  HADD2.F32 R100, -RZ, R64.H0_H0 ;  /* 0x20000040ff647230 */ /* 0x004fe40000004100 */
[----:B---3--:R-:W-:-:S05]  /*5700*/  HADD2.F32 R99, -RZ, R98.H0_H0 ;  /* 0x20000062ff637230 */ /* 0x008fca0000004100 */
[----:B------:R-:W-:Y:S02]  /*5710*/  FFMA.FTZ R101, R99, R101, R100 ;  /* 0x0000006563657223 */ /* 0x000fe40000010064 */
[----:B------:R-:W0:Y:S02]  /*5720*/  S2R R99, SR_CTAID.X ;  /* 0x0000000000637919 */ /* 0x000e240000002500 */
[----:B0-----:R-:W-:-:S04]  /*5730*/  IMAD R62, R99, 0x20, R62 ;  /* 0x00000020633e7824 */ /* 0x001fc800078e023e */
[----:B------:R-:W-:-:S05]  /*5740*/  IMAD R97, R97, c[0x0][0x194], R62 ;  /* 0x0000650061617a24 */ /* 0x000fca00078e023e */
[----:B------:R-:W-:-:S05]  /*5750*/  SHF.R.U32.HI R97, RZ, 0x1, R97 ;  /* 0x00000001ff617819 */ /* 0x000fca0000011661 */
[----:B------:R-:W-:-:S05]  /*5760*/  IMAD.WIDE R62, R97, R102, c[0x0][0x170] ;  /* 0x00005c00613e7625 */ /* 0x000fca00078e0266 */
[----:B------:R-:W2:Y:S01]  /*5770*/  LDG.E R99, [R62.64] ;  /* 0x000000063e637981 */ /* 0x000ea2000c1e1900 */
[----:B------:R-:W-:Y:S02]  /*5780*/  HADD2.F32 R65, -RZ, R96.H1_H1 ;  /* 0x30000060ff417230 */ /* 0x000fe40000004100 */
[----:B------:R-:W-:-:S03]  /*5790*/  HADD2.F32 R98, -RZ, R98.H1_H1 ;  /* 0x30000062ff627230 */ /* 0x000fc60000004100 */
[----:B------:R-:W-:Y:S01]  /*57a0*/  FADD.FTZ R66, R65, -R66 ;  /* 0x8000004241427221 */ /* 0x000fe20000010000 */
[----:B------:R-:W-:-:S03]  /*57b0*/  HADD2.F32 R65, -RZ, R64.H1_H1 ;  /* 0x30000040ff417230 */ /* 0x000fc60000004100 */
[----:B------:R-:W-:-:S04]  /*57c0*/  FMUL.FTZ R66, R66, R67 ;  /* 0x0000004342427220 */ /* 0x000fc80000410000 */
[----:B------:R-:W-:Y:S01]  /*57d0*/  FFMA.FTZ R98, R98, R66, R65 ;  /* 0x0000004262627223 */ /* 0x000fe20000010041 */
[--C-:B--2---:R-:W-:Y:S02]  /*57e0*/  HADD2.F32 R64, -RZ, R99.reuse.H0_H0 ;  /* 0x20000063ff407230 */ /* 0x104fe40000004100 */
[----:B------:R-:W-:-:S03]  /*57f0*/  HADD2.F32 R99, -RZ, R99.H1_H1 ;  /* 0x30000063ff637230 */ /* 0x000fc60000004100 */
[----:B------:R-:W-:Y:S02]  /*5800*/  FADD.FTZ R66, R64, R101 ;  /* 0x0000006540427221 */ /* 0x000fe40000010000 */
[----:B------:R-:W-:Y:S01]  /*5810*/  FADD.FTZ R99, R99, R98 ;  /* 0x0000006263637221 */ /* 0x000fe20000010000 */
[----:B------:R-:W-:Y:S05]  /*5820*/  @!P5 BRA `(.L_x_201) ;  /* 0x000000b00000d947 */ /* 0x000fea0003800000 */
[-C--:B-----5:R-:W-:Y:S01]  /*5830*/  FMUL.FTZ R67, R66, R71.reuse ;  /* 0x0000004742437220 */ /* 0x0a0fe20000410000 */
[----:B------:R-:W-:Y:S01]  /*5840*/  LEA R64, P6, R97, c[0x0][0x160], 0x1 ;  /* 0x0000580061407a11 */ /* 0x000fe200078c08ff */
[C---:B------:R-:W-:Y:S01]  /*5850*/  FMUL.FTZ R96, R99.reuse, R71 ;  /* 0x0000004763607220 */ /* 0x040fe20000410000 */
[----:B------:R-:W-:Y:S02]  /*5860*/  F2FP.PACK_AB R99, R99, R66 ;  /* 0x000000426363723e */ /* 0x000fe400000000ff */
[----:B------:R-:W-:Y:S01]  /*5870*/  IADD3.X R65, RZ, c[0x0][0x164], RZ, P6, !PT ;  /* 0x00005900ff417a10 */ /* 0x000fe200037fe4ff */
[----:B------:R-:W-:Y:S02]  /*5880*/  F2I.S8.NTZ R67, R67 ;  /* 0x0000004300437305 */ /* 0x000fe40000202100 */
[----:B------:R0:W-:Y:S06]  /*5890*/  STG.E [R62.64], R99 ;  /* 0x000000633e007986 */ /* 0x0001ec000c101906 */
[----:B------:R-:W1:Y:S02]  /*58a0*/  F2I.S8.NTZ R96, R96 ;  /* 0x0000006000607305 */ /* 0x000e640000202100 */
[----:B-1----:R-:W-:-:S05]  /*58b0*/  PRMT R97, R96, 0x7604, R67 ;  /* 0x0000760460617816 */ /* 0x002fca0000000043 */
[----:B------:R0:W-:Y:S01]  /*58c0*/  STG.E.U16 [R64.64], R97 ;  /* 0x0000006140007986 */ /* 0x0001e2000c101506 */
[----:B------:R-:W-:Y:S05]  /*58d0*/  BRA `(.L_x_200) ;  /* 0x0000004000007947 */ /* 0x000fea0003800000 */
.L_x_201:
[----:B------:R-:W-:Y:S02]  /*58e0*/  LEA R62, P6, R97, c[0x0][0x160], 0x2 ;  /* 0x00005800613e7a11 */ /* 0x000fe400078c10ff */
[----:B------:R-:W-:Y:S02]  /*58f0*/  F2FP.PACK_AB R99, R99, R66 ;  /* 0x000000426363723e */ /* 0x000fe400000000ff */
[----:B------:R-:W-:-:S05]  /*5900*/  LEA.HI.X R63, R97, c[0x0][0x164], RZ, 0x2, P6 ;  /* 0x00005900613f7a11 */ /* 0x000fca00030f14ff */
[----:B------:R0:W-:Y:S04]  /*5910*/  STG.E [R62.64], R99 ;  /* 0x000000633e007986 */ /* 0x0001e8000c101906 */
.L_x_200:
[----:B------:R-:W-:Y:S05]  /*5920*/  BSYNC B0 ;  /* 0x0000000000007941 */ /* 0x000fea0003800000 */
.L_x_199:
[----:B------:R-:W-:Y:S01]  /*5930*/  ISETP.NE.AND P6, PT, R69, RZ, PT ;  /* 0x000000ff4500720c */ /* 0x000fe20003fc5270 */
[----:B------:R-:W-:-:S12]  /*5940*/  BSSY B0, `(.L_x_202) ;  /* 0x0000031000007945 */ /* 0x000fd80003800000 */
[----:B------:R-:W-:Y:S05]  /*5950*/  @P6 BRA `(.L_x_203) ;  /* 0x000002f000006947 */ /* 0x000fea0003800000 */
[----:B0-----:R-:W0:Y:S01]  /*5960*/  S2R R62, SR_CTAID.X ;  /* 0x00000000003e7919 */ /* 0x001e220000002500 */
[----:B------:R-:W-:Y:S01]  /*5970*/  IMAD.SHL.U32 R64, R68, 0x2, RZ ;  /* 0x0000000244407824 */ /* 0x000fe200078e00ff */
[----:B------:R-:W-:-:S04]  /*5980*/  HFMA2.MMA R67, -RZ, RZ, 0, 2.384185791015625e-07 ;  /* 0x00000004ff437435 */ /* 0x000fc800000001ff */
[C---:B------:R-:W-:Y:S02]  /*5990*/  LOP3.LUT R63, R64.reuse, 0x1e, RZ, 0xc0, !PT ;  /* 0x0000001e403f7812 */ /* 0x040fe400078ec0ff */
[----:B------:R-:W-:-:S04]  /*59a0*/  LOP3.LUT R66, R64, 0xffffffe0, RZ, 0xc0, !PT ;  /* 0xffffffe040427812 */ /* 0x000fc800078ec0ff */
[----:B------:R-:W-:-:S06]  /*59b0*/  IMAD.WIDE R64, R68, R67, c[0x0][0x188] ;  /* 0x0000620044407625 */ /* 0x000fcc00078e0243 */
[----:B------:R-:W2:Y:S01]  /*59c0*/  LDG.E R64, [R64.64] ;  /* 0x0000000640407981 */ /* 0x000ea2000c1e1900 */
[----:B0-----:R-:W-:Y:S02]  /*59d0*/  IMAD R69, R62, 0x20, R63 ;  /* 0x000000203e457824 */ /* 0x001fe400078e023f */
[----:B------:R-:W-:-:S04]  /*59e0*/  IMAD.WIDE R62, R68, R67, c[0x0][0x180] ;  /* 0x00006000443e7625 */ /* 0x000fc800078e0243 */
[----:B------:R-:W-:Y:S02]  /*59f0*/  IMAD R66, R66, c[0x0][0x194], R69 ;  /* 0x0000650042427a24 */ /* 0x000fe400078e0245 */
[----:B------:R-:W3:Y:S03]  /*5a00*/  LDG.E R62, [R62.64] ;  /* 0x000000063e3e7981 */ /* 0x000ee6000c1e1900 */
[----:B------:R-:W-:Y:S01]  /*5a10*/  SHF.R.U32.HI R96, RZ, 0x1, R66 ;  /* 0x00000001ff607819 */ /* 0x000fe20000011642 */
[----:B------:R-:W0:Y:S04]  /*5a20*/  LDS.64 R68, [RZ] ;  /* 0x00000000ff447984 */ /* 0x000e280000000a00 */
[----:B------:R-:W-:-:S05]  /*5a30*/  IMAD.WIDE R66, R96, R67, c[0x0][0x170] ;  /* 0x00005c0060427625 */ /* 0x000fca00078e0243 */
[----:B------:R-:W4:Y:S01]  /*5a40*/  LDG.E R97, [R66.64] ;  /* 0x0000000642617981 */ /* 0x000f22000c1e1900 */
[--C-:B------:R-:W-:Y:S02]  /*5a50*/  HADD2.F32 R99, -RZ, R95.reuse.H0_H0 ;  /* 0x2000005fff637230 */ /* 0x100fe40000004100 */
[----:B------:R-:W-:-:S03]  /*5a60*/  HADD2.F32 R95, -RZ, R95.H1_H1 ;  /* 0x3000005fff5f7230 */ /* 0x000fc60000004100 */
[--C-:B0-----:R-:W-:Y:S02]  /*5a70*/  FADD.FTZ R98, R99, -R68.reuse ;  /* 0x8000004463627221 */ /* 0x101fe40000010000 */
[----:B------:R-:W-:Y:S02]  /*5a80*/  FADD.FTZ R100, R95, -R68 ;  /* 0x800000445f647221 */ /* 0x000fe40000010000 */
[-C--:B------:R-:W-:Y:S02]  /*5a90*/  FMUL.FTZ R98, R98, R69.reuse ;  /* 0x0000004562627220 */ /* 0x080fe40000410000 */
[----:B------:R-:W-:Y:S01]  /*5aa0*/  FMUL.FTZ R100, R100, R69 ;  /* 0x0000004564647220 */ /* 0x000fe20000410000 */
[----:B--2---:R-:W-:Y:S02]  /*5ab0*/  HADD2.F32 R68, -RZ, R64.H0_H0 ;  /* 0x20000040ff447230 */ /* 0x004fe40000004100 */
[--C-:B---3--:R-:W-:Y:S02]  /*5ac0*/  HADD2.F32 R63, -RZ, R62.reuse.H0_H0 ;  /* 0x2000003eff3f7230 */ /* 0x108fe40000004100 */
[----:B------:R-:W-:-:S03]  /*5ad0*/  HADD2.F32 R62, -RZ, R62.H1_H1 ;  /* 0x3000003eff3e7230 */ /* 0x000fc60000004100 */
[----:B------:R-:W-:Y:S01]  /*5ae0*/  FFMA.FTZ R65, R63, R98, R68 ;  /* 0x000000623f417223 */ /* 0x000fe20000010044 */
[----:B------:R-:W-:-:S05]  /*5af0*/  HADD2.F32 R63, -RZ, R64.H1_H1 ;  /* 0x30000040ff3f7230 */ /* 0x000fca0000004100 */
[----:B------:R-:W-:Y:S01]  /*5b00*/  FFMA.FTZ R100, R62, R100, R63 ;  /* 0x000000643e647223 */ /* 0x000fe2000001003f */
[--C-:B----4-:R-:W-:Y:S02]  /*5b10*/  HADD2.F32 R62, -RZ, R97.reuse.H0_H0 ;  /* 0x20000061ff3e7230 */ /* 0x110fe40000004100 */
        /* <DEDUP_REMOVED lines=15> */
.L_x_204:
[C---:B------:R-:W-:Y:S02]  /*5c10*/  LEA R62, P6, R96.reuse, c[0x0][0x160], 0x2 ;  /* 0x00005800603e7a11 */ /* 0x040fe400078c10ff */
[----:B------:R-:W-:Y:S02]  /*5c20*/  F2FP.PACK_AB R97, R97, R64 ;  /* 0x000000406161723e */ /* 0x000fe400000000ff */
[----:B------:R-:W-:-:S05]  /*5c30*/  LEA.HI.X R63, R96, c[0x0][0x164], RZ, 0x2, P6 ;  /* 0x00005900603f7a11 */ /* 0x000fca00030f14ff */
[----:B------:R0:W-:Y:S04]  /*5c40*/  STG.E [R62.64], R97 ;  /* 0x000000613e007986 */ /* 0x0001e8000c101906 */
.L_x_203:
[----:B------:R-:W-:Y:S05]  /*5c50*/  BSYNC B0 ;  /* 0x0000000000007941 */ /* 0x000fea0003800000 */
.L_x_202:
[----:B------:R-:W-:Y:S01]  /*5c60*/  ISETP.NE.AND P6, PT, R94, RZ, PT ;  /* 0x000000ff5e00720c */ /* 0x000fe20003fc5270 */
[----:B------:R-:W-:-:S12]  /*5c70*/  BSSY B0, `(.L_x_205) ;  /* 0x0000031000007945 */ /* 0x000fd80003800000 */
[----:B------:R-:W-:Y:S05]  /*5c80*/  @P6 BRA `(.L_x_206) ;  /* 0x000002f000006947 */ /* 0x000fea0003800000 */
[----:B0-----:R-:W0:Y:S01]  /*5c90*/  S2R R63, SR_CTAID.X ;  /* 0x00000000003f7919 */ /* 0x001e220000002500 */
[----:B------:R-:W-:Y:S01]  /*5ca0*/  IMAD.SHL.U32 R62, R93, 0x2, RZ ;  /* 0x000000025d3e7824 */ /* 0x000fe200078e00ff */
[----:B------:R-:W-:-:S04]  /*5cb0*/  MOV R66, 0x4 ;  /* 0x0000000400427802 */ /* 0x000fc80000000f00 */
[C---:B------:R-:W-:Y:S02]  /*5cc0*/  LOP3.LUT R64, R62.reuse, 0x1e, RZ, 0xc0, !PT ;  /* 0x0000001e3e407812 */ /* 0x040fe400078ec0ff */
[----:B------:R-:W-:Y:S02]  /*5cd0*/  LOP3.LUT R67, R62, 0xffffffe0, RZ, 0xc0, !PT ;  /* 0xffffffe03e437812 */ /* 0x000fe400078ec0ff */
[----:B0-----:R-:W-:Y:S01]  /*5ce0*/  LEA R68, R63, R64, 0x5 ;  /* 0x000000403f447211 */ /* 0x001fe200078e28ff */
[----:B------:R-:W-:-:S04]  /*5cf0*/  IMAD.WIDE R62, R93, R66, c[0x0][0x180] ;  /* 0x000060005d3e7625 */ /* 0x000fc800078e0242 */
[-C--:B------:R-:W-:Y:S02]  /*5d00*/  IMAD.WIDE R64, R93, R66.reuse, c[0x0][0x188] ;  /* 0x000062005d407625 */ /* 0x080fe400078e0242 */
[----:B------:R-:W2:Y:S02]  /*5d10*/  LDG.E R62, [R62.64] ;  /* 0x000000063e3e7981 */ /* 0x000ea4000c1e1900 */
        /* <DEDUP_REMOVED lines=13> */
[----:B---3--:R-:W-:Y:S02]  /*5df0*/  HADD2.F32 R68, -RZ, R64.H0_H0 ;  /* 0x20000040ff447230 */ /* 0x008fe40000004100 */
        /* <DEDUP_REMOVED lines=12> */
[----:B------:R-:W-:-:S03]  /*5ec0*/  F2FP.PACK_AB R65, R65, R64 ;  /* 0x000000404141723e */ /* 0x000fc600000000ff */
[----:B------:R-:W-:Y:S01]  /*5ed0*/  F2I.S8.NTZ R68, R68 ;  /* 0x0000004400447305 */ /* 0x000fe20000202100 */
[----:B------:R-:W-:Y:S01]  /*5ee0*/  IMAD.X R63, RZ, RZ, c[0x0][0x164], P6 ;  /* 0x00005900ff3f7624 */ /* 0x000fe200030e06ff */
[----:B------:R0:W-:Y:S06]  /*5ef0*/  STG.E [R66.64], R65 ;  /* 0x0000004142007986 */ /* 0x0001ec000c101906 */
[----:B------:R-:W1:Y:S02]  /*5f00*/  F2I.S8.NTZ R69, R69 ;  /* 0x0000004500457305 */ /* 0x000e640000202100 */
[----:B-1----:R-:W-:-:S05]  /*5f10*/  PRMT R93, R69, 0x7604, R68 ;  /* 0x00007604455d7816 */ /* 0x002fca0000000044 */
[----:B------:R0:W-:Y:S01]  /*5f20*/  STG.E.U16 [R62.64], R93 ;  /* 0x0000005d3e007986 */ /* 0x0001e2000c101506 */
[----:B------:R-:W-:Y:S05]  /*5f30*/  BRA `(.L_x_206) ;  /* 0x0000004000007947 */ /* 0x000fea0003800000 */
.L_x_207:
[----:B------:R-:W-:Y:S02]  /*5f40*/  LEA R62, P6, R93, c[0x0][0x160], 0x2 ;  /* 0x000058005d3e7a11 */ /* 0x000fe400078c10ff */
[----:B------:R-:W-:Y:S02]  /*5f50*/  F2FP.PACK_AB R65, R65, R64 ;  /* 0x000000404141723e */ /* 0x000fe400000000ff */
[----:B------:R-:W-:-:S05]  /*5f60*/  LEA.HI.X R63, R93, c[0x0][0x164], RZ, 0x2, P6 ;  /* 0x000059005d3f7a11 */ /* 0x000fca00030f14ff */
[----:B------:R0:W-:Y:S04]  /*5f70*/  STG.E [R62.64], R65 ;  /* 0x000000413e007986 */ /* 0x0001e8000c101906 */
.L_x_206:
[----:B------:R-:W-:Y:S05]  /*5f80*/  BSYNC B0 ;  /* 0x0000000000007941 */ /* 0x000fea0003800000 */
.L_x_205:
[----:B------:R-:W-:Y:S01]  /*5f90*/  ISETP.NE.AND P6, PT, R91, RZ, PT ;  /* 0x000000ff5b00720c */ /* 0x000fe20003fc5270 */
[----:B------:R-:W-:-:S12]  /*5fa0*/  BSSY B0, `(.L_x_208) ;  /* 0x0000031000007945 */ /* 0x000fd80003800000 */
[----:B------:R-:W-:Y:S05]  /*5fb0*/  @P6 BRA `(.L_x_209) ;  /* 0x000002f000006947 */ /* 0x000fea0003800000 */
[----:B0-----:R-:W0:Y:S01]  /*5fc0*/  S2R R63, SR_CTAID.X ;  /* 0x00000000003f7919 */ /* 0x001e220000002500 */
[----:B------:R-:W-:Y:S01]  /*5fd0*/  SHF.L.U32 R62, R90, 0x1, RZ ;  /* 0x000000015a3e7819 */ /* 0x000fe200000006ff */
[----:B------:R-:W-:Y:S02]  /*5fe0*/  IMAD.MOV.U32 R67, RZ, RZ, 0x4 ;  /* 0x00000004ff437424 */ /* 0x000fe400078e00ff */
[----:B------:R-:W1:Y:S01]  /*5ff0*/  LDS.64 R68, [RZ] ;  /* 0x00000000ff447984 */ /* 0x000e620000000a00 */
[C---:B------:R-:W-:Y:S02]  /*6000*/  LOP3.LUT R64, R62.reuse, 0x1e, RZ, 0xc0, !PT ;  /* 0x0000001e3e407812 */ /* 0x040fe400078ec0ff */
[----:B------:R-:W-:Y:S02]  /*6010*/  LOP3.LUT R62, R62, 0xffffffe0, RZ, 0xc0, !PT ;  /* 0xffffffe03e3e7812 */ /* 0x000fe400078ec0ff */
[----:B0-----:R-:W-:Y:S01]  /*6020*/  LEA R63, R63, R64, 0x5 ;  /* 0x000000403f3f7211 */ /* 0x001fe200078e28ff */
[----:B------:R-:W-:-:S04]  /*6030*/  IMAD.WIDE R64, R90, R67, c[0x0][0x188] ;  /* 0x000062005a407625 */ /* 0x000fc800078e0243 */
[----:B------:R-:W-:Y:S02]  /*6040*/  IMAD R66, R62, c[0x0][0x194], R63 ;  /* 0x000065003e427a24 */ /* 0x000fe400078e023f */
[----:B------:R-:W-:Y:S01]  /*6050*/  IMAD.WIDE R62, R90, R67, c[0x0][0x180] ;  /* 0x000060005a3e7625 */ /* 0x000fe200078e0243 */
[----:B------:R-:W2:Y:S02]  /*6060*/  LDG.E R64, [R64.64] ;  /* 0x0000000640407981 */ /* 0x000ea4000c1e1900 */
[----:B------:R-:W-:-:S03]  /*6070*/  SHF.R.U32.HI R90, RZ, 0x1, R66 ;  /* 0x00000001ff5a7819 */ /* 0x000fc60000011642 */
[----:B------:R0:W3:Y:S02]  /*6080*/  LDG.E R62, [R62.64] ;  /* 0x000000063e3e7981 */ /* 0x0000e4000c1e1900 */
[----:B------:R-:W-:-:S05]  /*6090*/  IMAD.WIDE R66, R90, R67, c[0x0][0x170] ;  /* 0x00005c005a427625 */ /* 0x000fca00078e0243 */
[----:B------:R-:W4:Y:S01]  /*60a0*/  LDG.E R92, [R66.64] ;  /* 0x00000006425c7981 */ /* 0x000f22000c1e1900 */
[--C-:B------:R-:W-:Y:S02]  /*60b0*/  HADD2.F32 R91, -RZ, R88.reuse.H0_H0 ;  /* 0x20000058ff5b7230 */ /* 0x100fe40000004100 */
[----:B------:R-:W-:-:S03]  /*60c0*/  HADD2.F32 R93, -RZ, R88.H1_H1 ;  /* 0x30000058ff5d7230 */ /* 0x000fc60000004100 */
[--C-:B-1----:R-:W-:Y:S02]  /*60d0*/  FADD.FTZ R88, R91, -R68.reuse ;  /* 0x800000445b587221 */ /* 0x102fe40000010000 */
[----:B------:R-:W-:Y:S02]  /*60e0*/  FADD.FTZ R94, R93, -R68 ;  /* 0x800000445d5e7221 */ /* 0x000fe40000010000 */
[-C--:B------:R-:W-:Y:S02]  /*60f0*/  FMUL.FTZ R88, R88, R69.reuse ;  /* 0x0000004558587220 */ /* 0x080fe40000410000 */
[----:B------:R-:W-:Y:S01]  /*6100*/  FMUL.FTZ R94, R94, R69 ;  /* 0x000000455e5e7220 */ /* 0x000fe20000410000 */
[--C-:B--2---:R-:W-:Y:S02]  /*6110*/  HADD2.F32 R91, -RZ, R64.reuse.H0_H0 ;  /* 0x20000040ff5b7230 */ /* 0x104fe40000004100 */
[----:B0-----:R-:W-:Y:S02]  /*6120*/  HADD2.F32 R63, -RZ, R64.H1_H1 ;  /* 0x30000040ff3f7230 */ /* 0x001fe40000004100 */
[----:B---3--:R-:W-:-:S02]  /*6130*/  HADD2.F32 R68, -RZ, R62.H0_H0 ;  /* 0x2000003eff447230 */ /* 0x008fc40000004100 */
[----:B------:R-:W-:-:S03]  /*6140*/  HADD2.F32 R62, -RZ, R62.H1_H1 ;  /* 0x3000003eff3e7230 */ /* 0x000fc60000004100 */
[----:B------:R-:W-:Y:S01]  /*6150*/  FFMA.FTZ R91, R68, R88, R91 ;  /* 0x00000058445b7223 */ /* 0x000fe2000001005b */
[--C-:B----4-:R-:W-:Y:S01]  /*6160*/  HADD2.F32 R64, -RZ, R92.reuse.H0_H0 ;  /* 0x2000005cff407230 */ /* 0x110fe20000004100 */
[----:B------:R-:W-:Y:S01]  /*6170*/  FFMA.FTZ R63, R62, R94, R63 ;  /* 0x0000005e3e3f7223 */ /* 0x000fe2000001003f */
        /* <DEDUP_REMOVED lines=15> */
.L_x_210:
[C---:B------:R-:W-:Y:S02]  /*6270*/  LEA R62, P6, R90.reuse, c[0x0][0x160], 0x2 ;  /* 0x000058005a3e7a11 */ /* 0x040fe400078c10ff */
[----:B------:R-:W-:Y:S02]  /*6280*/  F2FP.PACK_AB R65, R65, R64 ;  /* 0x000000404141723e */ /* 0x000fe400000000ff */
[----:B------:R-:W-:-:S05]  /*6290*/  LEA.HI.X R63, R90, c[0x0][0x164], RZ, 0x2, P6 ;  /* 0x000059005a3f7a11 */ /* 0x000fca00030f14ff */
[----:B------:R0:W-:Y:S04]  /*62a0*/  STG.E [R62.64], R65 ;  /* 0x000000413e007986 */ /* 0x0001e8000c101906 */
.L_x_209:
[----:B------:R-:W-:Y:S05]  /*62b0*/  BSYNC B0 ;  /* 0x0000000000007941 */ /* 0x000fea0003800000 */
.L_x_208:
[----:B------:R-:W-:Y:S01]  /*62c0*/  ISETP.NE.AND P6, PT, R89, RZ, PT ;  /* 0x000000ff5900720c */ /* 0x000fe20003fc5270 */
[----:B------:R-:W-:-:S12]  /*62d0*/  BSSY B0, `(.L_x_211) ;  /* 0x0000031000007945 */ /* 0x000fd80003800000 */
[----:B------:R-:W-:Y:S05]  /*62e0*/  @P6 BRA `(.L_x_212) ;  /* 0x000002f000006947 */ /* 0x000fea0003800000 */
[----:B0-----:R-:W0:Y:S01]  /*62f0*/  S2R R63, SR_CTAID.X ;  /* 0x00000000003f7919 */ /* 0x001e220000002500 */
[----:B------:R-:W-:-:S04]  /*6300*/  SHF.L.U32 R62, R87, 0x1, RZ ;  /* 0x00000001573e7819 */ /* 0x000fc800000006ff */
[C---:B------:R-:W-:Y:S02]  /*6310*/  LOP3.LUT R64, R62.reuse, 0x1e, RZ, 0xc0, !PT ;  /* 0x0000001e3e407812 */ /* 0x040fe400078ec0ff */
[----:B------:R-:W-:-:S03]  /*6320*/  LOP3.LUT R62, R62, 0xffffffe0, RZ, 0xc0, !PT ;  /* 0xffffffe03e3e7812 */ /* 0x000fc600078ec0ff */
[----:B0-----:R-:W-:Y:S01]  /*6330*/  IMAD R63, R63, 0x20, R64 ;  /* 0x000000203f3f7824 */ /* 0x001fe200078e0240 */
[----:B------:R-:W-:-:S03]  /*6340*/  HFMA2.MMA R64, -RZ, RZ, 0, 2.384185791015625e-07 ;  /* 0x00000004ff407435 */ /* 0x000fc600000001ff */
[----:B------:R-:W-:-:S07]  /*6350*/  IMAD R62, R62, c[0x0][0x194], R63 ;  /* 0x000065003e3e7a24 */ /* 0x000fce00078e023f */
[----:B------:R-:W-:-:S04]  /*6360*/  IMAD.WIDE R66, R87, R64, c[0x0][0x180] ;  /* 0x0000600057427625 */ /* 0x000fc800078e0240 */
[-C--:B------:R-:W-:Y:S01]  /*6370*/  IMAD.WIDE R68, R87, R64.reuse, c[0x0][0x188] ;  /* 0x0000620057447625 */ /* 0x080fe200078e0240 */
[----:B------:R-:W-:Y:S01]  /*6380*/  SHF.R.U32.HI R87, RZ, 0x1, R62 ;  /* 0x00000001ff577819 */ /* 0x000fe2000001163e */
[----:B------:R-:W2:Y:S04]  /*6390*/  LDG.E R66, [R66.64] ;  /* 0x0000000642427981 */ /* 0x000ea8000c1e1900 */
[----:B------:R-:W3:Y:S01]  /*63a0*/  LDG.E R68, [R68.64] ;  /* 0x0000000644447981 */ /* 0x000ee2000c1e1900 */
[----:B------:R-:W-:-:S03]  /*63b0*/  IMAD.WIDE R64, R87, R64, c[0x0][0x170] ;  /* 0x00005c0057407625 */ /* 0x000fc600078e0240 */
[----:B------:R-:W0:Y:S04]  /*63c0*/  LDS.64 R62, [RZ] ;  /* 0x00000000ff3e7984 */ /* 0x000e280000000a00 */
[----:B------:R-:W4:Y:S01]  /*63d0*/  LDG.E R88, [R64.64] ;  /* 0x0000000640587981 */ /* 0x000f22000c1e1900 */
[--C-:B------:R-:W-:Y:S02]  /*63e0*/  HADD2.F32 R89, -RZ, R85.reuse.H0_H0 ;  /* 0x20000055ff597230 */ /* 0x100fe40000004100 */
[----:B------:R-:W-:-:S03]  /*63f0*/  HADD2.F32 R85, -RZ, R85.H1_H1 ;  /* 0x30000055ff557230 */ /* 0x000fc60000004100 */
[--C-:B0-----:R-:W-:Y:S02]  /*6400*/  FADD.FTZ R90, R89, -R62.reuse ;  /* 0x8000003e595a7221 */ /* 0x101fe40000010000 */
[----:B------:R-:W-:Y:S02]  /*6410*/  FADD.FTZ R92, R85, -R62 ;  /* 0x8000003e555c7221 */ /* 0x000fe40000010000 */
[-C--:B------:R-:W-:Y:S02]  /*6420*/  FMUL.FTZ R90, R90, R63.reuse ;  /* 0x0000003f5a5a7220 */ /* 0x080fe40000410000 */
[----:B------:R-:W-:Y:S01]  /*6430*/  FMUL.FTZ R92, R92, R63 ;  /* 0x0000003f5c5c7220 */ /* 0x000fe20000410000 */
[--C-:B--2---:R-:W-:Y:S02]  /*6440*/  HADD2.F32 R62, -RZ, R66.reuse.H0_H0 ;  /* 0x20000042ff3e7230 */ /* 0x104fe40000004100 */
[----:B------:R-:W-:Y:S02]  /*6450*/  HADD2.F32 R66, -RZ, R66.H1_H1 ;  /* 0x30000042ff427230 */ /* 0x000fe40000004100 */
[----:B---3--:R-:W-:-:S02]  /*6460*/  HADD2.F32 R85, -RZ, R68.H0_H0 ;  /* 0x20000044ff557230 */ /* 0x008fc40000004100 */
[----:B------:R-:W-:-:S03]  /*6470*/  HADD2.F32 R67, -RZ, R68.H1_H1 ;  /* 0x30000044ff437230 */ /* 0x000fc60000004100 */
[----:B------:R-:W-:Y:S02]  /*6480*/  FFMA.FTZ R85, R62, R90, R85 ;  /* 0x0000005a3e557223 */ /* 0x000fe40000010055 */
        /* <DEDUP_REMOVED lines=17> */
.L_x_213:
[----:B------:R-:W-:Y:S02]  /*65a0*/  LEA R62, P6, R87, c[0x0][0x160], 0x2 ;  /* 0x00005800573e7a11 */ /* 0x000fe400078c10ff */
[----:B------:R-:W-:Y:S02]  /*65b0*/  F2FP.PACK_AB R67, R67, R66 ;  /* 0x000000424343723e */ /* 0x000fe400000000ff */
[----:B------:R-:W-:-:S05]  /*65c0*/  LEA.HI.X R63, R87, c[0x0][0x164], RZ, 0x2, P6 ;  /* 0x00005900573f7a11 */ /* 0x000fca00030f14ff */
[----:B------:R0:W-:Y:S04]  /*65d0*/  STG.E [R62.64], R67 ;  /* 0x000000433e007986 */ /* 0x0001e8000c101906 */
.L_x_212:
[----:B------:R-:W-:Y:S05]  /*65e0*/  BSYNC B0 ;  /* 0x0000000000007941 */ /* 0x000fea0003800000 */
.L_x_211:
[----:B------:R-:W-:Y:S01]  /*65f0*/  ISETP.NE.AND P6, PT, R86, RZ, PT ;  /* 0x000000ff5600720c */ /* 0x000fe20003fc5270 */
[----:B------:R-:W-:-:S12]  /*6600*/  BSSY B0, `(.L_x_214) ;  /* 0x0000031000007945 */ /* 0x000fd80003800000 */
[----:B------:R-:W-:Y:S05]  /*6610*/  @P6 BRA `(.L_x_215) ;  /* 0x000002f000006947 */ /* 0x000fea0003800000 */
[----:B0-----:R-:W0:Y:S01]  /*6620*/  S2R R63, SR_CTAID.X ;  /* 0x00000000003f7919 */ /* 0x001e220000002500 */
[----:B------:R-:W-:Y:S01]  /*6630*/  IMAD.SHL.U32 R62, R84, 0x2, RZ ;  /* 0x00000002543e7824 */ /* 0x000fe200078e00ff */
[----:B------:R-:W-:-:S04]  /*6640*/  MOV R65, 0x4 ;  /* 0x0000000400417802 */ /* 0x000fc80000000f00 */
[----:B------:R-:W-:Y:S01]  /*6650*/  LOP3.LUT R64, R62, 0x1e, RZ, 0xc0, !PT ;  /* 0x0000001e3e407812 */ /* 0x000fe200078ec0ff */
[----:B------:R-:W-:Y:S01]  /*6660*/  IMAD.WIDE R66, R84, R65, c[0x0][0x180] ;  /* 0x0000600054427625 */ /* 0x000fe200078e0241 */
[----:B------:R-:W-:-:S03]  /*6670*/  LOP3.LUT R62, R62, 0xffffffe0, RZ, 0xc0, !PT ;  /* 0xffffffe03e3e7812 */ /* 0x000fc600078ec0ff */
[----:B------:R-:W-:Y:S02]  /*6680*/  IMAD.WIDE R84, R84, R65, c[0x0][0x188] ;  /* 0x0000620054547625 */ /* 0x000fe400078e0241 */
[----:B------:R-:W2:Y:S04]  /*6690*/  LDG.E R66, [R66.64] ;  /* 0x0000000642427981 */ /* 0x000ea8000c1e1900 */
[----:B------:R-:W3:Y:S01]  /*66a0*/  LDG.E R84, [R84.64] ;  /* 0x0000000654547981 */ /* 0x000ee2000c1e1900 */
[----:B0-----:R-:W-:-:S05]  /*66b0*/  LEA R63, R63, R64, 0x5 ;  /* 0x000000403f3f7211 */ /* 0x001fca00078e28ff */
[----:B------:R-:W-:-:S05]  /*66c0*/  IMAD R62, R62, c[0x0][0x194], R63 ;  /* 0x000065003e3e7a24 */ /* 0x000fca00078e023f */
[----:B------:R-:W-:Y:S02]  /*66d0*/  SHF.R.U32.HI R68, RZ, 0x1, R62 ;  /* 0x00000001ff447819 */ /* 0x000fe4000001163e */
[----:B------:R-:W0:Y:S03]  /*66e0*/  LDS.64 R62, [RZ] ;  /* 0x00000000ff3e7984 */ /* 0x000e260000000a00 */
        /* <DEDUP_REMOVED lines=10> */
[----:B------:R-:W-:-:S02]  /*6790*/  HADD2.F32 R66, -RZ, R66.H1_H1 ;  /* 0x30000042ff427230 */ /* 0x000fc40000004100 */
[----:B------:R-:W-:Y:S01]  /*67a0*/  HADD2.F32 R67, -RZ, R84.H1_H1 ;  /* 0x30000054ff437230 */ /* 0x000fe20000004100 */
[----:B------:R-:W-:-:S04]  /*67b0*/  FFMA.FTZ R69, R62, R88, R69 ;  /* 0x000000583e457223 */ /* 0x000fc80000010045 */
[----:B------:R-:W-:Y:S01]  /*67c0*/  FFMA.FTZ R67, R66, R90, R67 ;  /* 0x0000005a42437223 */ /* 0x000fe20000010043 */
[--C-:B----4-:R-:W-:Y:S02]  /*67d0*/  HADD2.F32 R62, -RZ, R86.reuse.H0_H0 ;  /* 0x20000056ff3e7230 */ /* 0x110fe40000004100 */
[----:B------:R-:W-:-:S03]  /*67e0*/  HADD2.F32 R86, -RZ, R86.H1_H1 ;  /* 0x30000056ff567230 */ /* 0x000fc60000004100 */
[----:B------:R-:W-:Y:S02]  /*67f0*/  FADD.FTZ R66, R62, R69 ;  /* 0x000000453e427221 */ /* 0x000fe40000010000 */
[----:B------:R-:W-:Y:S01]  /*6800*/  FADD.FTZ R67, R86, R67 ;  /* 0x0000004356437221 */ /* 0x000fe20000010000 */
[----:B------:R-:W-:Y:S05]  /*6810*/  @!P5 BRA `(.L_x_216) ;  /* 0x000000b00000d947 */ /* 0x000fea0003800000 */
[----:B------:R-:W-:Y:S01]  /*6820*/  LEA R62, P6, R68, c[0x0][0x160], 0x1 ;  /* 0x00005800443e7a11 */ /* 0x000fe200078c08ff */
[-C--:B-----5:R-:W-:Y:S02]  /*6830*/  FMUL.FTZ R68, R66, R71.reuse ;  /* 0x0000004742447220 */ /* 0x0a0fe40000410000 */
[C---:B------:R-:W-:Y:S01]  /*6840*/  FMUL.FTZ R69, R67.reuse, R71 ;  /* 0x0000004743457220 */ /* 0x040fe20000410000 */
[----:B------:R-:W-:Y:S01]  /*6850*/  F2FP.PACK_AB R67, R67, R66 ;  /* 0x000000424343723e */ /* 0x000fe200000000ff */
[----:B------:R-:W-:Y:S02]  /*6860*/  IMAD.X R63, RZ, RZ, c[0x0][0x164], P6 ;  /* 0x00005900ff3f7624 */ /* 0x000fe400030e06ff */
[----:B------:R-:W-:Y:S02]  /*6870*/  F2I.S8.NTZ R68, R68 ;  /* 0x0000004400447305 */ /* 0x000fe40000202100 */
[----:B------:R0:W-:Y:S06]  /*6880*/  STG.E [R64.64], R67 ;  /* 0x0000004340007986 */ /* 0x0001ec000c101906 */
[----:B------:R-:W1:Y:S02]  /*6890*/  F2I.S8.NTZ R69, R69 ;  /* 0x0000004500457305 */ /* 0x000e640000202100 */
[----:B-1----:R-:W-:-:S05]  /*68a0*/  PRMT R81, R69, 0x7604, R68 ;  /* 0x0000760445517816 */ /* 0x002fca0000000044 */
[----:B------:R0:W-:Y:S01]  /*68b0*/  STG.E.U16 [R62.64], R81 ;  /* 0x000000513e007986 */ /* 0x0001e2000c101506 */
[----:B------:R-:W-:Y:S05]  /*68c0*/  BRA `(.L_x_215) ;  /* 0x0000004000007947 */ /* 0x000fea0003800000 */
.L_x_216:
[C---:B------:R-:W-:Y:S02]  /*68d0*/  LEA R62, P6, R68.reuse, c[0x0][0x160], 0x2 ;  /* 0x00005800443e7a11 */ /* 0x040fe400078c10ff */
[----:B------:R-:W-:Y:S02]  /*68e0*/  F2FP.PACK_AB R67, R67, R66 ;  /* 0x000000424343723e */ /* 0x000fe400000000ff */
[----:B------:R-:W-:-:S05]  /*68f0*/  LEA.HI.X R63, R68, c[0x0][0x164], RZ, 0x2, P6 ;  /* 0x00005900443f7a11 */ /* 0x000fca00030f14ff */
[----:B------:R0:W-:Y:S04]  /*6900*/  STG.E [R62.64], R67 ;  /* 0x000000433e007986 */ /* 0x0001e8000c101906 */
.L_x_215:
[----:B------:R-:W-:Y:S05]  /*6910*/  BSYNC B0 ;  /* 0x0000000000007941 */ /* 0x000fea0003800000 */
.L_x_214:
[----:B------:R-:W-:Y:S01]  /*6920*/  ISETP.NE.AND P6, PT, R83, RZ, PT ;  /* 0x000000ff5300720c */ /* 0x000fe20003fc5270 */
[----:B------:R-:W-:-:S12]  /*6930*/  BSSY B0, `(.L_x_217) ;  /* 0x0000031000007945 */ /* 0x000fd80003800000 */
[----:B------:R-:W-:Y:S05]  /*6940*/  @P6 BRA `(.L_x_218) ;  /* 0x000002f000006947 */ /* 0x000fea0003800000 */
[----:B0-----:R-:W0:Y:S01]  /*6950*/  S2R R63, SR_CTAID.X ;  /* 0x00000000003f7919 */ /* 0x001e220000002500 */
[----:B------:R-:W-:Y:S01]  /*6960*/  SHF.L.U32 R62, R82, 0x1, RZ ;  /* 0x00000001523e7819 */ /* 0x000fe200000006ff */
[----:B------:R-:W-:-:S03]  /*6970*/  IMAD.MOV.U32 R65, RZ, RZ, 0x4 ;  /* 0x00000004ff417424 */ /* 0x000fc600078e00ff */
        /* <DEDUP_REMOVED lines=40> */
.L_x_219:
[C---:B------:R-:W-:Y:S02]  /*6c00*/  LEA R62, P6, R68.reuse, c[0x0][0x160], 0x2 ;  /* 0x00005800443e7a11 */ /* 0x040fe400078c10ff */
[----:B------:R-:W-:Y:S02]  /*6c10*/  F2FP.PACK_AB R81, R81, R66 ;  /* 0x000000425151723e */ /* 0x000fe400000000ff */
[----:B------:R-:W-:-:S05]  /*6c20*/  LEA.HI.X R63, R68, c[0x0][0x164], RZ, 0x2, P6 ;  /* 0x00005900443f7a11 */ /* 0x000fca00030f14ff */
[----:B------:R0:W-:Y:S04]  /*6c30*/  STG.E [R62.64], R81 ;  /* 0x000000513e007986 */ /* 0x0001e8000c101906 */
.L_x_218:
[----:B------:R-:W-:Y:S05]  /*6c40*/  BSYNC B0 ;  /* 0x0000000000007941 */ /* 0x000fea0003800000 */
.L_x_217:
[----:B------:R-:W-:Y:S01]  /*6c50*/  ISETP.NE.AND P6, PT, R80, RZ, PT ;  /* 0x000000ff5000720c */ /* 0x000fe20003fc5270 */
[----:B------:R-:W-:-:S12]  /*6c60*/  BSSY B0, `(.L_x_220) ;  /* 0x0000031000007945 */ /* 0x000fd80003800000 */
[----:B------:R-:W-:Y:S05]  /*6c70*/  @P6 BRA `(.L_x_221) ;  /* 0x000002f000006947 */ /* 0x000fea0003800000 */
[----:B0-----:R-:W0:Y:S01]  /*6c80*/  S2R R63, SR_CTAID.X ;  /* 0x00000000003f7919 */ /* 0x001e220000002500 */
[----:B------:R-:W-:Y:S01]  /*6c90*/  SHF.L.U32 R62, R78, 0x1, RZ ;  /* 0x000000014e3e7819 */ /* 0x000fe200000006ff */
[----:B------:R-:W-:-:S03]  /*6ca0*/  HFMA2.MMA R65, -RZ, RZ, 0, 2.384185791015625e-07 ;  /* 0x00000004ff417435 */ /* 0x000fc600000001ff */
[C---:B------:R-:W-:Y:S02]  /*6cb0*/  LOP3.LUT R64, R62.reuse, 0x1e, RZ, 0xc0, !PT ;  /* 0x0000001e3e407812 */ /* 0x040fe400078ec0ff */
[----:B------:R-:W-:-:S05]  /*6cc0*/  LOP3.LUT R62, R62, 0xffffffe0, RZ, 0xc0, !PT ;  /* 0xffffffe03e3e7812 */ /* 0x000fca00078ec0ff */
[----:B------:R-:W-:-:S04]  /*6cd0*/  IMAD.WIDE R66, R78, R65, c[0x0][0x180] ;  /* 0x000060004e427625 */ /* 0x000fc800078e0241 */
[----:B------:R-:W-:Y:S02]  /*6ce0*/  IMAD.WIDE R78, R78, R65, c[0x0][0x188] ;  /* 0x000062004e4e7625 */ /* 0x000fe400078e0241 */
[----:B------:R-:W2:Y:S04]  /*6cf0*/  LDG.E R66, [R66.64] ;  /* 0x0000000642427981 */ /* 0x000ea8000c1e1900 */
[----:B------:R-:W3:Y:S01]  /*6d00*/  LDG.E R78, [R78.64] ;  /* 0x000000064e4e7981 */ /* 0x000ee2000c1e1900 */
[----:B0-----:R-:W-:-:S04]  /*6d10*/  IMAD R63, R63, 0x20, R64 ;  /* 0x000000203f3f7824 */ /* 0x001fc800078e0240 */
        /* <DEDUP_REMOVED lines=33> */
.L_x_222:
[C---:B------:R-:W-:Y:S02]  /*6f30*/  LEA R62, P6, R68.reuse, c[0x0][0x160], 0x2 ;  /* 0x00005800443e7a11 */ /* 0x040fe400078c10ff */
[----:B------:R-:W-:Y:S02]  /*6f40*/  F2FP.PACK_AB R67, R67, R66 ;  /* 0x000000424343723e */ /* 0x000fe400000000ff */
[----:B------:R-:W-:-:S05]  /*6f50*/  LEA.HI.X R63, R68, c[0x0][0x164], RZ, 0x2, P6 ;  /* 0x00005900443f7a11 */ /* 0x000fca00030f14ff */
[----:B------:R0:W-:Y:S04]  /*6f60*/  STG.E [R62.64], R67 ;  /* 0x000000433e007986 */ /* 0x0001e8000c101906 */
.L_x_221:
[----:B------:R-:W-:Y:S05]  /*6f70*/  BSYNC B0 ;  /* 0x0000000000007941 */ /* 0x000fea0003800000 */
.L_x_220:
[----:B------:R-:W-:Y:S01]  /*6f80*/  ISETP.NE.AND P6, PT, R77, RZ, PT ;  /* 0x000000ff4d00720c */ /* 0x000fe20003fc5270 */
[----:B------:R-:W-:-:S12]  /*6f90*/  BSSY B0, `(.L_x_223) ;  /* 0x0000031000007945 */ /* 0x000fd80003800000 */
[----:B------:R-:W-:Y:S05]  /*6fa0*/  @P6 BRA `(.L_x_224) ;  /* 0x000002f000006947 */ /* 0x000fea0003800000 */
[----:B0-----:R-:W0:Y:S01]  /*6fb0*/  S2R R63, SR_CTAID.X ;  /* 0x00000000003f7919 */ /* 0x001e220000002500 */
[----:B------:R-:W-:-:S05]  /*6fc0*/  IMAD.SHL.U32 R62, R75, 0x2, RZ ;  /* 0x000000024b3e7824 */ /* 0x000fca00078e00ff */
[C---:B------:R-:W-:Y:S02]  /*6fd0*/  LOP3.LUT R64, R62.reuse, 0x1e, RZ, 0xc0, !PT ;  /* 0x0000001e3e407812 */ /* 0x040fe400078ec0ff */
[----:B------:R-:W-:Y:S02]  /*6fe0*/  LOP3.LUT R62, R62, 0xffffffe0, RZ, 0xc0, !PT ;  /* 0xffffffe03e3e7812 */ /* 0x000fe400078ec0ff */
[----:B0-----:R-:W-:Y:S02]  /*6ff0*/  LEA R63, R63, R64, 0x5 ;  /* 0x000000403f3f7211 */ /* 0x001fe400078e28ff */
[----:B------:R-:W-:-:S03]  /*7000*/  MOV R64, 0x4 ;  /* 0x0000000400407802 */ /* 0x000fc60000000f00 */
[----:B------:R-:W-:Y:S02]  /*7010*/  IMAD R62, R62, c[0x0][0x194], R63 ;  /* 0x000065003e3e7a24 */ /* 0x000fe400078e023f */
[----:B------:R-:W-:-:S03]  /*7020*/  IMAD.WIDE R66, R75, R64, c[0x0][0x180] ;  /* 0x000060004b427625 */ /* 0x000fc600078e0240 */
[----:B------:R-:W-:Y:S01]  /*7030*/  SHF.R.U32.HI R76, RZ, 0x1, R62 ;  /* 0x00000001ff4c7819 */ /* 0x000fe2000001163e */
[-C--:B------:R-:W-:Y:S01]  /*7040*/  IMAD.WIDE R68, R75, R64.reuse, c[0x0][0x188] ;  /* 0x000062004b447625 */ /* 0x080fe200078e0240 */
[----:B------:R-:W0:Y:S03]  /*7050*/  LDS.64 R62, [RZ] ;  /* 0x00000000ff3e7984 */ /* 0x000e260000000a00 */
[----:B------:R-:W-:Y:S01]  /*7060*/  IMAD.WIDE R64, R76, R64, c[0x0][0x170] ;  /* 0x00005c004c407625 */ /* 0x000fe200078e0240 */
[----:B------:R-:W2:Y:S04]  /*7070*/  LDG.E R66, [R66.64] ;  /* 0x0000000642427981 */ /* 0x000ea8000c1e1900 */
[----:B------:R-:W3:Y:S04]  /*7080*/  LDG.E R68, [R68.64] ;  /* 0x0000000644447981 */ /* 0x000ee8000c1e1900 */
[----:B------:R-:W4:Y:S01]  /*7090*/  LDG.E R77, [R64.64] ;  /* 0x00000006404d7981 */ /* 0x000f22000c1e1900 */
[----:B------:R-:W-:-:S02]  /*70a0*/  HADD2.F32 R75, -RZ, R72.H0_H0 ;  /* 0x20000048ff4b7230 */ /* 0x000fc40000004100 */
        /* <DEDUP_REMOVED lines=27> */
.L_x_225:
[C---:B------:R-:W-:Y:S02]  /*7260*/  LEA R62, P6, R76.reuse, c[0x0][0x160], 0x2 ;  /* 0x000058004c3e7a11 */ /* 0x040fe400078c10ff */
[----:B------:R-:W-:Y:S02]  /*7270*/  F2FP.PACK_AB R77, R77, R66 ;  /* 0x000000424d4d723e */ /* 0x000fe400000000ff */
[----:B------:R-:W-:-:S05]  /*7280*/  LEA.HI.X R63, R76, c[0x0][0x164], RZ, 0x2, P6 ;  /* 0x000059004c3f7a11 */ /* 0x000fca00030f14ff */
[----:B------:R0:W-:Y:S04]  /*7290*/  STG.E [R62.64], R77 ;  /* 0x0000004d3e007986 */ /* 0x0001e8000c101906 */
.L_x_224:
[----:B------:R-:W-:Y:S05]  /*72a0*/  BSYNC B0 ;  /* 0x0000000000007941 */ /* 0x000fea0003800000 */
.L_x_223:
[----:B------:R-:W-:Y:S01]  /*72b0*/  ISETP.NE.AND P6, PT, R74, RZ, PT ;  /* 0x000000ff4a00720c */ /* 0x000fe20003fc5270 */
[----:B------:R-:W-:-:S12]  /*72c0*/  BSSY B0, `(.L_x_226) ;  /* 0x0000031000007945 */ /* 0x000fd80003800000 */
[----:B------:R-:W-:Y:S05]  /*72d0*/  @P6 BRA `(.L_x_227) ;  /* 0x000002f000006947 */ /* 0x000fea0003800000 */
[----:B0-----:R-:W0:Y:S01]  /*72e0*/  S2R R63, SR_CTAID.X ;  /* 0x00000000003f7919 */ /* 0x001e220000002500 */
[----:B------:R-:W-:-:S04]  /*72f0*/  SHF.L.U32 R62, R73, 0x1, RZ ;  /* 0x00000001493e7819 */ /* 0x000fc800000006ff */
[C---:B------:R-:W-:Y:S02]  /*7300*/  LOP3.LUT R64, R62.reuse, 0x1e, RZ, 0xc0, !PT ;  /* 0x0000001e3e407812 */ /* 0x040fe400078ec0ff */
[----:B------:R-:W-:Y:S02]  /*7310*/  LOP3.LUT R62, R62, 0xffffffe0, RZ, 0xc0, !PT ;  /* 0xffffffe03e3e7812 */ /* 0x000fe400078ec0ff */
[----:B0-----:R-:W-:Y:S01]  /*7320*/  LEA R63, R63, R64, 0x5 ;  /* 0x000000403f3f7211 */ /* 0x001fe200078e28ff */
[----:B------:R-:W-:-:S04]  /*7330*/  IMAD.MOV.U32 R64, RZ, RZ, 0x4 ;  /* 0x00000004ff407424 */ /* 0x000fc800078e00ff */
        /* <DEDUP_REMOVED lines=37> */
.L_x_228:
[C---:B------:R-:W-:Y:S02]  /*7590*/  LEA R62, P6, R72.reuse, c[0x0][0x160], 0x2 ;  /* 0x00005800483e7a11 */ /* 0x040fe400078c10ff */
[----:B------:R-:W-:Y:S02]  /*75a0*/  F2FP.PACK_AB R73, R73, R66 ;  /* 0x000000424949723e */ /* 0x000fe400000000ff */
[----:B------:R-:W-:-:S05]  /*75b0*/  LEA.HI.X R63, R72, c[0x0][0x164], RZ, 0x2, P6 ;  /* 0x00005900483f7a11 */ /* 0x000fca00030f14ff */
[----:B------:R0:W-:Y:S04]  /*75c0*/  STG.E [R62.64], R73 ;  /* 0x000000493e007986 */ /* 0x0001e8000c101906 */
.L_x_227:
[----:B------:R-:W-:Y:S05]  /*75d0*/  BSYNC B0 ;  /* 0x0000000000007941 */ /* 0x000fea0003800000 */
.L_x_226:
[----:B------:R-:W-:Y:S01]  /*75e0*/  ISETP.NE.AND P6, PT, R46, RZ, PT ;  /* 0x000000ff2e00720c */ /* 0x000fe20003fc5270 */
[----:B------:R-:W-:-:S12]  /*75f0*/  BSSY B0, `(.L_x_229) ;  /* 0x0000031000007945 */ /* 0x000fd80003800000 */
[----:B------:R-:W-:Y:S05]  /*7600*/  @P6 BRA `(.L_x_230) ;  /* 0x000002f000006947 */ /* 0x000fea0003800000 */
[----:B------:R-:W1:Y:S01]  /*7610*/  S2R R46, SR_CTAID.X ;  /* 0x00000000002e7919 */ /* 0x000e620000002500 */
[----:B------:R-:W-:Y:S01]  /*7620*/  SHF.L.U32 R19, R0, 0x1, RZ ;  /* 0x0000000100137819 */ /* 0x000fe200000006ff */
[----:B0-----:R-:W-:Y:S02]  /*7630*/  HFMA2.MMA R65, -RZ, RZ, 0, 2.384185791015625e-07 ;  /* 0x00000004ff417435 */ /* 0x001fe400000001ff */
[----:B------:R-:W0:Y:S01]  /*7640*/  LDS.64 R68, [RZ] ;  /* 0x00000000ff447984 */ /* 0x000e220000000a00 */
[C---:B------:R-:W-:Y:S02]  /*7650*/  LOP3.LUT R63, R19.reuse, 0x1e, RZ, 0xc0, !PT ;  /* 0x0000001e133f7812 */ /* 0x040fe400078ec0ff */
[----:B------:R-:W-:-:S05]  /*7660*/  LOP3.LUT R19, R19, 0xffffffe0, RZ, 0xc0, !PT ;  /* 0xffffffe013137812 */ /* 0x000fca00078ec0ff */
[----:B------:R-:W-:-:S06]  /*7670*/  IMAD.WIDE R66, R0, R65, c[0x0][0x188] ;  /* 0x0000620000427625 */ /* 0x000fcc00078e0241 */
[----:B------:R-:W2:Y:S01]  /*7680*/  LDG.E R66, [R66.64] ;  /* 0x0000000642427981 */ /* 0x000ea2000c1e1900 */
[----:B-1----:R-:W-:Y:S02]  /*7690*/  IMAD R46, R46, 0x20, R63 ;  /* 0x000000202e2e7824 */ /* 0x002fe400078e023f */
[----:B------:R-:W-:-:S04]  /*76a0*/  IMAD.WIDE R62, R0, R65, c[0x0][0x180] ;  /* 0x00006000003e7625 */ /* 0x000fc800078e0241 */
[----:B------:R-:W-:Y:S02]  /*76b0*/  IMAD R46, R19, c[0x0][0x194], R46 ;  /* 0x00006500132e7a24 */ /* 0x000fe400078e022e */
[----:B------:R-:W3:Y:S03]  /*76c0*/  LDG.E R62, [R62.64] ;  /* 0x000000063e3e7981 */ /* 0x000ee6000c1e1900 */
[----:B------:R-:W-:-:S05]  /*76d0*/  SHF.R.U32.HI R46, RZ, 0x1, R46 ;  /* 0x00000001ff2e7819 */ /* 0x000fca000001162e */
        /* <DEDUP_REMOVED lines=30> */
.L_x_231:
[C---:B------:R-:W-:Y:S02]  /*78c0*/  LEA R62, P6, R46.reuse, c[0x0][0x160], 0x2 ;  /* 0x000058002e3e7a11 */ /* 0x040fe400078c10ff */
[----:B------:R-:W-:Y:S02]  /*78d0*/  F2FP.PACK_AB R21, R21, R0 ;  /* 0x000000001515723e */ /* 0x000fe400000000ff */
[----:B------:R-:W-:-:S05]  /*78e0*/  LEA.HI.X R63, R46, c[0x0][0x164], RZ, 0x2, P6 ;  /* 0x000059002e3f7a11 */ /* 0x000fca00030f14ff */
[----:B------:R0:W-:Y:S04]  /*78f0*/  STG.E [R62.64], R21 ;  /* 0x000000153e007986 */ /* 0x0001e8000c101906 */
.L_x_230:
[----:B------:R-:W-:Y:S05]  /*7900*/  BSYNC B0 ;  /* 0x0000000000007941 */ /* 0x000fea0003800000 */
.L_x_229:
[----:B------:R-:W-:Y:S01]  /*7910*/  ISETP.NE.AND P6, PT, R51, RZ, PT ;  /* 0x000000ff3300720c */ /* 0x000fe20003fc5270 */
[----:B------:R-:W-:-:S12]  /*7920*/  BSSY B0, `(.L_x_232) ;  /* 0x0000031000007945 */ /* 0x000fd80003800000 */
[----:B------:R-:W-:Y:S05]  /*7930*/  @P6 BRA `(.L_x_233) ;  /* 0x000002f000006947 */ /* 0x000fea0003800000 */
[----:B------:R-:W1:Y:S01]  /*7940*/  S2R R19, SR_CTAID.X ;  /* 0x0000000000137919 */ /* 0x000e620000002500 */
[----:B------:R-:W-:Y:S01]  /*7950*/  IMAD.SHL.U32 R0, R2, 0x2, RZ ;  /* 0x0000000202007824 */ /* 0x000fe200078e00ff */
[----:B0-----:R-:W-:Y:S02]  /*7960*/  MOV R63, 0x4 ;  /* 0x00000004003f7802 */ /* 0x001fe40000000f00 */
[----:B------:R-:W0:Y:S02]  /*7970*/  LDS.64 R64, [RZ] ;  /* 0x00000000ff407984 */ /* 0x000e240000000a00 */
[----:B------:R-:W-:Y:S01]  /*7980*/  LOP3.LUT R46, R0, 0x1e, RZ, 0xc0, !PT ;  /* 0x0000001e002e7812 */ /* 0x000fe200078ec0ff */
[----:B------:R-:W-:Y:S01]  /*7990*/  IMAD.WIDE R66, R2, R63, c[0x0][0x180] ;  /* 0x0000600002427625 */ /* 0x000fe200078e023f */
[----:B------:R-:W-:-:S03]  /*79a0*/  LOP3.LUT R0, R0, 0xffffffe0, RZ, 0xc0, !PT ;  /* 0xffffffe000007812 */ /* 0x000fc600078ec0ff */
[----:B------:R-:W-:Y:S02]  /*79b0*/  IMAD.WIDE R68, R2, R63, c[0x0][0x188] ;  /* 0x0000620002447625 */ /* 0x000fe400078e023f */
[----:B------:R-:W2:Y:S04]  /*79c0*/  LDG.E R66, [R66.64] ;  /* 0x0000000642427981 */ /* 0x000ea8000c1e1900 */
[----:B------:R-:W3:Y:S01]  /*79d0*/  LDG.E R68, [R68.64] ;  /* 0x0000000644447981 */ /* 0x000ee2000c1e1900 */
[----:B-1----:R-:W-:-:S05]  /*79e0*/  LEA R19, R19, R46, 0x5 ;  /* 0x0000002e13137211 */ /* 0x002fca00078e28ff */
[----:B------:R-:W-:-:S05]  /*79f0*/  IMAD R0, R0, c[0x0][0x194], R19 ;  /* 0x0000650000007a24 */ /* 0x000fca00078e0213 */
        /* <DEDUP_REMOVED lines=31> */
.L_x_234:
[C---:B------:R-:W-:Y:S02]  /*7bf0*/  LEA R62, P6, R2.reuse, c[0x0][0x160], 0x2 ;  /* 0x00005800023e7a11 */ /* 0x040fe400078c10ff */
[----:B------:R-:W-:Y:S02]  /*7c00*/  F2FP.PACK_AB R21, R21, R0 ;  /* 0x000000001515723e */ /* 0x000fe400000000ff */
[----:B------:R-:W-:-:S05]  /*7c10*/  LEA.HI.X R63, R2, c[0x0][0x164], RZ, 0x2, P6 ;  /* 0x00005900023f7a11 */ /* 0x000fca00030f14ff */
[----:B------:R0:W-:Y:S04]  /*7c20*/  STG.E [R62.64], R21 ;  /* 0x000000153e007986 */ /* 0x0001e8000c101906 */
.L_x_233:
[----:B------:R-:W-:Y:S05]  /*7c30*/  BSYNC B0 ;  /* 0x0000000000007941 */ /* 0x000fea0003800000 */
.L_x_232:
[----:B------:R-:W-:Y:S01]  /*7c40*/  ISETP.NE.AND P6, PT, R47, RZ, PT ;  /* 0x000000ff2f00720c */ /* 0x000fe20003fc5270 */
[----:B------:R-:W-:-:S12]  /*7c50*/  BSSY B0, `(.L_x_235) ;  /* 0x0000031000007945 */ /* 0x000fd80003800000 */
[----:B------:R-:W-:Y:S05]  /*7c60*/  @P6 BRA `(.L_x_236) ;  /* 0x000002f000006947 */ /* 0x000fea0003800000 */
[----:B------:R-:W1:Y:S01]  /*7c70*/  S2R R2, SR_CTAID.X ;  /* 0x0000000000027919 */ /* 0x000e620000002500 */
[----:B------:R-:W-:-:S03]  /*7c80*/  SHF.L.U32 R0, R3, 0x1, RZ ;  /* 0x0000000103007819 */ /* 0x000fc600000006ff */
[----:B------:R-:W2:Y:S01]  /*7c90*/  LDS.64 R46, [RZ] ;  /* 0x00000000ff2e7984 */ /* 0x000ea20000000a00 */
[C---:B------:R-:W-:Y:S02]  /*7ca0*/  LOP3.LUT R19, R0.reuse, 0x1e, RZ, 0xc0, !PT ;  /* 0x0000001e00137812 */ /* 0x040fe400078ec0ff */
[----:B------:R-:W-:Y:S02]  /*7cb0*/  LOP3.LUT R0, R0, 0xffffffe0, RZ, 0xc0, !PT ;  /* 0xffffffe000007812 */ /* 0x000fe400078ec0ff */
[----:B-1----:R-:W-:Y:S01]  /*7cc0*/  LEA R19, R2, R19, 0x5 ;  /* 0x0000001302137211 */ /* 0x002fe200078e28ff */
[----:B------:R-:W-:-:S04]  /*7cd0*/  IMAD.MOV.U32 R2, RZ, RZ, 0x4 ;  /* 0x00000004ff027424 */ /* 0x000fc800078e00ff */
[----:B------:R-:W-:Y:S02]  /*7ce0*/  IMAD R0, R0, c[0x0][0x194], R19 ;  /* 0x0000650000007a24 */ /* 0x000fe400078e0213 */
[----:B0-----:R-:W-:-:S03]  /*7cf0*/  IMAD.WIDE R62, R3, R2, c[0x0][0x180] ;  /* 0x00006000033e7625 */ /* 0x001fc600078e0202 */
[----:B------:R-:W-:Y:S01]  /*7d00*/  SHF.R.U32.HI R23, RZ, 0x1, R0 ;  /* 0x00000001ff177819 */ /* 0x000fe20000011600 */
[-C--:B------:R-:W-:Y:S02]  /*7d10*/  IMAD.WIDE R64, R3, R2.reuse, c[0x0][0x188] ;  /* 0x0000620003407625 */ /* 0x080fe400078e0202 */
[----:B------:R-:W3:Y:S02]  /*7d20*/  LDG.E R62, [R62.64] ;  /* 0x000000063e3e7981 */ /* 0x000ee4000c1e1900 */
[----:B------:R-:W-:Y:S02]  /*7d30*/  IMAD.WIDE R2, R23, R2, c[0x0][0x170] ;  /* 0x00005c0017027625 */ /* 0x000fe400078e0202 */
[----:B------:R-:W4:Y:S04]  /*7d40*/  LDG.E R64, [R64.64] ;  /* 0x0000000640407981 */ /* 0x000f28000c1e1900 */
[----:B------:R-:W4:Y:S01]  /*7d50*/  LDG.E R51, [R2.64] ;  /* 0x0000000602337981 */ /* 0x000f22000c1e1900 */
[----:B------:R-:W-:-:S02]  /*7d60*/  HADD2.F32 R19, -RZ, R25.H0_H0 ;  /* 0x20000019ff137230 */ /* 0x000fc40000004100 */
[----:B------:R-:W-:-:S03]  /*7d70*/  HADD2.F32 R25, -RZ, R25.H1_H1 ;  /* 0x30000019ff197230 */ /* 0x000fc60000004100 */
[--C-:B--2---:R-:W-:Y:S02]  /*7d80*/  FADD.FTZ R66, R19, -R46.reuse ;  /* 0x8000002e13427221 */ /* 0x104fe40000010000 */
[----:B------:R-:W-:Y:S02]  /*7d90*/  FADD.FTZ R46, R25, -R46 ;  /* 0x8000002e192e7221 */ /* 0x000fe40000010000 */
[-C--:B------:R-:W-:Y:S02]  /*7da0*/  FMUL.FTZ R66, R66, R47.reuse ;  /* 0x0000002f42427220 */ /* 0x080fe40000410000 */
[----:B------:R-:W-:Y:S01]  /*7db0*/  FMUL.FTZ R46, R46, R47 ;  /* 0x0000002f2e2e7220 */ /* 0x000fe20000410000 */
[--C-:B---3--:R-:W-:Y:S02]  /*7dc0*/  HADD2.F32 R0, -RZ, R62.reuse.H0_H0 ;  /* 0x2000003eff007230 */ /* 0x108fe40000004100 */
[----:B------:R-:W-:Y:S02]  /*7dd0*/  HADD2.F32 R62, -RZ, R62.H1_H1 ;  /* 0x3000003eff3e7230 */ /* 0x000fe40000004100 */
[----:B----4-:R-:W-:-:S02]  /*7de0*/  HADD2.F32 R19, -RZ, R64.H0_H0 ;  /* 0x20000040ff137230 */ /* 0x010fc40000004100 */
[----:B------:R-:W-:-:S03]  /*7df0*/  HADD2.F32 R21, -RZ, R64.H1_H1 ;  /* 0x30000040ff157230 */ /* 0x000fc60000004100 */
[----:B------:R-:W-:Y:S01]  /*7e00*/  FFMA.FTZ R19, R0, R66, R19 ;  /* 0x0000004200137223 */ /* 0x000fe20000010013 */
[--C-:B------:R-:W-:Y:S01]  /*7e10*/  HADD2.F32 R0, -RZ, R51.reuse.H0_H0 ;  /* 0x20000033ff007230 */ /* 0x100fe20000004100 */
        /* <DEDUP_REMOVED lines=16> */
.L_x_237:
[----:B------:R-:W-:Y:S02]  /*7f20*/  LEA R2, P6, R23, c[0x0][0x160], 0x2 ;  /* 0x0000580017027a11 */ /* 0x000fe400078c10ff */
[----:B------:R-:W-:Y:S02]  /*7f30*/  F2FP.PACK_AB R51, R51, R0 ;  /* 0x000000003333723e */ /* 0x000fe400000000ff */
[----:B------:R-:W-:-:S05]  /*7f40*/  LEA.HI.X R3, R23, c[0x0][0x164], RZ, 0x2, P6 ;  /* 0x0000590017037a11 */ /* 0x000fca00030f14ff */
[----:B------:R0:W-:Y:S04]  /*7f50*/  STG.E [R2.64], R51 ;  /* 0x0000003302007986 */ /* 0x0001e8000c101906 */
.L_x_236:
[----:B------:R-:W-:Y:S05]  /*7f60*/  BSYNC B0 ;  /* 0x0000000000007941 */ /* 0x000fea0003800000 */
.L_x_235:
[----:B------:R-:W-:Y:S01]  /*7f70*/  ISETP.NE.AND P6, PT, R48, RZ, PT ;  /* 0x000000ff3000720c */ /* 0x000fe20003fc5270 */
[----:B------:R-:W-:-:S12]  /*7f80*/  BSSY B0, `(.L_x_238) ;  /* 0x0000031000007945 */ /* 0x000fd80003800000 */
[----:B------:R-:W-:Y:S05]  /*7f90*/  @P6 BRA `(.L_x_239) ;  /* 0x000002f000006947 */ /* 0x000fea0003800000 */
[----:B0-----:R-:W0:Y:S01]  /*7fa0*/  S2R R2, SR_CTAID.X ;  /* 0x0000000000027919 */ /* 0x001e220000002500 */
[----:B------:R-:W-:-:S03]  /*7fb0*/  SHF.L.U32 R0, R4, 0x1, RZ ;  /* 0x0000000104007819 */ /* 0x000fc600000006ff */
[----:B------:R-:W1:Y:S01]  /*7fc0*/  LDS.64 R46, [RZ] ;  /* 0x00000000ff2e7984 */ /* 0x000e620000000a00 */
        /* <DEDUP_REMOVED lines=40> */
.L_x_240:
[C---:B------:R-:W-:Y:S02]  /*8250*/  LEA R2, P6, R4.reuse, c[0x0][0x160], 0x2 ;  /* 0x0000580004027a11 */ /* 0x040fe400078c10ff */
[----:B------:R-:W-:Y:S02]  /*8260*/  F2FP.PACK_AB R23, R23, R0 ;  /* 0x000000001717723e */ /* 0x000fe400000000ff */
[----:B------:R-:W-:-:S05]  /*8270*/  LEA.HI.X R3, R4, c[0x0][0x164], RZ, 0x2, P6 ;  /* 0x0000590004037a11 */ /* 0x000fca00030f14ff */
[----:B------:R0:W-:Y:S04]  /*8280*/  STG.E [R2.64], R23 ;  /* 0x0000001702007986 */ /* 0x0001e8000c101906 */
.L_x_239:
[----:B------:R-:W-:Y:S05]  /*8290*/  BSYNC B0 ;  /* 0x0000000000007941 */ /* 0x000fea0003800000 */
.L_x_238:
        /* <DEDUP_REMOVED lines=12> */
[-C--:B------:R-:W-:Y:S02]  /*8360*/  IMAD.WIDE R48, R5, R2.reuse, c[0x0][0x188] ;  /* 0x0000620005307625 */ /* 0x080fe400078e0202 */
[----:B------:R-:W2:Y:S02]  /*8370*/  LDG.E R46, [R46.64] ;  /* 0x000000062e2e7981 */ /* 0x000ea4000c1e1900 */
[----:B------:R-:W-:Y:S02]  /*8380*/  IMAD.WIDE R2, R23, R2, c[0x0][0x170] ;  /* 0x00005c0017027625 */ /* 0x000fe400078e0202 */
[----:B------:R-:W3:Y:S04]  /*8390*/  LDG.E R48, [R48.64] ;  /* 0x0000000630307981 */ /* 0x000ee8000c1e1900 */
[----:B------:R-:W4:Y:S01]  /*83a0*/  LDG.E R25, [R2.64] ;  /* 0x0000000602197981 */ /* 0x000f22000c1e1900 */
[----:B------:R-:W-:-:S02]  /*83b0*/  HADD2.F32 R19, -RZ, R28.H0_H0 ;  /* 0x2000001cff137230 */ /* 0x000fc40000004100 */
[----:B------:R-:W-:Y:S01]  /*83c0*/  HADD2.F32 R21, -RZ, R28.H1_H1 ;  /* 0x3000001cff157230 */ /* 0x000fe20000004100 */
[----:B------:R-:W0:Y:S02]  /*83d0*/  LDS.64 R4, [RZ] ;  /* 0x00000000ff047984 */ /* 0x000e240000000a00 */
[--C-:B0-----:R-:W-:Y:S02]  /*83e0*/  FADD.FTZ R28, R19, -R4.reuse ;  /* 0x80000004131c7221 */ /* 0x101fe40000010000 */
[----:B------:R-:W-:Y:S02]  /*83f0*/  FADD.FTZ R4, R21, -R4 ;  /* 0x8000000415047221 */ /* 0x000fe40000010000 */
[-C--:B------:R-:W-:Y:S02]  /*8400*/  FMUL.FTZ R28, R28, R5.reuse ;  /* 0x000000051c1c7220 */ /* 0x080fe40000410000 */
[----:B------:R-:W-:Y:S01]  /*8410*/  FMUL.FTZ R4, R4, R5 ;  /* 0x0000000504047220 */ /* 0x000fe20000410000 */
[----:B--2---:R-:W-:-:S02]  /*8420*/  HADD2.F32 R0, -RZ, R46.H0_H0 ;  /* 0x2000002eff007230 */ /* 0x004fc40000004100 */
[----:B------:R-:W-:Y:S02]  /*8430*/  HADD2.F32 R46, -RZ, R46.H1_H1 ;  /* 0x3000002eff2e7230 */ /* 0x000fe40000004100 */
[--C-:B---3--:R-:W-:Y:S02]  /*8440*/  HADD2.F32 R19, -RZ, R48.reuse.H0_H0 ;  /* 0x20000030ff137230 */ /* 0x108fe40000004100 */
        /* <DEDUP_REMOVED lines=19> */
.L_x_243:
[----:B------:R-:W-:Y:S02]  /*8580*/  LEA R2, P6, R23, c[0x0][0x160], 0x2 ;  /* 0x0000580017027a11 */ /* 0x000fe400078c10ff */
[----:B------:R-:W-:Y:S02]  /*8590*/  F2FP.PACK_AB R25, R25, R0 ;  /* 0x000000001919723e */ /* 0x000fe400000000ff */
[----:B------:R-:W-:-:S05]  /*85a0*/  LEA.HI.X R3, R23, c[0x0][0x164], RZ, 0x2, P6 ;  /* 0x0000590017037a11 */ /* 0x000fca00030f14ff */
[----:B------:R0:W-:Y:S04]  /*85b0*/  STG.E [R2.64], R25 ;  /* 0x0000001902007986 */ /* 0x0001e8000c101906 */
.L_x_242:
[----:B------:R-:W-:Y:S05]  /*85c0*/  BSYNC B0 ;  /* 0x0000000000007941 */ /* 0x000fea0003800000 */
.L_x_241:
[----:B------:R-:W-:Y:S01]  /*85d0*/  ISETP.NE.AND P6, PT, R50, RZ, PT ;  /* 0x000000ff3200720c */ /* 0x000fe20003fc5270 */
[----:B------:R-:W-:-:S12]  /*85e0*/  BSSY B0, `(.L_x_244) ;  /* 0x0000031000007945 */ /* 0x000fd80003800000 */
[----:B------:R-:W-:Y:S05]  /*85f0*/  @P6 BRA `(.L_x_245) ;  /* 0x000002f000006947 */ /* 0x000fea0003800000 */
[----:B0-----:R-:W0:Y:S01]  /*8600*/  S2R R2, SR_CTAID.X ;  /* 0x0000000000027919 */ /* 0x001e220000002500 */
[----:B------:R-:W-:-:S03]  /*8610*/  SHF.L.U32 R0, R6, 0x1, RZ ;  /* 0x0000000106007819 */ /* 0x000fc600000006ff */
[----:B------:R-:W1:Y:S01]  /*8620*/  LDS.64 R48, [RZ] ;  /* 0x00000000ff307984 */ /* 0x000e620000000a00 */
[C---:B------:R-:W-:Y:S02]  /*8630*/  LOP3.LUT R3, R0.reuse, 0x1e, RZ, 0xc0, !PT ;  /* 0x0000001e00037812 */ /* 0x040fe400078ec0ff */
[----:B------:R-:W-:Y:S02]  /*8640*/  LOP3.LUT R0, R0, 0xffffffe0, RZ, 0xc0, !PT ;  /* 0xffffffe000007812 */ /* 0x000fe400078ec0ff */
[----:B0-----:R-:W-:Y:S01]  /*8650*/  LEA R5, R2, R3, 0x5 ;  /* 0x0000000302057211 */ /* 0x001fe200078e28ff */
[----:B------:R-:W-:-:S04]  /*8660*/  IMAD.MOV.U32 R3, RZ, RZ, 0x4 ;  /* 0x00000004ff037424 */ /* 0x000fc800078e00ff */
[----:B------:R-:W-:Y:S02]  /*8670*/  IMAD R0, R0, c[0x0][0x194], R5 ;  /* 0x0000650000007a24 */ /* 0x000fe400078e0205 */
        /* <DEDUP_REMOVED lines=35> */
.L_x_246:
[C---:B------:R-:W-:Y:S02]  /*88b0*/  LEA R2, P6, R6.reuse, c[0x0][0x160], 0x2 ;  /* 0x0000580006027a11 */ /* 0x040fe400078c10ff */
[----:B------:R-:W-:Y:S02]  /*88c0*/  F2FP.PACK_AB R21, R21, R0 ;  /* 0x000000001515723e */ /* 0x000fe400000000ff */
[----:B------:R-:W-:-:S05]  /*88d0*/  LEA.HI.X R3, R6, c[0x0][0x164], RZ, 0x2, P6 ;  /* 0x0000590006037a11 */ /* 0x000fca00030f14ff */
[----:B------:R0:W-:Y:S04]  /*88e0*/  STG.E [R2.64], R21 ;  /* 0x0000001502007986 */ /* 0x0001e8000c101906 */
.L_x_245:
[----:B------:R-:W-:Y:S05]  /*88f0*/  BSYNC B0 ;  /* 0x0000000000007941 */ /* 0x000fea0003800000 */
.L_x_244:
        /* <DEDUP_REMOVED lines=10> */
[----:B------:R-:W-:-:S05]  /*89a0*/  IMAD R0, R0, c[0x0][0x194], R3 ;  /* 0x0000650000007a24 */ /* 0x000fca00078e0203 */
[----:B------:R-:W-:Y:S02]  /*89b0*/  SHF.R.U32.HI R21, RZ, 0x1, R0 ;  /* 0x00000001ff157819 */ /* 0x000fe40000011600 */
[----:B------:R-:W-:-:S04]  /*89c0*/  IMAD.WIDE R4, R7, R2, c[0x0][0x180] ;  /* 0x0000600007047625 */ /* 0x000fc800078e0202 */
[-C--:B------:R-:W-:Y:S02]  /*89d0*/  IMAD.WIDE R6, R7, R2.reuse, c[0x0][0x188] ;  /* 0x0000620007067625 */ /* 0x080fe400078e0202 */
[----:B------:R-:W2:Y:S02]  /*89e0*/  LDG.E R4, [R4.64] ;  /* 0x0000000604047981 */ /* 0x000ea4000c1e1900 */
[----:B------:R-:W-:Y:S02]  /*89f0*/  IMAD.WIDE R2, R21, R2, c[0x0][0x170] ;  /* 0x00005c0015027625 */ /* 0x000fe400078e0202 */
[----:B------:R-:W3:Y:S04]  /*8a00*/  LDG.E R6, [R6.64] ;  /* 0x0000000606067981 */ /* 0x000ee8000c1e1900 */
[----:B------:R-:W4:Y:S01]  /*8a10*/  LDG.E R23, [R2.64] ;  /* 0x0000000602177981 */ /* 0x000f22000c1e1900 */
[----:B------:R-:W-:-:S02]  /*8a20*/  HADD2.F32 R25, -RZ, R30.H0_H0 ;  /* 0x2000001eff197230 */ /* 0x000fc40000004100 */
        /* <DEDUP_REMOVED lines=27> */
.L_x_249:
[----:B------:R-:W-:Y:S02]  /*8be0*/  LEA R2, P6, R21, c[0x0][0x160], 0x2 ;  /* 0x0000580015027a11 */ /* 0x000fe400078c10ff */
[----:B------:R-:W-:Y:S02]  /*8bf0*/  F2FP.PACK_AB R23, R23, R0 ;  /* 0x000000001717723e */ /* 0x000fe400000000ff */
[----:B------:R-:W-:-:S05]  /*8c00*/  LEA.HI.X R3, R21, c[0x0][0x164], RZ, 0x2, P6 ;  /* 0x0000590015037a11 */ /* 0x000fca00030f14ff */
[----:B------:R0:W-:Y:S04]  /*8c10*/  STG.E [R2.64], R23 ;  /* 0x0000001702007986 */ /* 0x0001e8000c101906 */
.L_x_248:
[----:B------:R-:W-:Y:S05]  /*8c20*/  BSYNC B0 ;  /* 0x0000000000007941 */ /* 0x000fea0003800000 */
.L_x_247:
[----:B------:R-:W-:Y:S01]  /*8c30*/  ISETP.NE.AND P6, PT, R53, RZ, PT ;  /* 0x000000ff3500720c */ /* 0x000fe20003fc5270 */
[----:B------:R-:W-:-:S12]  /*8c40*/  BSSY B0, `(.L_x_250) ;  /* 0x0000031000007945 */ /* 0x000fd80003800000 */
[----:B------:R-:W-:Y:S05]  /*8c50*/  @P6 BRA `(.L_x_251) ;  /* 0x000002f000006947 */ /* 0x000fea0003800000 */
[----:B0-----:R-:W0:Y:S01]  /*8c60*/  S2R R2, SR_CTAID.X ;  /* 0x0000000000027919 */ /* 0x001e220000002500 */
[----:B------:R-:W-:-:S03]  /*8c70*/  IMAD.SHL.U32 R0, R8, 0x2, RZ ;  /* 0x0000000208007824 */ /* 0x000fc600078e00ff */
[----:B------:R-:W1:Y:S02]  /*8c80*/  LDS.64 R28, [RZ] ;  /* 0x00000000ff1c7984 */ /* 0x000e640000000a00 */
[C---:B------:R-:W-:Y:S02]  /*8c90*/  LOP3.LUT R3, R0.reuse, 0x1e, RZ, 0xc0, !PT ;  /* 0x0000001e00037812 */ /* 0x040fe400078ec0ff */
[----:B------:R-:W-:Y:S02]  /*8ca0*/  LOP3.LUT R0, R0, 0xffffffe0, RZ, 0xc0, !PT ;  /* 0xffffffe000007812 */ /* 0x000fe400078ec0ff */
[----:B0-----:R-:W-:Y:S02]  /*8cb0*/  LEA R5, R2, R3, 0x5 ;  /* 0x0000000302057211 */ /* 0x001fe400078e28ff */
[----:B------:R-:W-:-:S03]  /*8cc0*/  MOV R3, 0x4 ;  /* 0x0000000400037802 */ /* 0x000fc60000000f00 */
        /* <DEDUP_REMOVED lines=36> */
.L_x_252:
[C---:B------:R-:W-:Y:S02]  /*8f10*/  LEA R2, P6, R8.reuse, c[0x0][0x160], 0x2 ;  /* 0x0000580008027a11 */ /* 0x040fe400078c10ff */
[----:B------:R-:W-:Y:S02]  /*8f20*/  F2FP.PACK_AB R21, R21, R0 ;  /* 0x000000001515723e */ /* 0x000fe400000000ff */
[----:B------:R-:W-:-:S05]  /*8f30*/  LEA.HI.X R3, R8, c[0x0][0x164], RZ, 0x2, P6 ;  /* 0x0000590008037a11 */ /* 0x000fca00030f14ff */
[----:B------:R0:W-:Y:S04]  /*8f40*/  STG.E [R2.64], R21 ;  /* 0x0000001502007986 */ /* 0x0001e8000c101906 */
.L_x_251:
[----:B------:R-:W-:Y:S05]  /*8f50*/  BSYNC B0 ;  /* 0x0000000000007941 */ /* 0x000fea0003800000 */
.L_x_250:
        /* <DEDUP_REMOVED lines=46> */
.L_x_255:
[C---:B------:R-:W-:Y:S02]  /*9240*/  LEA R2, P6, R8.reuse, c[0x0][0x160], 0x2 ;  /* 0x0000580008027a11 */ /* 0x040fe400078c10ff */
[----:B------:R-:W-:Y:S02]  /*9250*/  F2FP.PACK_AB R19, R19, R0 ;  /* 0x000000001313723e */ /* 0x000fe400000000ff */
[----:B------:R-:W-:-:S05]  /*9260*/  LEA.HI.X R3, R8, c[0x0][0x164], RZ, 0x2, P6 ;  /* 0x0000590008037a11 */ /* 0x000fca00030f14ff */
[----:B------:R0:W-:Y:S04]  /*9270*/  STG.E [R2.64], R19 ;  /* 0x0000001302007986 */ /* 0x0001e8000c101906 */
.L_x_254:
[----:B------:R-:W-:Y:S05]  /*9280*/  BSYNC B0 ;  /* 0x0000000000007941 */ /* 0x000fea0003800000 */
.L_x_253:
[----:B------:R-:W-:Y:S01]  /*9290*/  ISETP.NE.AND P6, PT, R59, RZ, PT ;  /* 0x000000ff3b00720c */ /* 0x000fe20003fc5270 */
[----:B------:R-:W-:-:S12]  /*92a0*/  BSSY B0, `(.L_x_256) ;  /* 0x0000031000007945 */ /* 0x000fd80003800000 */
[----:B------:R-:W-:Y:S05]  /*92b0*/  @P6 BRA `(.L_x_257) ;  /* 0x000002f000006947 */ /* 0x000fea0003800000 */
[----:B0-----:R-:W0:Y:S01]  /*92c0*/  S2R R2, SR_CTAID.X ;  /* 0x0000000000027919 */ /* 0x001e220000002500 */
[----:B------:R-:W-:Y:S01]  /*92d0*/  SHF.L.U32 R0, R10, 0x1, RZ ;  /* 0x000000010a007819 */ /* 0x000fe200000006ff */
[----:B------:R-:W-:Y:S02]  /*92e0*/  HFMA2.MMA R7, -RZ, RZ, 0, 2.384185791015625e-07 ;  /* 0x00000004ff077435 */ /* 0x000fe400000001ff */
[----:B------:R-:W1:Y:S01]  /*92f0*/  LDS.64 R28, [RZ] ;  /* 0x00000000ff1c7984 */ /* 0x000e620000000a00 */
[C---:B------:R-:W-:Y:S02]  /*9300*/  LOP3.LUT R3, R0.reuse, 0x1e, RZ, 0xc0, !PT ;  /* 0x0000001e00037812 */ /* 0x040fe400078ec0ff */
[----:B------:R-:W-:-:S05]  /*9310*/  LOP3.LUT R0, R0, 0xffffffe0, RZ, 0xc0, !PT ;  /* 0xffffffe000007812 */ /* 0x000fca00078ec0ff */
[----:B------:R-:W-:-:S06]  /*9320*/  IMAD.WIDE R4, R10, R7, c[0x0][0x188] ;  /* 0x000062000a047625 */ /* 0x000fcc00078e0207 */
[----:B------:R-:W2:Y:S01]  /*9330*/  LDG.E R4, [R4.64] ;  /* 0x0000000604047981 */ /* 0x000ea2000c1e1900 */
[----:B0-----:R-:W-:-:S04]  /*9340*/  IMAD R3, R2, 0x20, R3 ;  /* 0x0000002002037824 */ /* 0x001fc800078e0203 */
[----:B------:R-:W-:Y:S02]  /*9350*/  IMAD R0, R0, c[0x0][0x194], R3 ;  /* 0x0000650000007a24 */ /* 0x000fe400078e0203 */
[----:B------:R-:W-:-:S03]  /*9360*/  IMAD.WIDE R2, R10, R7, c[0x0][0x180] ;  /* 0x000060000a027625 */ /* 0x000fc600078e0207 */
        /* <DEDUP_REMOVED lines=32> */
.L_x_258:
[C---:B------:R-:W-:Y:S02]  /*9570*/  LEA R2, P6, R8.reuse, c[0x0][0x160], 0x2 ;  /* 0x0000580008027a11 */ /* 0x040fe400078c10ff */
[----:B------:R-:W-:Y:S02]  /*9580*/  F2FP.PACK_AB R5, R5, R0 ;  /* 0x000000000505723e */ /* 0x000fe400000000ff */
[----:B------:R-:W-:-:S05]  /*9590*/  LEA.HI.X R3, R8, c[0x0][0x164], RZ, 0x2, P6 ;  /* 0x0000590008037a11 */ /* 0x000fca00030f14ff */
[----:B------:R0:W-:Y:S04]  /*95a0*/  STG.E [R2.64], R5 ;  /* 0x0000000502007986 */ /* 0x0001e8000c101906 */
.L_x_257:
[----:B------:R-:W-:Y:S05]  /*95b0*/  BSYNC B0 ;  /* 0x0000000000007941 */ /* 0x000fea0003800000 */
.L_x_256:
[----:B------:R-:W-:Y:S01]  /*95c0*/  ISETP.NE.AND P6, PT, R55, RZ, PT ;  /* 0x000000ff3700720c */ /* 0x000fe20003fc5270 */
[----:B------:R-:W-:-:S12]  /*95d0*/  BSSY B0, `(.L_x_259) ;  /* 0x0000031000007945 */ /* 0x000fd80003800000 */
[----:B------:R-:W-:Y:S05]  /*95e0*/  @P6 BRA `(.L_x_260) ;  /* 0x000002f000006947 */ /* 0x000fea0003800000 */
[----:B0-----:R-:W0:Y:S01]  /*95f0*/  S2R R2, SR_CTAID.X ;  /* 0x0000000000027919 */ /* 0x001e220000002500 */
[C---:B------:R-:W-:Y:S01]  /*9600*/  IMAD.SHL.U32 R0, R11.reuse, 0x2, RZ ;  /* 0x000000020b007824 */ /* 0x040fe200078e00ff */
[----:B------:R-:W-:Y:S02]  /*9610*/  MOV R6, 0x4 ;  /* 0x0000000400067802 */ /* 0x000fe40000000f00 */
[----:B------:R-:W1:Y:S02]  /*9620*/  LDS.64 R28, [RZ] ;  /* 0x00000000ff1c7984 */ /* 0x000e640000000a00 */
[C---:B------:R-:W-:Y:S01]  /*9630*/  LOP3.LUT R3, R0.reuse, 0x1e, RZ, 0xc0, !PT ;  /* 0x0000001e00037812 */ /* 0x040fe200078ec0ff */
[----:B------:R-:W-:Y:S01]  /*9640*/  IMAD.WIDE R4, R11, R6, c[0x0][0x188] ;  /* 0x000062000b047625 */ /* 0x000fe200078e0206 */
[----:B------:R-:W-:-:S05]  /*9650*/  LOP3.LUT R0, R0, 0xffffffe0, RZ, 0xc0, !PT ;  /* 0xffffffe000007812 */ /* 0x000fca00078ec0ff */
[----:B------:R-:W2:Y:S01]  /*9660*/  LDG.E R4, [R4.64] ;  /* 0x0000000604047981 */ /* 0x000ea2000c1e1900 */
[----:B0-----:R-:W-:-:S05]  /*9670*/  LEA R3, R2, R3, 0x5 ;  /* 0x0000000302037211 */ /* 0x001fca00078e28ff */
        /* <DEDUP_REMOVED lines=34> */
.L_x_261:
[C---:B------:R-:W-:Y:S02]  /*98a0*/  LEA R2, P6, R8.reuse, c[0x0][0x160], 0x2 ;  /* 0x0000580008027a11 */ /* 0x040fe400078c10ff */
[----:B------:R-:W-:Y:S02]  /*98b0*/  F2FP.PACK_AB R5, R5, R0 ;  /* 0x000000000505723e */ /* 0x000fe400000000ff */
[----:B------:R-:W-:-:S05]  /*98c0*/  LEA.HI.X R3, R8, c[0x0][0x164], RZ, 0x2, P6 ;  /* 0x0000590008037a11 */ /* 0x000fca00030f14ff */
[----:B------:R0:W-:Y:S04]  /*98d0*/  STG.E [R2.64], R5 ;  /* 0x0000000502007986 */ /* 0x0001e8000c101906 */
.L_x_260:
[----:B------:R-:W-:Y:S05]  /*98e0*/  BSYNC B0 ;  /* 0x0000000000007941 */ /* 0x000fea0003800000 */
.L_x_259:
[----:B------:R-:W-:Y:S01]  /*98f0*/  ISETP.NE.AND P6, PT, R56, RZ, PT ;  /* 0x000000ff3800720c */ /* 0x000fe20003fc5270 */
[----:B------:R-:W-:-:S12]  /*9900*/  BSSY B0, `(.L_x_262) ;  /* 0x0000031000007945 */ /* 0x000fd80003800000 */
[----:B------:R-:W-:Y:S05]  /*9910*/  @P6 BRA `(.L_x_263) ;  /* 0x000002f000006947 */ /* 0x000fea0003800000 */
[----:B0-----:R-:W0:Y:S01]  /*9920*/  S2R R2, SR_CTAID.X ;  /* 0x0000000000027919 */ /* 0x001e220000002500 */
[----:B------:R-:W-:Y:S01]  /*9930*/  SHF.L.U32 R0, R12, 0x1, RZ ;  /* 0x000000010c007819 */ /* 0x000fe200000006ff */
[----:B------:R-:W-:Y:S02]  /*9940*/  IMAD.MOV.U32 R7, RZ, RZ, 0x4 ;  /* 0x00000004ff077424 */ /* 0x000fe400078e00ff */
[----:B------:R-:W1:Y:S01]  /*9950*/  LDS.64 R28, [RZ] ;  /* 0x00000000ff1c7984 */ /* 0x000e620000000a00 */
[----:B------:R-:W-:Y:S01]  /*9960*/  LOP3.LUT R3, R0, 0x1e, RZ, 0xc0, !PT ;  /* 0x0000001e00037812 */ /* 0x000fe200078ec0ff */
        /* <DEDUP_REMOVED lines=38> */
.L_x_264:
[C---:B------:R-:W-:Y:S02]  /*9bd0*/  LEA R2, P6, R8.reuse, c[0x0][0x160], 0x2 ;  /* 0x0000580008027a11 */ /* 0x040fe400078c10ff */
[----:B------:R-:W-:Y:S02]  /*9be0*/  F2FP.PACK_AB R5, R5, R0 ;  /* 0x000000000505723e */ /* 0x000fe400000000ff */
[----:B------:R-:W-:-:S05]  /*9bf0*/  LEA.HI.X R3, R8, c[0x0][0x164], RZ, 0x2, P6 ;  /* 0x0000590008037a11 */ /* 0x000fca00030f14ff */
[----:B------:R0:W-:Y:S04]  /*9c00*/  STG.E [R2.64], R5 ;  /* 0x0000000502007986 */ /* 0x0001e8000c101906 */
.L_x_263:
[----:B------:R-:W-:Y:S05]  /*9c10*/  BSYNC B0 ;  /* 0x0000000000007941 */ /* 0x000fea0003800000 */
.L_x_262:
        /* <DEDUP_REMOVED lines=46> */
.L_x_267:
[C---:B------:R-:W-:Y:S02]  /*9f00*/  LEA R2, P6, R8.reuse, c[0x0][0x160], 0x2 ;  /* 0x0000580008027a11 */ /* 0x040fe400078c10ff */
[----:B------:R-:W-:Y:S02]  /*9f10*/  F2FP.PACK_AB R5, R5, R0 ;  /* 0x000000000505723e */ /* 0x000fe400000000ff */
[----:B------:R-:W-:-:S05]  /*9f20*/  LEA.HI.X R3, R8, c[0x0][0x164], RZ, 0x2, P6 ;  /* 0x0000590008037a11 */ /* 0x000fca00030f14ff */
[----:B------:R0:W-:Y:S04]  /*9f30*/  STG.E [R2.64], R5 ;  /* 0x0000000502007986 */ /* 0x0001e8000c101906 */
.L_x_266:
[----:B------:R-:W-:Y:S05]  /*9f40*/  BSYNC B0 ;  /* 0x0000000000007941 */ /* 0x000fea0003800000 */
.L_x_265:
[----:B------:R-:W-:Y:S01]  /*9f50*/  ISETP.NE.AND P6, PT, R58, RZ, PT ;  /* 0x000000ff3a00720c */ /* 0x000fe20003fc5270 */
[----:B------:R-:W-:-:S12]  /*9f60*/  BSSY B0, `(.L_x_268) ;  /* 0x0000031000007945 */ /* 0x000fd80003800000 */
[----:B------:R-:W-:Y:S05]  /*9f70*/  @P6 BRA `(.L_x_269) ;  /* 0x000002f000006947 */ /* 0x000fea0003800000 */
[----:B0-----:R-:W0:Y:S01]  /*9f80*/  S2R R2, SR_CTAID.X ;  /* 0x0000000000027919 */ /* 0x001e220000002500 */
[----:B------:R-:W-:Y:S01]  /*9f90*/  IMAD.SHL.U32 R0, R14, 0x2, RZ ;  /* 0x000000020e007824 */ /* 0x000fe200078e00ff */
[----:B------:R-:W-:Y:S02]  /*9fa0*/  MOV R7, 0x4 ;  /* 0x0000000400077802 */ /* 0x000fe40000000f00 */
[----:B------:R-:W1:Y:S02]  /*9fb0*/  LDS.64 R28, [RZ] ;  /* 0x00000000ff1c7984 */ /* 0x000e640000000a00 */
        /* <DEDUP_REMOVED lines=39> */
.L_x_270:
[C---:B------:R-:W-:Y:S02]  /*a230*/  LEA R2, P6, R8.reuse, c[0x0][0x160], 0x2 ;  /* 0x0000580008027a11 */ /* 0x040fe400078c10ff */
[----:B------:R-:W-:Y:S02]  /*a240*/  F2FP.PACK_AB R5, R5, R0 ;  /* 0x000000000505723e */ /* 0x000fe400000000ff */
[----:B------:R-:W-:-:S05]  /*a250*/  LEA.HI.X R3, R8, c[0x0][0x164], RZ, 0x2, P6 ;  /* 0x0000590008037a11 */ /* 0x000fca00030f14ff */
[----:B------:R0:W-:Y:S04]  /*a260*/  STG.E [R2.64], R5 ;  /* 0x0000000502007986 */ /* 0x0001e8000c101906 */
.L_x_269:
[----:B------:R-:W-:Y:S05]  /*a270*/  BSYNC B0 ;  /* 0x0000000000007941 */ /* 0x000fea0003800000 */
.L_x_268:
[----:B------:R-:W-:Y:S01]  /*a280*/  ISETP.NE.AND P6, PT, R60, RZ, PT ;  /* 0x000000ff3c00720c */ /* 0x000fe20003fc5270 */
[----:B------:R-:W-:-:S12]  /*a290*/  BSSY B0, `(.L_x_271) ;  /* 0x0000031000007945 */ /* 0x000fd80003800000 */
[----:B------:R-:W-:Y:S05]  /*a2a0*/  @P6 BRA `(.L_x_272) ;  /* 0x000002f000006947 */ /* 0x000fea0003800000 */
[----:B0-----:R-:W0:Y:S01]  /*a2b0*/  S2R R2, SR_CTAID.X ;  /* 0x0000000000027919 */ /* 0x001e220000002500 */
[----:B------:R-:W-:Y:S01]  /*a2c0*/  SHF.L.U32 R0, R15, 0x1, RZ ;  /* 0x000000010f007819 */ /* 0x000fe200000006ff */
[----:B------:R-:W-:-:S03]  /*a2d0*/  IMAD.MOV.U32 R6, RZ, RZ, 0x4 ;  /* 0x00000004ff067424 */ /* 0x000fc600078e00ff */
[C---:B------:R-:W-:Y:S01]  /*a2e0*/  LOP3.LUT R3, R0.reuse, 0x1e, RZ, 0xc0, !PT ;  /* 0x0000001e00037812 */ /* 0x040fe200078ec0ff */
[----:B------:R-:W-:Y:S01]  /*a2f0*/  IMAD.WIDE R4, R15, R6, c[0x0][0x188] ;  /* 0x000062000f047625 */ /* 0x000fe200078e0206 */
[----:B------:R-:W-:-:S05]  /*a300*/  LOP3.LUT R0, R0, 0xffffffe0, RZ, 0xc0, !PT ;  /* 0xffffffe000007812 */ /* 0x000fca00078ec0ff */
[----:B------:R-:W2:Y:S01]  /*a310*/  LDG.E R4, [R4.64] ;  /* 0x0000000604047981 */ /* 0x000ea2000c1e1900 */
[----:B0-----:R-:W-:-:S05]  /*a320*/  LEA R3, R2, R3, 0x5 ;  /* 0x0000000302037211 */ /* 0x001fca00078e28ff */
[----:B------:R-:W-:Y:S02]  /*a330*/  IMAD R0, R0, c[0x0][0x194], R3 ;  /* 0x0000650000007a24 */ /* 0x000fe400078e0203 */
[----:B------:R-:W-:Y:S02]  /*a340*/  IMAD.WIDE R2, R15, R6, c[0x0][0x180] ;  /* 0x000060000f027625 */ /* 0x000fe400078e0206 */
[----:B------:R-:W0:Y:S01]  /*a350*/  LDS.64 R14, [RZ] ;  /* 0x00000000ff0e7984 */ /* 0x000e220000000a00 */
[----:B------:R-:W-:-:S03]  /*a360*/  SHF.R.U32.HI R8, RZ, 0x1, R0 ;  /* 0x00000001ff087819 */ /* 0x000fc60000011600 */
[----:B------:R1:W3:Y:S02]  /*a370*/  LDG.E R2, [R2.64] ;  /* 0x0000000602027981 */ /* 0x0002e4000c1e1900 */
        /* <DEDUP_REMOVED lines=9> */
[----:B-1----:R-:W-:Y:S02]  /*a410*/  HADD2.F32 R3, -RZ, R4.H1_H1 ;  /* 0x30000004ff037230 */ /* 0x002fe40000004100 */
        /* <DEDUP_REMOVED lines=20> */
.L_x_273:
[C---:B------:R-:W-:Y:S02]  /*a560*/  LEA R2, P6, R8.reuse, c[0x0][0x160], 0x2 ;  /* 0x0000580008027a11 */ /* 0x040fe400078c10ff */
[----:B------:R-:W-:Y:S02]  /*a570*/  F2FP.PACK_AB R5, R5, R0 ;  /* 0x000000000505723e */ /* 0x000fe400000000ff */
[----:B------:R-:W-:-:S05]  /*a580*/  LEA.HI.X R3, R8, c[0x0][0x164], RZ, 0x2, P6 ;  /* 0x0000590008037a11 */ /* 0x000fca00030f14ff */
[----:B------:R0:W-:Y:S04]  /*a590*/  STG.E [R2.64], R5 ;  /* 0x0000000502007986 */ /* 0x0001e8000c101906 */
.L_x_272:
[----:B------:R-:W-:Y:S05]  /*a5a0*/  BSYNC B0 ;  /* 0x0000000000007941 */ /* 0x000fea0003800000 */
.L_x_271:
        /* <DEDUP_REMOVED lines=46> */
.L_x_276:
[C---:B------:R-:W-:Y:S02]  /*a890*/  LEA R2, P6, R8.reuse, c[0x0][0x160], 0x2 ;  /* 0x0000580008027a11 */ /* 0x040fe400078c10ff */
[----:B------:R-:W-:Y:S02]  /*a8a0*/  F2FP.PACK_AB R5, R5, R0 ;  /* 0x000000000505723e */ /* 0x000fe400000000ff */
[----:B------:R-:W-:-:S05]  /*a8b0*/  LEA.HI.X R3, R8, c[0x0][0x164], RZ, 0x2, P6 ;  /* 0x0000590008037a11 */ /* 0x000fca00030f14ff */
[----:B------:R0:W-:Y:S04]  /*a8c0*/  STG.E [R2.64], R5 ;  /* 0x0000000502007986 */ /* 0x0001e8000c101906 */
.L_x_275:
[----:B------:R-:W-:Y:S05]  /*a8d0*/  BSYNC B0 ;  /* 0x0000000000007941 */ /* 0x000fea0003800000 */
.L_x_274:
        /* <DEDUP_REMOVED lines=46> */
.L_x_279:
[C---:B------:R-:W-:Y:S02]  /*abc0*/  LEA R2, P6, R8.reuse, c[0x0][0x160], 0x2 ;  /* 0x0000580008027a11 */ /* 0x040fe400078c10ff */
[----:B------:R-:W-:Y:S02]  /*abd0*/  F2FP.PACK_AB R5, R5, R0 ;  /* 0x000000000505723e */ /* 0x000fe400000000ff */
[----:B------:R-:W-:-:S05]  /*abe0*/  LEA.HI.X R3, R8, c[0x0][0x164], RZ, 0x2, P6 ;  /* 0x0000590008037a11 */ /* 0x000fca00030f14ff */
[----:B------:R0:W-:Y:S04]  /*abf0*/  STG.E [R2.64], R5 ;  /* 0x0000000502007986 */ /* 0x0001e8000c101906 */
.L_x_278:
[----:B------:R-:W-:Y:S05]  /*ac00*/  BSYNC B0 ;  /* 0x0000000000007941 */ /* 0x000fea0003800000 */
.L_x_277:
[----:B------:R-:W-:Y:S01]  /*ac10*/  BSSY B0, `(.L_x_280) ;  /* 0x0000031000007945 */ /* 0x000fe20003800000 */
[----:B------:R-:W-:Y:S05]  /*ac20*/  @P0 BRA `(.L_x_281) ;  /* 0x000002f000000947 */ /* 0x000fea0003800000 */
[----:B0-----:R-:W0:Y:S01]  /*ac30*/  S2R R2, SR_CTAID.X ;  /* 0x0000000000027919 */ /* 0x001e220000002500 */
[----:B------:R-:W-:Y:S01]  /*ac40*/  SHF.L.U32 R0, R18, 0x1, RZ ;  /* 0x0000000112007819 */ /* 0x000fe200000006ff */
[----:B------:R-:W-:Y:S02]  /*ac50*/  IMAD.MOV.U32 R5, RZ, RZ, 0x4 ;  /* 0x00000004ff057424 */ /* 0x000fe400078e00ff */
[----:B------:R-:W1:Y:S01]  /*ac60*/  LDS.64 R12, [RZ] ;  /* 0x00000000ff0c7984 */ /* 0x000e620000000a00 */
[C---:B------:R-:W-:Y:S02]  /*ac70*/  LOP3.LUT R3, R0.reuse, 0x1e, RZ, 0xc0, !PT ;  /* 0x0000001e00037812 */ /* 0x040fe400078ec0ff */
[----:B------:R-:W-:Y:S02]  /*ac80*/  LOP3.LUT R0, R0, 0xffffffe0, RZ, 0xc0, !PT ;  /* 0xffffffe000007812 */ /* 0x000fe400078ec0ff */
[----:B0-----:R-:W-:-:S05]  /*ac90*/  LEA R3, R2, R3, 0x5 ;  /* 0x0000000302037211 */ /* 0x001fca00078e28ff */
        /* <DEDUP_REMOVED lines=36> */
.L_x_282:
[C---:B------:R-:W-:Y:S02]  /*aee0*/  LEA R2, P0, R6.reuse, c[0x0][0x160], 0x2 ;  /* 0x0000580006027a11 */ /* 0x040fe400078010ff */
[----:B------:R-:W-:Y:S02]  /*aef0*/  F2FP.PACK_AB R7, R7, R0 ;  /* 0x000000000707723e */ /* 0x000fe400000000ff */
[----:B------:R-:W-:-:S05]  /*af00*/  LEA.HI.X R3, R6, c[0x0][0x164], RZ, 0x2, P0 ;  /* 0x0000590006037a11 */ /* 0x000fca00000f14ff */
[----:B------:R0:W-:Y:S04]  /*af10*/  STG.E [R2.64], R7 ;  /* 0x0000000702007986 */ /* 0x0001e8000c101906 */
.L_x_281:
[----:B------:R-:W-:Y:S05]  /*af20*/  BSYNC B0 ;  /* 0x0000000000007941 */ /* 0x000fea0003800000 */
.L_x_280:
[----:B------:R-:W-:Y:S01]  /*af30*/  BSSY B0, `(.L_x_283) ;  /* 0x0000031000007945 */ /* 0x000fe20003800000 */
[----:B------:R-:W-:Y:S05]  /*af40*/  @P1 BRA `(.L_x_284) ;  /* 0x000002f000001947 */ /* 0x000fea0003800000 */
[----:B0-----:R-:W0:Y:S01]  /*af50*/  S2R R2, SR_CTAID.X ;  /* 0x0000000000027919 */ /* 0x001e220000002500 */
[----:B------:R-:W-:Y:S01]  /*af60*/  SHF.L.U32 R0, R20, 0x1, RZ ;  /* 0x0000000114007819 */ /* 0x000fe200000006ff */
[----:B------:R-:W-:Y:S02]  /*af70*/  HFMA2.MMA R5, -RZ, RZ, 0, 2.384185791015625e-07 ;  /* 0x00000004ff057435 */ /* 0x000fe400000001ff */
[----:B------:R-:W1:Y:S01]  /*af80*/  LDS.64 R12, [RZ] ;  /* 0x00000000ff0c7984 */ /* 0x000e620000000a00 */
[C---:B------:R-:W-:Y:S02]  /*af90*/  LOP3.LUT R3, R0.reuse, 0x1e, RZ, 0xc0, !PT ;  /* 0x0000001e00037812 */ /* 0x040fe400078ec0ff */
[----:B------:R-:W-:-:S03]  /*afa0*/  LOP3.LUT R0, R0, 0xffffffe0, RZ, 0xc0, !PT ;  /* 0xffffffe000007812 */ /* 0x000fc600078ec0ff */
[----:B0-----:R-:W-:-:S04]  /*afb0*/  IMAD R3, R2, 0x20, R3 ;  /* 0x0000002002037824 */ /* 0x001fc800078e0203 */
        /* <DEDUP_REMOVED lines=36> */
.L_x_285:
[C---:B------:R-:W-:Y:S02]  /*b200*/  LEA R2, P0, R6.reuse, c[0x0][0x160], 0x2 ;  /* 0x0000580006027a11 */ /* 0x040fe400078010ff */
[----:B------:R-:W-:Y:S02]  /*b210*/  F2FP.PACK_AB R7, R7, R0 ;  /* 0x000000000707723e */ /* 0x000fe400000000ff */
[----:B------:R-:W-:-:S05]  /*b220*/  LEA.HI.X R3, R6, c[0x0][0x164], RZ, 0x2, P0 ;  /* 0x0000590006037a11 */ /* 0x000fca00000f14ff */
[----:B------:R0:W-:Y:S04]  /*b230*/  STG.E [R2.64], R7 ;  /* 0x0000000702007986 */ /* 0x0001e8000c101906 */
.L_x_284:
[----:B------:R-:W-:Y:S05]  /*b240*/  BSYNC B0 ;  /* 0x0000000000007941 */ /* 0x000fea0003800000 */
.L_x_283:
[----:B------:R-:W-:Y:S01]  /*b250*/  BSSY B0, `(.L_x_286) ;  /* 0x0000031000007945 */ /* 0x000fe20003800000 */
[----:B------:R-:W-:Y:S05]  /*b260*/  @P2 BRA `(.L_x_287) ;  /* 0x000002f000002947 */ /* 0x000fea0003800000 */
[----:B0-----:R-:W0:Y:S01]  /*b270*/  S2R R2, SR_CTAID.X ;  /* 0x0000000000027919 */ /* 0x001e220000002500 */
[----:B------:R-:W-:Y:S01]  /*b280*/  IMAD.SHL.U32 R0, R22, 0x2, RZ ;  /* 0x0000000216007824 */ /* 0x000fe200078e00ff */
[----:B------:R-:W-:Y:S02]  /*b290*/  MOV R5, 0x4 ;  /* 0x0000000400057802 */ /* 0x000fe40000000f00 */
[----:B------:R-:W1:Y:S02]  /*b2a0*/  LDS.64 R12, [RZ] ;  /* 0x00000000ff0c7984 */ /* 0x000e640000000a00 */
        /* <DEDUP_REMOVED lines=39> */
.L_x_288:
[C---:B------:R-:W-:Y:S02]  /*b520*/  LEA R2, P0, R6.reuse, c[0x0][0x160], 0x2 ;  /* 0x0000580006027a11 */ /* 0x040fe400078010ff */
[----:B------:R-:W-:Y:S02]  /*b530*/  F2FP.PACK_AB R7, R7, R0 ;  /* 0x000000000707723e */ /* 0x000fe400000000ff */
[----:B------:R-:W-:-:S05]  /*b540*/  LEA.HI.X R3, R6, c[0x0][0x164], RZ, 0x2, P0 ;  /* 0x0000590006037a11 */ /* 0x000fca00000f14ff */
[----:B------:R0:W-:Y:S04]  /*b550*/  STG.E [R2.64], R7 ;  /* 0x0000000702007986 */ /* 0x0001e8000c101906 */
.L_x_287:
[----:B------:R-:W-:Y:S05]  /*b560*/  BSYNC B0 ;  /* 0x0000000000007941 */ /* 0x000fea0003800000 */
.L_x_286:
        /* <DEDUP_REMOVED lines=45> */
.L_x_291:
[C---:B------:R-:W-:Y:S02]  /*b840*/  LEA R2, P0, R6.reuse, c[0x0][0x160], 0x2 ;  /* 0x0000580006027a11 */ /* 0x040fe400078010ff */
[----:B------:R-:W-:Y:S02]  /*b850*/  F2FP.PACK_AB R7, R7, R0 ;  /* 0x000000000707723e */ /* 0x000fe400000000ff */
[----:B------:R-:W-:-:S05]  /*b860*/  LEA.HI.X R3, R6, c[0x0][0x164], RZ, 0x2, P0 ;  /* 0x0000590006037a11 */ /* 0x000fca00000f14ff */
[----:B------:R0:W-:Y:S04]  /*b870*/  STG.E [R2.64], R7 ;  /* 0x0000000702007986 */ /* 0x0001e8000c101906 */
.L_x_290:
[----:B------:R-:W-:Y:S05]  /*b880*/  BSYNC B0 ;  /* 0x0000000000007941 */ /* 0x000fea0003800000 */
.L_x_289:
[----:B------:R-:W-:Y:S05]  /*b890*/  @P4 EXIT ;  /* 0x000000000000494d */ /* 0x000fea0003800000 */
        /* <DEDUP_REMOVED lines=38> */
[----:B------:R-:W-:Y:S06]  /*bb00*/  STG.E [R4.64], R7 ;  /* 0x0000000704007986 */ /* 0x000fec000c101906 */
[----:B------:R-:W0:Y:S02]  /*bb10*/  F2I.S8.NTZ R71, R71 ;  /* 0x0000004700477305 */ /* 0x000e240000202100 */
[----:B0-----:R-:W-:-:S05]  /*bb20*/  PRMT R9, R71, 0x7604, R8 ;  /* 0x0000760447097816 */ /* 0x001fca0000000008 */
[----:B------:R-:W-:Y:S01]  /*bb30*/  STG.E.U16 [R2.64], R9 ;  /* 0x0000000902007986 */ /* 0x000fe2000c101506 */
[----:B------:R-:W-:Y:S05]  /*bb40*/  EXIT ;  /* 0x000000000000794d */ /* 0x000fea0003800000 */
.L_x_292:
[C---:B------:R-:W-:Y:S02]  /*bb50*/  LEA R2, P0, R6.reuse, c[0x0][0x160], 0x2 ;  /* 0x0000580006027a11 */ /* 0x040fe400078010ff */
[----:B------:R-:W-:Y:S02]  /*bb60*/  F2FP.PACK_AB R7, R7, R0 ;  /* 0x000000000707723e */ /* 0x000fe400000000ff */
[----:B------:R-:W-:-:S05]  /*bb70*/  LEA.HI.X R3, R6, c[0x0][0x164], RZ, 0x2, P0 ;  /* 0x0000590006037a11 */ /* 0x000fca00000f14ff */
[----:B------:R-:W-:Y:S01]  /*bb80*/  STG.E [R2.64], R7 ;  /* 0x0000000702007986 */ /* 0x000fe2000c101906 */
[----:B------:R-:W-:Y:S05]  /*bb90*/  EXIT ;  /* 0x000000000000794d */ /* 0x000fea0003800000 */
.L_x_293:
        /* <DEDUP_REMOVED lines=14> */
.L_x_584:


//--------------------- .text._ZN17fastertransformer26add_bias_layernorm_add_resI6__halfLi16EEEvPaPKaPT_PKS5_S8_S8_fiiPKfSA_ --------------------------
	.section	.text._ZN17fastertransformer26add_bias_layernorm_add_resI6__halfLi16EEEvPaPKaPT_PKS5_S8_S8_fiiPKfSA_,"ax",@progbits
	.sectioninfo	@"SHI_REGISTERS=48"
	.align	128
        .global         _ZN17fastertransformer26add_bias_layernorm_add_resI6__halfLi16EEEvPaPKaPT_PKS5_S8_S8_fiiPKfSA_
        .type           _ZN17fastertransformer26add_bias_layernorm_add_resI6__halfLi16EEEvPaPKaPT_PKS5_S8_S8_fiiPKfSA_,@function
        .size           _ZN17fastertransformer26add_bias_layernorm_add_resI6__halfLi16EEEvPaPKaPT_PKS5_S8_S8_fiiPKfSA_,(.L_x_585 - _ZN17fastertransformer26add_bias_layernorm_add_resI6__halfLi16EEEvPaPKaPT_PKS5_S8_S8_fiiPKfSA_)
        .other          _ZN17fastertransformer26add_bias_layernorm_add_resI6__halfLi16EEEvPaPKaPT_PKS5_S8_S8_fiiPKfSA_,@"STO_CUDA_ENTRY STV_DEFAULT"
_ZN17fastertransformer26add_bias_layernorm_add_resI6__halfLi16EEEvPaPKaPT_PKS5_S8_S8_fiiPKfSA_:
.text._ZN17fastertransformer26add_bias_layernorm_add_resI6__halfLi16EEEvPaPKaPT_PKS5_S8_S8_fiiPKfSA_:
[----:B------:R-:W-:Y:S02]  /*0000*/  IMAD.MOV.U32 R1, RZ, RZ, c[0x0][0x28] ;  /* 0x00000a00ff017624 */ /* 0x000fe400078e00ff */
[----:B------:R-:W0:Y:S01]  /*0010*/  S2R R34, SR_TID.X ;  /* 0x0000000000227919 */ /* 0x000e220000002100 */
[----:B------:R-:W-:Y:S01]  /*0020*/  IMAD.MOV.U32 R2, RZ, RZ, c[0x0][0x1a0] ;  /* 0x00006800ff027624 */ /* 0x000fe200078e00ff */
[----:B------:R-:W-:Y:S01]  /*0030*/  ULDC.64 UR6, c[0x0][0x118] ;  /* 0x0000460000067ab9 */ /* 0x000fe20000000a00 */
[----:B------:R-:W-:Y:S01]  /*0040*/  IMAD.MOV.U32 R3, RZ, RZ, c[0x0][0x1a4] ;  /* 0x00006900ff037624 */ /* 0x000fe200078e00ff */
[----:B------:R-:W-:-:S04]  /*0050*/  ULDC.64 UR8, c[0x0][0x1a8] ;  /* 0x00006a0000087ab9 */ /* 0x000fc80000000a00 */
[----:B------:R1:W2:Y:S01]  /*0060*/  LDG.E.CONSTANT R28, [R2.64] ;  /* 0x00000006021c7981 */ /* 0x0002a2000c1e9900 */
[----:B0-----:R-:W-:-:S13]  /*0070*/  ISETP.GE.AND P2, PT, R34, c[0x0][0x198], PT ;  /* 0x0000660022007a0c */ /* 0x001fda0003f46270 */
[----:B------:R-:W0:Y:S02]  /*0080*/  @!P2 S2R R0, SR_CTAID.X ;  /* 0x000000000000a919 */ /* 0x000e240000002500 */
[----:B0-----:R-:W-:Y:S01]  /*0090*/  @!P2 IMAD.SHL.U32 R5, R0, 0x20, RZ ;  /* 0x000000200005a824 */ /* 0x001fe200078e00ff */
[----:B------:R-:W-:-:S04]  /*00a0*/  @!P2 LOP3.LUT R0, R34, 0xffffffe0, RZ, 0xc0, !PT ;  /* 0xffffffe02200a812 */ /* 0x000fc800078ec0ff */
[----:B------:R-:W-:-:S05]  /*00b0*/  @!P2 LOP3.LUT R5, R5, 0xffffffe0, R34, 0xe2, !PT ;  /* 0xffffffe00505a812 */ /* 0x000fca00078ee222 */
[----:B------:R-:W-:-:S05]  /*00c0*/  @!P2 IMAD R0, R0, c[0x0][0x194], R5 ;  /* 0x000065000000aa24 */ /* 0x000fca00078e0205 */
[----:B------:R-:W-:-:S04]  /*00d0*/  @!P2 IADD3 R6, P0, R0, c[0x0][0x168], RZ ;  /* 0x00005a000006aa10 */ /* 0x000fc80007f1e0ff */
[----:B------:R-:W-:-:S05]  /*00e0*/  @!P2 LEA.HI.X.SX32 R7, R0, c[0x0][0x16c], 0x1, P0 ;  /* 0x00005b000007aa11 */ /* 0x000fca00000f0eff */
[----:B------:R0:W3:Y:S01]  /*00f0*/  @!P2 LDG.E.S8 R38, [R6.64] ;  /* 0x000000060626a981 */ /* 0x0000e2000c1e1300 */
[----:B------:R-:W-:-:S04]  /*0100*/  @!P2 IMAD.MOV.U32 R5, RZ, RZ, 0x2 ;  /* 0x00000002ff05a424 */ /* 0x000fc800078e00ff */
[----:B------:R-:W-:-:S05]  /*0110*/  @!P2 IMAD.WIDE R4, R34, R5, c[0x0][0x178] ;  /* 0x00005e002204a625 */ /* 0x000fca00078e0205 */
[----:B------:R4:W5:Y:S01]  /*0120*/  @!P2 LDG.E.U16 R39, [R4.64] ;  /* 0x000000060427a981 */ /* 0x000962000c1e1500 */
[----:B------:R-:W-:-:S04]  /*0130*/  IADD3 R35, R34, c[0x0][0x0], RZ ;  /* 0x0000000022237a10 */ /* 0x000fc80007ffe0ff */
[----:B------:R-:W-:-:S04]  /*0140*/  ISETP.GE.AND P5, PT, R35, c[0x0][0x198], PT ;  /* 0x0000660023007a0c */ /* 0x000fc80003fa6270 */
[----:B------:R-:W-:Y:S02]  /*0150*/  P2R R0, PR, RZ, 0x20 ;  /* 0x00000020ff007803 */ /* 0x000fe40000000000 */
[----:B------:R-:W-:-:S04]  /*0160*/  IADD3 R30, R35, c[0x0][0x0], RZ ;  /* 0x00000000231e7a10 */ /* 0x000fc80007ffe0ff */
[----:B------:R-:W-:-:S03]  /*0170*/  ISETP.GE.AND P3, PT, R30, c[0x0][0x198], PT ;  /* 0x000066001e007a0c */ /* 0x000fc60003f66270 */
[----:B------:R-:W0:Y:S01]  /*0180*/  @!P5 S2R R0, SR_CTAID.X ;  /* 0x000000000000d919 */ /* 0x000e220000002500 */
[----:B-1----:R-:W-:-:S09]  /*0190*/  P2R R2, PR, RZ, 0x8 ;  /* 0x00000008ff027803 */ /* 0x002fd20000000000 */
[----:B------:R-:W4:Y:S01]  /*01a0*/  @!P3 S2R R8, SR_CTAID.X ;  /* 0x000000000008b919 */ /* 0x000f220000002500 */
[----:B0-----:R-:W-:Y:S01]  /*01b0*/  @!P5 IMAD.SHL.U32 R2, R0, 0x20, RZ ;  /* 0x000000200002d824 */ /* 0x001fe200078e00ff */
[----:B------:R-:W-:-:S04]  /*01c0*/  @!P5 LOP3.LUT R0, R35, 0xffffffe0, RZ, 0xc0, !PT ;  /* 0xffffffe02300d812 */ /* 0x000fc800078ec0ff */
[----:B------:R-:W-:-:S05]  /*01d0*/  @!P5 LOP3.LUT R3, R2, 0xffffffe0, R35, 0xe2, !PT ;  /* 0xffffffe00203d812 */ /* 0x000fca00078ee223 */
[----:B------:R-:W-:Y:S02]  /*01e0*/  @!P5 IMAD R0, R0, c[0x0][0x194], R3 ;  /* 0x000065000000da24 */ /* 0x000fe400078e0203 */
[----:B----4-:R-:W-:-:S03]  /*01f0*/  @!P3 IMAD.SHL.U32 R5, R8, 0x20, RZ ;  /* 0x000000200805b824 */ /* 0x010fc600078e00ff */
[C---:B------:R-:W-:Y:S02]  /*0200*/  @!P5 IADD3 R2, P0, R0.reuse, c[0x0][0x168], RZ ;  /* 0x00005a000002da10 */ /* 0x040fe40007f1e0ff */
[----:B------:R-:W-:Y:S02]  /*0210*/  @!P3 LOP3.LUT R5, R5, 0xffffffe0, R30, 0xe2, !PT ;  /* 0xffffffe00505b812 */ /* 0x000fe400078ee21e */
[----:B------:R-:W-:Y:S02]  /*0220*/  @!P5 LEA.HI.X.SX32 R3, R0, c[0x0][0x16c], 0x1, P0 ;  /* 0x00005b000003da11 */ /* 0x000fe400000f0eff */
[----:B------:R-:W-:-:S03]  /*0230*/  @!P3 LOP3.LUT R0, R30, 0xffffffe0, RZ, 0xc0, !PT ;  /* 0xffffffe01e00b812 */ /* 0x000fc600078ec0ff */
[----:B------:R0:W4:Y:S02]  /*0240*/  @!P5 LDG.E.S8 R33, [R2.64] ;  /* 0x000000060221d981 */ /* 0x000124000c1e1300 */
[----:B------:R-:W-:-:S05]  /*0250*/  @!P3 IMAD R0, R0, c[0x0][0x194], R5 ;  /* 0x000065000000ba24 */ /* 0x000fca00078e0205 */
[----:B------:R-:W-:-:S04]  /*0260*/  @!P3 IADD3 R4, P0, R0, c[0x0][0x168], RZ ;  /* 0x00005a000004ba10 */ /* 0x000fc80007f1e0ff */
[----:B------:R-:W-:Y:S01]  /*0270*/  @!P3 LEA.HI.X.SX32 R5, R0, c[0x0][0x16c], 0x1, P0 ;  /* 0x00005b000005ba11 */ /* 0x000fe200000f0eff */
[----:B------:R-:W-:Y:S01]  /*0280*/  @!P5 IMAD.MOV.U32 R42, RZ, RZ, 0x2 ;  /* 0x00000002ff2ad424 */ /* 0x000fe200078e00ff */
[----:B------:R-:W-:-:S03]  /*0290*/  IADD3 R27, R30, c[0x0][0x0], RZ ;  /* 0x000000001e1b7a10 */ /* 0x000fc60007ffe0ff */
[----:B------:R1:W4:Y:S01]  /*02a0*/  @!P3 LDG.E.S8 R8, [R4.64] ;  /* 0x000000060408b981 */ /* 0x000322000c1e1300 */
[----:B------:R-:W-:Y:S01]  /*02b0*/  @!P5 IMAD.WIDE R42, R35, R42, c[0x0][0x178] ;  /* 0x00005e00232ad625 */ /* 0x000fe200078e022a */
[----:B------:R-:W-:-:S03]  /*02c0*/  ISETP.GE.AND P4, PT, R27, c[0x0][0x198], PT ;  /* 0x000066001b007a0c */ /* 0x000fc60003f86270 */
[----:B0-----:R-:W-:Y:S01]  /*02d0*/  @!P3 IMAD.MOV.U32 R3, RZ, RZ, 0x2 ;  /* 0x00000002ff03b424 */ /* 0x001fe200078e00ff */
[C---:B------:R-:W-:Y:S01]  /*02e0*/  IADD3 R26, R27.reuse, c[0x0][0x0], RZ ;  /* 0x000000001b1a7a10 */ /* 0x040fe20007ffe0ff */
[----:B------:R-:W4:Y:S02]  /*02f0*/  @!P5 LDG.E.U16 R42, [R42.64] ;  /* 0x000000062a2ad981 */ /* 0x000f24000c1e1500 */
[----:B------:R-:W-:Y:S01]  /*0300*/  @!P3 IMAD.WIDE R2, R30, R3, c[0x0][0x178] ;  /* 0x00005e001e02b625 */ /* 0x000fe200078e0203 */
[----:B------:R-:W-:Y:S02]  /*0310*/  P2R R0, PR, RZ, 0x10 ;  /* 0x00000010ff007803 */ /* 0x000fe40000000000 */
[----:B------:R-:W-:Y:S02]  /*0320*/  ISETP.GE.AND P0, PT, R26, c[0x0][0x198], PT ;  /* 0x000066001a007a0c */ /* 0x000fe40003f06270 */
[----:B------:R0:W4:Y:S04]  /*0330*/  @!P3 LDG.E.U16 R41, [R2.64] ;  /* 0x000000060229b981 */ /* 0x000128000c1e1500 */
[----:B------:R-:W0:Y:S07]  /*0340*/  @!P4 S2R R0, SR_CTAID.X ;  /* 0x000000000000c919 */ /* 0x000e2e0000002500 */
[----:B------:R-:W1:Y:S01]  /*0350*/  @!P0 S2R R6, SR_CTAID.X ;  /* 0x0000000000068919 */ /* 0x000e620000002500 */
[----:B0-----:R-:W-:Y:S01]  /*0360*/  @!P4 IMAD.SHL.U32 R22, R0, 0x20, RZ ;  /* 0x000000200016c824 */ /* 0x001fe200078e00ff */
[----:B------:R-:W-:-:S04]  /*0370*/  @!P4 LOP3.LUT R0, R27, 0xffffffe0, RZ, 0xc0, !PT ;  /* 0xffffffe01b00c812 */ /* 0x000fc800078ec0ff */
[----:B-1----:R-:W-:Y:S01]  /*0380*/  @!P4 LOP3.LUT R5, R22, 0xffffffe0, R27, 0xe2, !PT ;  /* 0xffffffe01605c812 */ /* 0x002fe200078ee21b */
[----:B------:R-:W-:-:S04]  /*0390*/  @!P0 IMAD.SHL.U32 R7, R6, 0x20, RZ ;  /* 0x0000002006078824 */ /* 0x000fc800078e00ff */
[----:B------:R-:W-:Y:S01]  /*03a0*/  @!P4 IMAD R0, R0, c[0x0][0x194], R5 ;  /* 0x000065000000ca24 */ /* 0x000fe200078e0205 */
[----:B------:R-:W-:Y:S02]  /*03b0*/  @!P0 LOP3.LUT R5, R26, 0xffffffe0, RZ, 0xc0, !PT ;  /* 0xffffffe01a058812 */ /* 0x000fe400078ec0ff */
[----:B------:R-:W-:Y:S02]  /*03c0*/  @!P0 LOP3.LUT R6, R7, 0xffffffe0, R26, 0xe2, !PT ;  /* 0xffffffe007068812 */ /* 0x000fe400078ee21a */
[----:B------:R-:W-:-:S03]  /*03d0*/  @!P4 IADD3 R4, P1, R0, c[0x0][0x168], RZ ;  /* 0x00005a000004ca10 */ /* 0x000fc60007f3e0ff */
[----:B------:R-:W-:Y:S01]  /*03e0*/  @!P0 IMAD R6, R5, c[0x0][0x194], R6 ;  /* 0x0000650005068a24 */ /* 0x000fe200078e0206 */
[----:B------:R-:W-:-:S05]  /*03f0*/  @!P4 LEA.HI.X.SX32 R5, R0, c[0x0][0x16c], 0x1, P1 ;  /* 0x00005b000005ca11 */ /* 0x000fca00008f0eff */
[----:B------:R0:W4:Y:S01]  /*0400*/  @!P4 LDG.E.S8 R24, [R4.64] ;  /* 0x000000060418c981 */ /* 0x000122000c1e1300 */
[----:B------:R-:W-:-:S04]  /*0410*/  @!P0 IADD3 R2, P1, R6, c[0x0][0x168], RZ ;  /* 0x00005a0006028a10 */ /* 0x000fc80007f3e0ff */
[----:B------:R-:W-:Y:S01]  /*0420*/  @!P0 LEA.HI.X.SX32 R3, R6, c[0x0][0x16c], 0x1, P1 ;  /* 0x00005b0006038a11 */ /* 0x000fe200008f0eff */
[----:B------:R-:W-:Y:S01]  /*0430*/  @!P4 IMAD.MOV.U32 R6, RZ, RZ, 0x2 ;  /* 0x00000002ff06c424 */ /* 0x000fe200078e00ff */
[----:B------:R-:W-:-:S03]  /*0440*/  IADD3 R0, R26, c[0x0][0x0], RZ ;  /* 0x000000001a007a10 */ /* 0x000fc60007ffe0ff */
[----:B------:R-:W-:Y:S01]  /*0450*/  @!P4 IMAD.WIDE R6, R27, R6, c[0x0][0x178] ;  /* 0x00005e001b06c625 */ /* 0x000fe200078e0206 */
[----:B------:R-:W-:Y:S01]  /*0460*/  ISETP.GE.AND P1, PT, R0, c[0x0][0x198], PT ;  /* 0x0000660000007a0c */ /* 0x000fe20003f26270 */
[----:B------:R1:W4:Y:S04]  /*0470*/  @!P0 LDG.E.S8 R25, [R2.64] ;  /* 0x0000000602198981 */ /* 0x000328000c1e1300 */
[----:B------:R1:W4:Y:S08]  /*0480*/  @!P4 LDG.E.U16 R36, [R6.64] ;  /* 0x000000060624c981 */ /* 0x000330000c1e1500 */
[----:B0-----:R-:W1:Y:S01]  /*0490*/  @!P1 S2R R4, SR_CTAID.X ;  /* 0x0000000000049919 */ /* 0x001e620000002500 */
[----:B------:R-:W-:-:S04]  /*04a0*/  @!P0 IMAD.MOV.U32 R23, RZ, RZ, 0x2 ;  /* 0x00000002ff178424 */ /* 0x000fc800078e00ff */
[----:B------:R-:W-:-:S05]  /*04b0*/  @!P0 IMAD.WIDE R22, R26, R23, c[0x0][0x178] ;  /* 0x00005e001a168625 */ /* 0x000fca00078e0217 */
[----:B------:R0:W4:Y:S01]  /*04c0*/  @!P0 LDG.E.U16 R32, [R22.64] ;  /* 0x0000000616208981 */ /* 0x000122000c1e1500 */
[----:B--2---:R-:W2:Y:S01]  /*04d0*/  R2UR UR4, R28 ;  /* 0x000000001c0473c2 */ /* 0x004ea200000e0000 */
[----:B-1----:R-:W-:-:S05]  /*04e0*/  @!P1 IMAD.SHL.U32 R3, R4, 0x20, RZ ;  /* 0x0000002004039824 */ /* 0x002fca00078e00ff */
[----:B------:R-:W-:Y:S02]  /*04f0*/  @!P1 LOP3.LUT R3, R3, 0xffffffe0, R0, 0xe2, !PT ;  /* 0xffffffe003039812 */ /* 0x000fe400078ee200 */
[----:B--2---:R-:W-:Y:S01]  /*0500*/  @!P2 F2FP.PACK_AB R2, RZ, UR4 ;  /* 0x00000004ff02ac3e */ /* 0x004fe200080000ff */
[----:B------:R-:W-:-:S04]  /*0510*/  @!P1 IMAD.MOV.U32 R7, RZ, RZ, 0x2 ;  /* 0x00000002ff079424 */ /* 0x000fc800078e00ff */
[C---:B------:R-:W-:Y:S01]  /*0520*/  @!P1 IMAD.WIDE R6, R0.reuse, R7, c[0x0][0x178] ;  /* 0x00005e0000069625 */ /* 0x040fe200078e0207 */
[----:B---3--:R-:W5:Y:S02]  /*0530*/  @!P2 I2F.F16 R38, R38 ;  /* 0x000000260026a306 */ /* 0x008f640000200c00 */
[----:B-----5:R-:W-:Y:S01]  /*0540*/  @!P2 HFMA2 R39, R38.H0_H0, R2.H0_H0, R39.H0_H0 ;  /* 0x200000022627a231 */ /* 0x020fe20000040827 */
[----:B------:R-:W-:Y:S01]  /*0550*/  @!P1 LOP3.LUT R2, R0, 0xffffffe0, RZ, 0xc0, !PT ;  /* 0xffffffe000029812 */ /* 0x000fe200078ec0ff */
[----:B------:R1:W2:Y:S04]  /*0560*/  @!P1 LDG.E.U16 R38, [R6.64] ;  /* 0x0000000606269981 */ /* 0x0002a8000c1e1500 */
[----:B------:R-:W-:-:S05]  /*0570*/  @!P1 IMAD R3, R2, c[0x0][0x194], R3 ;  /* 0x0000650002039a24 */ /* 0x000fca00078e0203 */
[----:B------:R-:W-:-:S04]  /*0580*/  @!P1 IADD3 R2, P2, R3, c[0x0][0x168], RZ ;  /* 0x00005a0003029a10 */ /* 0x000fc80007f5e0ff */
[----:B------:R-:W-:-:S05]  /*0590*/  @!P1 LEA.HI.X.SX32 R3, R3, c[0x0][0x16c], 0x1, P2 ;  /* 0x00005b0003039a11 */ /* 0x000fca00010f0eff */
[----:B------:R3:W5:Y:S02]  /*05a0*/  @!P1 LDG.E.S8 R28, [R2.64] ;  /* 0x00000006021c9981 */ /* 0x000764000c1e1300 */
[----:B---3--:R-:W-:Y:S02]  /*05b0*/  @!P5 F2FP.PACK_AB R3, RZ, UR4 ;  /* 0x00000004ff03dc3e */ /* 0x008fe400080000ff */
[----:B------:R-:W-:-:S04]  /*05c0*/  IADD3 R2, R0, c[0x0][0x0], RZ ;  /* 0x0000000000027a10 */ /* 0x000fc80007ffe0ff */
[----:B------:R-:W-:Y:S01]  /*05d0*/  ISETP.GE.AND P6, PT, R2, c[0x0][0x198], PT ;  /* 0x0000660002007a0c */ /* 0x000fe20003fc6270 */
[----:B----4-:R-:W3:Y:S08]  /*05e0*/  @!P5 I2F.F16 R33, R33 ;  /* 0x000000210021d306 */ /* 0x010ef00000200c00 */
[----:B------:R-:W4:Y:S01]  /*05f0*/  @!P3 I2F.F16 R8, R8 ;  /* 0x000000080008b306 */ /* 0x000f220000200c00 */
[----:B---3--:R-:W-:Y:S01]  /*0600*/  @!P5 HFMA2 R42, R33.H0_H0, R3.H0_H0, R42.H0_H0 ;  /* 0x20000003212ad231 */ /* 0x008fe2000004082a */
[----:B------:R-:W-:-:S05]  /*0610*/  @!P3 F2FP.PACK_AB R3, RZ, UR4 ;  /* 0x00000004ff03bc3e */ /* 0x000fca00080000ff */
[----:B----4-:R-:W-:Y:S01]  /*0620*/  @!P3 HFMA2 R41, R8.H0_H0, R3.H0_H0, R41.H0_H0 ;  /* 0x200000030829b231 */ /* 0x010fe20000040829 */
[----:B------:R-:W-:-:S06]  /*0630*/  P2R R3, PR, RZ, 0x40 ;  /* 0x00000040ff037803 */ /* 0x000fcc0000000000 */
[----:B------:R-:W3:Y:S01]  /*0640*/  @!P6 S2R R3, SR_CTAID.X ;  /* 0x000000000003e919 */ /* 0x000ee20000002500 */
[----:B------:R-:W-:-:S04]  /*0650*/  UISETP.NE.U32.AND UP0, UPT, URZ, UR8, UPT ;  /* 0x000000083f00728c */ /* 0x000fc8000bf05070 */
[----:B------:R-:W-:-:S06]  /*0660*/  UISETP.NE.AND.EX UP0, UPT, URZ, UR9, UPT, UP0 ;  /* 0x000000093f00728c */ /* 0x000fcc000bf05300 */
[----:B------:R-:W-:Y:S01]  /*0670*/  PLOP3.LUT P2, PT, PT, PT, UP0, 0x80, 0x0 ;  /* 0x000000000000781c */ /* 0x000fe20003f4f008 */
[----:B------:R-:W-:Y:S02]  /*0680*/  IMAD.MOV.U32 R4, RZ, RZ, c[0x0][0x1a8] ;  /* 0x00006a00ff047624 */ /* 0x000fe400078e00ff */
[----:B------:R-:W-:Y:S02]  /*0690*/  IMAD.MOV.U32 R5, RZ, RZ, c[0x0][0x1ac] ;  /* 0x00006b00ff057624 */ /* 0x000fe400078e00ff */
[----:B---3--:R-:W-:-:S08]  /*06a0*/  @!P6 IMAD.SHL.U32 R3, R3, 0x20, RZ ;  /* 0x000000200303e824 */ /* 0x008fd000078e00ff */
[----:B------:R3:W4:Y:S01]  /*06b0*/  @P2 LDG.E.CONSTANT R43, [R4.64] ;  /* 0x00000006042b2981 */ /* 0x000722000c1e9900 */
[----:B-1----:R-:W-:Y:S02]  /*06c0*/  @!P6 LOP3.LUT R6, R3, 0xffffffe0, R2, 0xe2, !PT ;  /* 0xffffffe00306e812 */ /* 0x002fe400078ee202 */
[----:B------:R-:W-:-:S05]  /*06d0*/  @!P6 LOP3.LUT R3, R2, 0xffffffe0, RZ, 0xc0, !PT ;  /* 0xffffffe00203e812 */ /* 0x000fca00078ec0ff */
[----:B------:R-:W-:-:S05]  /*06e0*/  @!P6 IMAD R3, R3, c[0x0][0x194], R6 ;  /* 0x000065000303ea24 */ /* 0x000fca00078e0206 */
[----:B0-----:R-:W-:-:S04]  /*06f0*/  @!P6 IADD3 R22, P2, R3, c[0x0][0x168], RZ ;  /* 0x00005a000316ea10 */ /* 0x001fc80007f5e0ff */
[----:B------:R-:W-:Y:S02]  /*0700*/  @!P6 LEA.HI.X.SX32 R23, R3, c[0x0][0x16c], 0x1, P2 ;  /* 0x00005b000317ea11 */ /* 0x000fe400010f0eff */
[----:B------:R-:W0:Y:S03]  /*0710*/  @!P4 I2F.F16 R3, R24 ;  /* 0x000000180003c306 */ /* 0x000e260000200c00 */
[----:B------:R1:W4:Y:S01]  /*0720*/  @!P6 LDG.E.S8 R6, [R22.64] ;  /* 0x000000061606e981 */ /* 0x000322000c1e1300 */
[----:B---3--:R-:W-:Y:S01]  /*0730*/  @!P4 F2FP.PACK_AB R4, RZ, UR4 ;  /* 0x00000004ff04cc3e */ /* 0x008fe200080000ff */
[----:B------:R-:W-:-:S04]  /*0740*/  @!P6 IMAD.MOV.U32 R5, RZ, RZ, 0x2 ;  /* 0x00000002ff05e424 */ /* 0x000fc800078e00ff */
[----:B0-----:R-:W-:Y:S01]  /*0750*/  @!P4 HFMA2 R36, R3.H0_H0, R4.H0_H0, R36.H0_H0 ;  /* 0x200000040324c231 */ /* 0x001fe20000040824 */
[C---:B------:R-:W-:Y:S01]  /*0760*/  @!P6 IMAD.WIDE R4, R2.reuse, R5, c[0x0][0x178] ;  /* 0x00005e000204e625 */ /* 0x040fe200078e0205 */
[----:B------:R-:W-:-:S04]  /*0770*/  IADD3 R3, R2, c[0x0][0x0], RZ ;  /* 0x0000000002037a10 */ /* 0x000fc80007ffe0ff */
[----:B------:R0:W3:Y:S01]  /*0780*/  @!P6 LDG.E.U16 R40, [R4.64] ;  /* 0x000000060428e981 */ /* 0x0000e2000c1e1500 */
[----:B------:R-:W-:Y:S01]  /*0790*/  ISETP.GE.AND P5, PT, R3, c[0x0][0x198], PT ;  /* 0x0000660003007a0c */ /* 0x000fe20003fa6270 */
[----:B------:R-:W0:-:S12]  /*07a0*/  @!P0 I2F.F16 R25, R25 ;  /* 0x0000001900198306 */ /* 0x000e180000200c00 */
[----:B------:R-:W0:Y:S01]  /*07b0*/  @!P5 S2R R24, SR_CTAID.X ;  /* 0x000000000018d919 */ /* 0x000e220000002500 */
[----:B------:R-:W-:Y:S02]  /*07c0*/  @!P0 F2FP.PACK_AB R8, RZ, UR4 ;  /* 0x00000004ff088c3e */ /* 0x000fe400080000ff */
[----:B-1----:R-:W-:-:S03]  /*07d0*/  @!P5 LOP3.LUT R22, R3, 0xffffffe0, RZ, 0xc0, !PT ;  /* 0xffffffe00316d812 */ /* 0x002fc600078ec0ff */
[----:B0-----:R-:W-:Y:S01]  /*07e0*/  @!P0 HFMA2 R8, R25.H0_H0, R8.H0_H0, R32.H0_H0 ;  /* 0x2000000819088231 */ /* 0x001fe20000040820 */
[----:B------:R-:W-:-:S05]  /*07f0*/  @!P5 IMAD.SHL.U32 R24, R24, 0x20, RZ ;  /* 0x000000201818d824 */ /* 0x000fca00078e00ff */
[----:B------:R-:W-:-:S05]  /*0800*/  @!P5 LOP3.LUT R25, R24, 0xffffffe0, R3, 0xe2, !PT ;  /* 0xffffffe01819d812 */ /* 0x000fca00078ee203 */
[----:B------:R-:W-:-:S05]  /*0810*/  @!P5 IMAD R22, R22, c[0x0][0x194], R25 ;  /* 0x000065001616da24 */ /* 0x000fca00078e0219 */
[----:B------:R-:W-:-:S04]  /*0820*/  @!P5 IADD3 R24, P2, R22, c[0x0][0x168], RZ ;  /* 0x00005a001618da10 */ /* 0x000fc80007f5e0ff */
[----:B------:R-:W-:Y:S02]  /*0830*/  @!P5 LEA.HI.X.SX32 R25, R22, c[0x0][0x16c], 0x1, P2 ;  /* 0x00005b001619da11 */ /* 0x000fe400010f0eff */
[----:B------:R-:W-:-:S03]  /*0840*/  P2R R4, PR, RZ, 0x20 ;  /* 0x00000020ff047803 */ /* 0x000fc60000000000 */
[----:B------:R0:W3:Y:S01]  /*0850*/  @!P5 LDG.E.S8 R32, [R24.64] ;  /* 0x000000061820d981 */ /* 0x0000e2000c1e1300 */
[----:B------:R-:W-:Y:S01]  /*0860*/  @!P1 F2FP.PACK_AB R4, RZ, UR4 ;  /* 0x00000004ff049c3e */ /* 0x000fe200080000ff */
[----:B------:R-:W-:Y:S01]  /*0870*/  @!P5 IMAD.MOV.U32 R22, RZ, RZ, 0x2 ;  /* 0x00000002ff16d424 */ /* 0x000fe200078e00ff */
[----:B-----5:R-:W2:Y:S03]  /*0880*/  @!P1 I2F.F16 R23, R28 ;  /* 0x0000001c00179306 */ /* 0x020ea60000200c00 */
[----:B--2---:R-:W-:Y:S01]  /*0890*/  @!P1 HFMA2 R38, R23.H0_H0, R4.H0_H0, R38.H0_H0 ;  /* 0x2000000417269231 */ /* 0x004fe20000040826 */
[----:B------:R-:W-:-:S06]  /*08a0*/  @!P5 IMAD.WIDE R22, R3, R22, c[0x0][0x178] ;  /* 0x00005e000316d625 */ /* 0x000fcc00078e0216 */
[----:B------:R1:W2:Y:S01]  /*08b0*/  @!P5 LDG.E.U16 R22, [R22.64] ;  /* 0x000000061616d981 */ /* 0x0002a2000c1e1500 */
[----:B------:R-:W-:Y:S02]  /*08c0*/  @!P6 F2FP.PACK_AB R4, RZ, UR4 ;  /* 0x00000004ff04ec3e */ /* 0x000fe400080000ff */
[----:B------:R-:W-:Y:S02]  /*08d0*/  P2R R7, PR, RZ, 0x8 ;  /* 0x00000008ff077803 */ /* 0x000fe40000000000 */
[----:B------:R-:W-:Y:S01]  /*08e0*/  @!P5 F2FP.PACK_AB R28, RZ, UR4 ;  /* 0x00000004ff1cdc3e */ /* 0x000fe200080000ff */
[----:B----4-:R-:W3:Y:S02]  /*08f0*/  @!P6 I2F.F16 R5, R6 ;  /* 0x000000060005e306 */ /* 0x010ee40000200c00 */
[----:B---3--:R-:W-:Y:S01]  /*0900*/  @!P6 HFMA2 R40, R5.H0_H0, R4.H0_H0, R40.H0_H0 ;  /* 0x200000040528e231 */ /* 0x008fe20000040828 */
[----:B------:R-:W-:-:S04]  /*0910*/  IADD3 R4, R3, c[0x0][0x0], RZ ;  /* 0x0000000003047a10 */ /* 0x000fc80007ffe0ff */
[----:B------:R-:W-:-:S04]  /*0920*/  ISETP.GE.AND P3, PT, R4, c[0x0][0x198], PT ;  /* 0x0000660004007a0c */ /* 0x000fc80003f66270 */
[----:B------:R-:W-:-:S09]  /*0930*/  P2R R5, PR, RZ, 0x8 ;  /* 0x00000008ff057803 */ /* 0x000fd20000000000 */
[----:B------:R-:W3:Y:S02]  /*0940*/  @!P3 S2R R5, SR_CTAID.X ;  /* 0x000000000005b919 */ /* 0x000ee40000002500 */
[----:B---3--:R-:W-:-:S05]  /*0950*/  @!P3 IMAD.SHL.U32 R5, R5, 0x20, RZ ;  /* 0x000000200505b824 */ /* 0x008fca00078e00ff */
[----:B0-----:R-:W-:Y:S02]  /*0960*/  @!P3 LOP3.LUT R24, R5, 0xffffffe0, R4, 0xe2, !PT ;  /* 0xffffffe00518b812 */ /* 0x001fe400078ee204 */
[----:B------:R-:W-:-:S05]  /*0970*/  @!P3 LOP3.LUT R5, R4, 0xffffffe0, RZ, 0xc0, !PT ;  /* 0xffffffe00405b812 */ /* 0x000fca00078ec0ff */
[----:B------:R-:W-:-:S05]  /*0980*/  @!P3 IMAD R5, R5, c[0x0][0x194], R24 ;  /* 0x000065000505ba24 */ /* 0x000fca00078e0218 */
[----:B------:R-:W-:-:S04]  /*0990*/  @!P3 IADD3 R24, P2, R5, c[0x0][0x168], RZ ;  /* 0x00005a000518ba10 */ /* 0x000fc80007f5e0ff */
[----:B------:R-:W-:Y:S02]  /*09a0*/  @!P3 LEA.HI.X.SX32 R25, R5, c[0x0][0x16c], 0x1, P2 ;  /* 0x00005b000519ba11 */ /* 0x000fe400010f0eff */
[----:B------:R-:W2:Y:S03]  /*09b0*/  @!P5 I2F.F16 R5, R32 ;  /* 0x000000200005d306 */ /* 0x000ea60000200c00 */
[----:B------:R-:W3:Y:S01]  /*09c0*/  @!P3 LDG.E.S8 R24, [R24.64] ;  /* 0x000000061818b981 */ /* 0x000ee2000c1e1300 */
[----:B-1----:R-:W-:Y:S01]  /*09d0*/  @!P3 IMAD.MOV.U32 R23, RZ, RZ, 0x2 ;  /* 0x00000002ff17b424 */ /* 0x002fe200078e00ff */
[----:B--2---:R-:W-:-:S03]  /*09e0*/  @!P5 HFMA2 R28, R5.H0_H0, R28.H0_H0, R22.H0_H0 ;  /* 0x2000001c051cd231 */ /* 0x004fc60000040816 */
[----:B------:R-:W-:-:S05]  /*09f0*/  @!P3 IMAD.WIDE R22, R4, R23, c[0x0][0x178] ;  /* 0x00005e000416b625 */ /* 0x000fca00078e0217 */
[----:B------:R-:W2:Y:S01]  /*0a00*/  @!P3 LDG.E.U16 R33, [R22.64] ;  /* 0x000000061621b981 */ /* 0x000ea2000c1e1500 */
[----:B------:R-:W-:Y:S01]  /*0a10*/  @!P3 F2FP.PACK_AB R5, RZ, UR4 ;  /* 0x00000004ff05bc3e */ /* 0x000fe200080000ff */
[----:B---3--:R-:W2:Y:S04]  /*0a20*/  @!P3 I2F.F16 R6, R24 ;  /* 0x000000180006b306 */ /* 0x008ea80000200c00 */
[----:B--2---:R-:W-:Y:S01]  /*0a30*/  @!P3 HFMA2 R33, R6.H0_H0, R5.H0_H0, R33.H0_H0 ;  /* 0x200000050621b231 */ /* 0x004fe20000040821 */
        /* <DEDUP_REMOVED lines=18> */
[----:B------:R-:W-:-:S13]  /*0b60*/  ISETP.GE.AND P3, PT, R34, c[0x0][0x198], PT ;  /* 0x0000660022007a0c */ /* 0x000fda0003f66270 */
[----:B------:R-:W-:Y:S01]  /*0b70*/  @!P3 HADD2.F32 R37, -RZ, R39.H0_H0 ;  /* 0x20000027ff25b230 */ /* 0x000fe20000004100 */
        /* <DEDUP_REMOVED lines=17> */
[----:B------:R-:W-:-:S11]  /*0c90*/  ISETP.NE.AND P3, PT, R7, RZ, PT ;  /* 0x000000ff0700720c */ /* 0x000fd60003f65270 */
[----:B------:R-:W-:Y:S01]  /*0ca0*/  @!P2 HADD2.F32 R31, -RZ, R42.H0_H0 ;  /* 0x2000002aff1fa230 */ /* 0x000fe20000004100 */
[----:B------:R-:W-:Y:S01]  /*0cb0*/  @!P5 F2FP.PACK_AB R7, RZ, UR4 ;  /* 0x00000004ff07dc3e */ /* 0x000fe200080000ff */
[----:B------:R-:W-:Y:S01]  /*0cc0*/  @!P3 HADD2.F32 R29, -RZ, R41.H0_H0 ;  /* 0x20000029ff1db230 */ /* 0x000fe20000004100 */
[----:B--2---:R-:W3:Y:S03]  /*0cd0*/  @!P5 I2F.F16 R42, R22 ;  /* 0x00000016002ad306 */ /* 0x004ee60000200c00 */
[----:B---3--:R-:W-:Y:S01]  /*0ce0*/  @!P5 HFMA2 R39, R42.H0_H0, R7.H0_H0, R39.H0_H0 ;  /* 0x200000072a27d231 */ /* 0x008fe20000040827 */
[----:B------:R-:W-:-:S04]  /*0cf0*/  IADD3 R7, R6, c[0x0][0x0], RZ ;  /* 0x0000000006077a10 */ /* 0x000fc80007ffe0ff */
[----:B------:R-:W-:-:S13]  /*0d00*/  ISETP.GE.AND P2, PT, R7, c[0x0][0x198], PT ;  /* 0x0000660007007a0c */ /* 0x000fda0003f46270 */
[----:B------:R-:W2:Y:S02]  /*0d10*/  @!P2 S2R R23, SR_CTAID.X ;  /* 0x000000000017a919 */ /* 0x000ea40000002500 */
[----:B--2---:R-:W-:Y:S01]  /*0d20*/  @!P2 IMAD.SHL.U32 R42, R23, 0x20, RZ ;  /* 0x00000020172aa824 */ /* 0x004fe200078e00ff */
        /* <DEDUP_REMOVED lines=8> */
[----:B------:R-:W4:Y:S01]  /*0db0*/  @!P2 LDG.E.U16 R41, [R24.64] ;  /* 0x000000061829a981 */ /* 0x000f22000c1e1500 */
[----:B------:R-:W-:Y:S01]  /*0dc0*/  @!P0 HADD2.F32 R20, -RZ, R8.H0_H0 ;  /* 0x20000008ff148230 */ /* 0x000fe20000004100 */
[----:B--2---:R-:W-:Y:S01]  /*0dd0*/  @!P2 F2FP.PACK_AB R23, RZ, UR4 ;  /* 0x00000004ff17ac3e */ /* 0x004fe200080000ff */
[----:B------:R-:W-:Y:S02]  /*0de0*/  @!P4 HADD2.F32 R21, -RZ, R36.H0_H0 ;  /* 0x20000024ff15c230 */ /* 0x000fe40000004100 */
[----:B------:R-:W-:Y:S01]  /*0df0*/  @!P1 HADD2.F32 R9, -RZ, R38.H0_H0 ;  /* 0x20000026ff099230 */ /* 0x000fe20000004100 */
[----:B------:R-:W-:Y:S02]  /*0e00*/  P2R R38, PR, RZ, 0x2 ;  /* 0x00000002ff267803 */ /* 0x000fe40000000000 */
[----:B------:R-:W-:-:S13]  /*0e10*/  ISETP.GE.AND P1, PT, R2, c[0x0][0x198], PT ;  /* 0x0000660002007a0c */ /* 0x000fda0003f26270 */
[----:B------:R-:W-:Y:S01]  /*0e20*/  @!P1 HADD2.F32 R10, -RZ, R40.H0_H0 ;  /* 0x20000028ff0a9230 */ /* 0x000fe20000004100 */
[----:B---3--:R-:W4:Y:S02]  /*0e30*/  @!P2 I2F.F16 R8, R22 ;  /* 0x000000160008a306 */ /* 0x008f240000200c00 */
[----:B----4-:R-:W-:Y:S01]  /*0e40*/  @!P2 HFMA2 R41, R8.H0_H0, R23.H0_H0, R41.H0_H0 ;  /* 0x200000170829a231 */ /* 0x010fe20000040829 */
[----:B------:R-:W-:-:S04]  /*0e50*/  IADD3 R8, R7, c[0x0][0x0], RZ ;  /* 0x0000000007087a10 */ /* 0x000fc80007ffe0ff */
[----:B------:R-:W-:-:S13]  /*0e60*/  ISETP.GE.AND P3, PT, R8, c[0x0][0x198], PT ;  /* 0x0000660008007a0c */ /* 0x000fda0003f66270 */
[----:B------:R-:W2:Y:S02]  /*0e70*/  @!P3 S2R R23, SR_CTAID.X ;  /* 0x000000000017b919 */ /* 0x000ea40000002500 */
[----:B--2---:R-:W-:-:S05]  /*0e80*/  @!P3 IMAD.SHL.U32 R23, R23, 0x20, RZ ;  /* 0x000000201717b824 */ /* 0x004fca00078e00ff */
[----:B------:R-:W-:Y:S02]  /*0e90*/  @!P3 LOP3.LUT R42, R23, 0xffffffe0, R8, 0xe2, !PT ;  /* 0xffffffe0172ab812 */ /* 0x000fe400078ee208 */
[----:B------:R-:W-:-:S05]  /*0ea0*/  @!P3 LOP3.LUT R23, R8, 0xffffffe0, RZ, 0xc0, !PT ;  /* 0xffffffe00817b812 */ /* 0x000fca00078ec0ff */
[----:B------:R-:W-:-:S05]  /*0eb0*/  @!P3 IMAD R23, R23, c[0x0][0x194], R42 ;  /* 0x000065001717ba24 */ /* 0x000fca00078e022a */
[----:B------:R-:W-:-:S04]  /*0ec0*/  @!P3 IADD3 R22, P4, R23, c[0x0][0x168], RZ ;  /* 0x00005a001716ba10 */ /* 0x000fc80007f9e0ff */
[----:B------:R-:W-:-:S05]  /*0ed0*/  @!P3 LEA.HI.X.SX32 R23, R23, c[0x0][0x16c], 0x1, P4 ;  /* 0x00005b001717ba11 */ /* 0x000fca00020f0eff */
[----:B------:R2:W0:Y:S01]  /*0ee0*/  @!P3 LDG.E.S8 R22, [R22.64] ;  /* 0x000000061616b981 */ /* 0x000422000c1e1300 */
[----:B------:R-:W-:-:S04]  /*0ef0*/  @!P3 IMAD.MOV.U32 R25, RZ, RZ, 0x2 ;  /* 0x00000002ff19b424 */ /* 0x000fc800078e00ff */
[----:B------:R-:W-:-:S05]  /*0f00*/  @!P3 IMAD.WIDE R24, R8, R25, c[0x0][0x178] ;  /* 0x00005e000818b625 */ /* 0x000fca00078e0219 */
[----:B------:R3:W4:Y:S01]  /*0f10*/  @!P3 LDG.E.U16 R40, [R24.64] ;  /* 0x000000061828b981 */ /* 0x000722000c1e1500 */
[----:B------:R-:W-:Y:S02]  /*0f20*/  P2R R36, PR, RZ, 0x1 ;  /* 0x00000001ff247803 */ /* 0x000fe40000000000 */
[----:B------:R-:W-:-:S13]  /*0f30*/  ISETP.GE.AND P0, PT, R3, c[0x0][0x198], PT ;  /* 0x0000660003007a0c */ /* 0x000fda0003f06270 */
[----:B------:R-:W-:Y:S01]  /*0f40*/  @!P0 HADD2.F32 R11, -RZ, R28.H0_H0 ;  /* 0x2000001cff0b8230 */ /* 0x000fe20000004100 */
[----:B------:R-:W-:-:S04]  /*0f50*/  IADD3 R28, R8, c[0x0][0x0], RZ ;  /* 0x00000000081c7a10 */ /* 0x000fc80007ffe0ff */
[----:B------:R-:W-:Y:S02]  /*0f60*/  ISETP.GE.AND P0, PT, R28, c[0x0][0x198], PT ;  /* 0x000066001c007a0c */ /* 0x000fe40003f06270 */
[----:B--2---:R-:W-:-:S11]  /*0f70*/  @!P3 F2FP.PACK_AB R23, RZ, UR4 ;  /* 0x00000004ff17bc3e */ /* 0x004fd600080000ff */
[----:B---3--:R-:W-:-:S04]  /*0f80*/  @!P0 IMAD.MOV.U32 R25, RZ, RZ, 0x2 ;  /* 0x00000002ff198424 */ /* 0x008fc800078e00ff */
[----:B------:R-:W-:-:S06]  /*0f90*/  @!P0 IMAD.WIDE R24, R28, R25, c[0x0][0x178] ;  /* 0x00005e001c188625 */ /* 0x000fcc00078e0219 */
[----:B------:R2:W3:Y:S01]  /*0fa0*/  @!P0 LDG.E.U16 R24, [R24.64] ;  /* 0x0000000618188981 */ /* 0x0004e2000c1e1500 */
[----:B0-----:R-:W4:Y:S02]  /*0fb0*/  @!P3 I2F.F16 R43, R22 ;  /* 0x00000016002bb306 */ /* 0x001f240000200c00 */
[----:B----4-:R-:W-:Y:S02]  /*0fc0*/  @!P3 HFMA2 R40, R43.H0_H0, R23.H0_H0, R40.H0_H0 ;  /* 0x200000172b28b231 */ /* 0x010fe40000040828 */
[----:B------:R-:W0:Y:S01]  /*0fd0*/  @!P0 S2R R23, SR_CTAID.X ;  /* 0x0000000000178919 */ /* 0x000e220000002500 */
[----:B------:R-:W-:Y:S01]  /*0fe0*/  P2R R22, PR, RZ, 0x1 ;  /* 0x00000001ff167803 */ /* 0x000fe20000000000 */
[----:B0-----:R-:W-:-:S05]  /*0ff0*/  @!P0 IMAD.SHL.U32 R23, R23, 0x20, RZ ;  /* 0x0000002017178824 */ /* 0x001fca00078e00ff */
[----:B------:R-:W-:Y:S02]  /*1000*/  @!P0 LOP3.LUT R42, R23, 0xffffffe0, R28, 0xe2, !PT ;  /* 0xffffffe0172a8812 */ /* 0x000fe400078ee21c */
[----:B------:R-:W-:-:S05]  /*1010*/  @!P0 LOP3.LUT R23, R28, 0xffffffe0, RZ, 0xc0, !PT ;  /* 0xffffffe01c178812 */ /* 0x000fca00078ec0ff */
[----:B------:R-:W-:-:S05]  /*1020*/  @!P0 IMAD R23, R23, c[0x0][0x194], R42 ;  /* 0x0000650017178a24 */ /* 0x000fca00078e022a */
[----:B------:R-:W-:-:S04]  /*1030*/  @!P0 IADD3 R22, P4, R23, c[0x0][0x168], RZ ;  /* 0x00005a0017168a10 */ /* 0x000fc80007f9e0ff */
[----:B------:R-:W-:-:S05]  /*1040*/  @!P0 LEA.HI.X.SX32 R23, R23, c[0x0][0x16c], 0x1, P4 ;  /* 0x00005b0017178a11 */ /* 0x000fca00020f0eff */
[----:B------:R0:W4:Y:S01]  /*1050*/  @!P0 LDG.E.S8 R22, [R22.64] ;  /* 0x0000000616168981 */ /* 0x000122000c1e1300 */
[----:B------:R-:W-:Y:S01]  /*1060*/  ISETP.GE.AND P1, PT, R4, c[0x0][0x198], PT ;  /* 0x0000660004007a0c */ /* 0x000fe20003f26270 */
[----:B------:R-:W-:Y:S01]  /*1070*/  @!P6 HADD2.F32 R13, -RZ, R32.H0_H0 ;  /* 0x20000020ff0de230 */ /* 0x000fe20000004100 */
[----:B------:R-:W-:-:S04]  /*1080*/  IADD3 R32, R28, c[0x0][0x0], RZ ;  /* 0x000000001c207a10 */ /* 0x000fc80007ffe0ff */
[----:B------:R-:W-:-:S07]  /*1090*/  ISETP.GE.AND P4, PT, R32, c[0x0][0x198], PT ;  /* 0x0000660020007a0c */ /* 0x000fce0003f86270 */
[----:B------:R-:W-:Y:S01]  /*10a0*/  @!P1 HADD2.F32 R12, -RZ, R33.H0_H0 ;  /* 0x20000021ff0c9230 */ /* 0x000fe20000004100 */
[----:B0-----:R-:W-:Y:S01]  /*10b0*/  @!P0 F2FP.PACK_AB R23, RZ, UR4 ;  /* 0x00000004ff178c3e */ /* 0x001fe200080000ff */
[----:B------:R-:W-:-:S04]  /*10c0*/  @!P5 HADD2.F32 R14, -RZ, R39.H0_H0 ;  /* 0x20000027ff0ed230 */ /* 0x000fc80000004100 */
[----:B--2---:R-:W-:Y:S01]  /*10d0*/  @!P4 IMAD.MOV.U32 R25, RZ, RZ, 0x2 ;  /* 0x00000002ff19c424 */ /* 0x004fe200078e00ff */
[----:B----4-:R-:W3:Y:S02]  /*10e0*/  @!P0 I2F.F16 R33, R22 ;  /* 0x0000001600218306 */ /* 0x010ee40000200c00 */
[----:B---3--:R-:W-:Y:S02]  /*10f0*/  @!P0 HFMA2 R33, R33.H0_H0, R23.H0_H0, R24.H0_H0 ;  /* 0x2000001721218231 */ /* 0x008fe40000040818 */
[----:B------:R-:W0:Y:S02]  /*1100*/  @!P4 S2R R23, SR_CTAID.X ;  /* 0x000000000017c919 */ /* 0x000e240000002500 */
[----:B0-----:R-:W-:-:S05]  /*1110*/  @!P4 IMAD.SHL.U32 R23, R23, 0x20, RZ ;  /* 0x000000201717c824 */ /* 0x001fca00078e00ff */
[----:B------:R-:W-:Y:S02]  /*1120*/  @!P4 LOP3.LUT R42, R23, 0xffffffe0, R32, 0xe2, !PT ;  /* 0xffffffe0172ac812 */ /* 0x000fe400078ee220 */
[----:B------:R-:W-:-:S05]  /*1130*/  @!P4 LOP3.LUT R23, R32, 0xffffffe0, RZ, 0xc0, !PT ;  /* 0xffffffe02017c812 */ /* 0x000fca00078ec0ff */
[----:B------:R-:W-:-:S05]  /*1140*/  @!P4 IMAD R23, R23, c[0x0][0x194], R42 ;  /* 0x000065001717ca24 */ /* 0x000fca00078e022a */
[----:B------:R-:W-:-:S04]  /*1150*/  @!P4 IADD3 R22, P5, R23, c[0x0][0x168], RZ ;  /* 0x00005a001716ca10 */ /* 0x000fc80007fbe0ff */
[----:B------:R-:W-:-:S05]  /*1160*/  @!P4 LEA.HI.X.SX32 R23, R23, c[0x0][0x16c], 0x1, P5 ;  /* 0x00005b001717ca11 */ /* 0x000fca00028f0eff */
[----:B------:R0:W2:Y:S01]  /*1170*/  @!P4 LDG.E.S8 R22, [R22.64] ;  /* 0x000000061616c981 */ /* 0x0000a2000c1e1300 */
[----:B------:R-:W-:-:S06]  /*1180*/  @!P4 IMAD.WIDE R24, R32, R25, c[0x0][0x178] ;  /* 0x00005e002018c625 */ /* 0x000fcc00078e0219 */
[----:B------:R-:W3:Y:S01]  /*1190*/  @!P4 LDG.E.U16 R24, [R24.64] ;  /* 0x000000061818c981 */ /* 0x000ee2000c1e1500 */
[----:B------:R-:W-:Y:S01]  /*11a0*/  @!P0 HADD2.F32 R17, -RZ, R33.H0_H0 ;  /* 0x20000021ff118230 */ /* 0x000fe20000004100 */
[----:B0-----:R-:W-:Y:S01]  /*11b0*/  @!P4 F2FP.PACK_AB R23, RZ, UR4 ;  /* 0x00000004ff17cc3e */ /* 0x001fe200080000ff */
[----:B------:R-:W-:Y:S01]  /*11c0*/  @!P3 HADD2.F32 R16, -RZ, R40.H0_H0 ;  /* 0x20000028ff10b230 */ /* 0x000fe20000004100 */
[----:B--2---:R-:W3:Y:S03]  /*11d0*/  @!P4 I2F.F16 R33, R22 ;  /* 0x000000160021c306 */ /* 0x004ee60000200c00 */
[----:B---3--:R-:W-:Y:S01]  /*11e0*/  @!P4 HFMA2 R23, R33.H0_H0, R23.H0_H0, R24.H0_H0 ;  /* 0x200000172117c231 */ /* 0x008fe20000040818 */
[----:B------:R-:W-:-:S04]  /*11f0*/  IADD3 R33, R32, c[0x0][0x0], RZ ;  /* 0x0000000020217a10 */ /* 0x000fc80007ffe0ff */
[----:B------:R-:W-:-:S13]  /*1200*/  ISETP.GE.AND P5, PT, R33, c[0x0][0x198], PT ;  /* 0x0000660021007a0c */ /* 0x000fda0003fa6270 */
[----:B------:R-:W0:Y:S01]  /*1210*/  @!P5 S2R R40, SR_CTAID.X ;  /* 0x000000000028d919 */ /* 0x000e220000002500 */
[----:B------:R-:W-:Y:S01]  /*1220*/  @!P4 HADD2.F32 R18, -RZ, R23.H0_H0 ;  /* 0x20000017ff12c230 */ /* 0x000fe20000004100 */
[----:B------:R-:W-:Y:S01]  /*1230*/  @!P5 LOP3.LUT R23, R33, 0xffffffe0, RZ, 0xc0, !PT ;  /* 0xffffffe02117d812 */ /* 0x000fe200078ec0ff */
[----:B0-----:R-:W-:-:S05]  /*1240*/  @!P5 IMAD.SHL.U32 R40, R40, 0x20, RZ ;  /* 0x000000202828d824 */ /* 0x001fca00078e00ff */
[----:B------:R-:W-:-:S05]  /*1250*/  @!P5 LOP3.LUT R40, R40, 0xffffffe0, R33, 0xe2, !PT ;  /* 0xffffffe02828d812 */ /* 0x000fca00078ee221 */
[----:B------:R-:W-:-:S05]  /*1260*/  @!P5 IMAD R23, R23, c[0x0][0x194], R40 ;  /* 0x000065001717da24 */ /* 0x000fca00078e0228 */
[----:B------:R-:W-:-:S04]  /*1270*/  @!P5 IADD3 R22, P6, R23, c[0x0][0x168], RZ ;  /* 0x00005a001716da10 */ /* 0x000fc80007fde0ff */
[----:B------:R-:W-:-:S05]  /*1280*/  @!P5 LEA.HI.X.SX32 R23, R23, c[0x0][0x16c], 0x1, P6 ;  /* 0x00005b001717da11 */ /* 0x000fca00030f0eff */
[----:B------:R0:W2:Y:S01]  /*1290*/  @!P5 LDG.E.S8 R22, [R22.64] ;  /* 0x000000061616d981 */ /* 0x0000a2000c1e1300 */
[----:B------:R-:W-:-:S04]  /*12a0*/  @!P5 IMAD.MOV.U32 R24, RZ, RZ, 0x2 ;  /* 0x00000002ff18d424 */ /* 0x000fc800078e00ff */
[----:B------:R-:W-:-:S06]  /*12b0*/  @!P5 IMAD.WIDE R24, R33, R24, c[0x0][0x178] ;  /* 0x00005e002118d625 */ /* 0x000fcc00078e0218 */
[----:B------:R-:W3:Y:S01]  /*12c0*/  @!P5 LDG.E.U16 R24, [R24.64] ;  /* 0x000000061818d981 */ /* 0x000ee2000c1e1500 */
[----:B------:R-:W-:Y:S02]  /*12d0*/  ISETP.GE.AND P1, PT, R34, c[0x0][0x198], PT ;  /* 0x0000660022007a0c */ /* 0x000fe40003f26270 */
[----:B------:R-:W-:Y:S02]  /*12e0*/  ISETP.GE.AND P0, PT, R35, c[0x0][0x198], PT ;  /* 0x0000660023007a0c */ /* 0x000fe40003f06270 */
[----:B------:R-:W-:Y:S01]  /*12f0*/  ISETP.GE.AND P6, PT, R30, c[0x0][0x198], PT ;  /* 0x000066001e007a0c */ /* 0x000fe20003fc6270 */
[----:B------:R-:W-:Y:S01]  /*1300*/  @!P2 HADD2.F32 R15, -RZ, R41.H0_H0 ;  /* 0x20000029ff0fa230 */ /* 0x000fe20000004100 */
[----:B------:R-:W-:Y:S01]  /*1310*/  P2R R39, PR, RZ, 0x4 ;  /* 0x00000004ff277803 */ /* 0x000fe20000000000 */
[----:B------:R-:W-:Y:S01]  /*1320*/  IMAD.MOV.U32 R40, RZ, RZ, RZ ;  /* 0x000000ffff287224 */ /* 0x000fe200078e00ff */
[----:B------:R-:W-:-:S05]  /*1330*/  ISETP.GE.AND P2, PT, R27, c[0x0][0x198], PT ;  /* 0x000066001b007a0c */ /* 0x000fca0003f46270 */
[----:B------:R-:W-:-:S04]  /*1340*/  @!P1 FADD.FTZ R40, RZ, R37 ;  /* 0x00000025ff289221 */ /* 0x000fc80000010000 */
[----:B------:R-:W-:Y:S01]  /*1350*/  @!P0 FADD.FTZ R40, R40, R31 ;  /* 0x0000001f28288221 */ /* 0x000fe20000010000 */
[----:B------:R-:W-:Y:S02]  /*1360*/  ISETP.NE.AND P0, PT, R36, RZ, PT ;  /* 0x000000ff2400720c */ /* 0x000fe40003f05270 */
[----:B------:R-:W-:Y:S01]  /*1370*/  ISETP.NE.AND P1, PT, R38, RZ, PT ;  /* 0x000000ff2600720c */ /* 0x000fe20003f25270 */
[----:B------:R-:W-:-:S04]  /*1380*/  @!P6 FADD.FTZ R40, R40, R29 ;  /* 0x0000001d2828e221 */ /* 0x000fc80000010000 */
[----:B------:R-:W-:Y:S01]  /*1390*/  @!P2 FADD.FTZ R40, R40, R21 ;  /* 0x000000152828a221 */ /* 0x000fe20000010000 */
[----:B------:R-:W-:-:S05]  /*13a0*/  ISETP.GE.AND P2, PT, R2, c[0x0][0x198], PT ;  /* 0x0000660002007a0c */ /* 0x000fca0003f46270 */
[----:B------:R-:W-:Y:S01]  /*13b0*/  @!P0 FADD.FTZ R40, R40, R20 ;  /* 0x0000001428288221 */ /* 0x000fe20000010000 */
[----:B------:R-:W-:Y:S02]  /*13c0*/  P2R R36, PR, RZ, 0x1 ;  /* 0x00000001ff247803 */ /* 0x000fe40000000000 */
[----:B------:R-:W-:Y:S01]  /*13d0*/  ISETP.GE.AND P0, PT, R3, c[0x0][0x198], PT ;  /* 0x0000660003007a0c */ /* 0x000fe20003f06270 */
[----:B------:R-:W-:-:S04]  /*13e0*/  @!P1 FADD.FTZ R40, R40, R9 ;  /* 0x0000000928289221 */ /* 0x000fc80000010000 */
[----:B------:R-:W-:Y:S01]  /*13f0*/  @!P2 FADD.FTZ R40, R40, R10 ;  /* 0x0000000a2828a221 */ /* 0x000fe20000010000 */
[----:B------:R-:W-:Y:S02]  /*1400*/  ISETP.GE.AND P2, PT, R4, c[0x0][0x198], PT ;  /* 0x0000660004007a0c */ /* 0x000fe40003f46270 */
[----:B------:R-:W-:-:S05]  /*1410*/  ISETP.GE.AND P6, PT, R5, c[0x0][0x198], PT ;  /* 0x0000660005007a0c */ /* 0x000fca0003fc6270 */
[----:B------:R-:W-:Y:S01]  /*1420*/  @!P0 FADD.FTZ R40, R40, R11 ;  /* 0x0000000b28288221 */ /* 0x000fe20000010000 */
[----:B------:R-:W-:-:S05]  /*1430*/  ISETP.GE.AND P0, PT, R6, c[0x0][0x198], PT ;  /* 0x0000660006007a0c */ /* 0x000fca0003f06270 */
[----:B------:R-:W-:Y:S01]  /*1440*/  @!P2 FADD.FTZ R40, R40, R12 ;  /* 0x0000000c2828a221 */ /* 0x000fe20000010000 */
[----:B------:R-:W-:-:S03]  /*1450*/  ISETP.NE.AND P2, PT, R39, RZ, PT ;  /* 0x000000ff2700720c */ /* 0x000fc60003f45270 */
[----:B------:R-:W-:Y:S01]  /*1460*/  @!P6 FADD.FTZ R40, R40, R13 ;  /* 0x0000000d2828e221 */ /* 0x000fe20000010000 */
[----:B------:R-:W-:-:S03]  /*1470*/  ISETP.GE.AND P6, PT, R28, c[0x0][0x198], PT ;  /* 0x000066001c007a0c */ /* 0x000fc60003fc6270 */
[----:B------:R-:W-:Y:S01]  /*1480*/  @!P0 FADD.FTZ R40, R40, R14 ;  /* 0x0000000e28288221 */ /* 0x000fe20000010000 */
[----:B0-----:R-:W-:-:S05]  /*1490*/  @!P5 F2FP.PACK_AB R23, RZ, UR4 ;  /* 0x00000004ff17dc3e */ /* 0x001fca00080000ff */
[----:B------:R-:W-:-:S04]  /*14a0*/  @!P2 FADD.FTZ R40, R40, R15 ;  /* 0x0000000f2828a221 */ /* 0x000fc80000010000 */
[----:B------:R-:W-:-:S04]  /*14b0*/  @!P3 FADD.FTZ R40, R40, R16 ;  /* 0x000000102828b221 */ /* 0x000fc80000010000 */
[----:B------:R-:W-:-:S04]  /*14c0*/  @!P6 FADD.FTZ R40, R40, R17 ;  /* 0x000000112828e221 */ /* 0x000fc80000010000 */
[----:B------:R-:W-:Y:S01]  /*14d0*/  @!P4 FADD.FTZ R40, R40, R18 ;  /* 0x000000122828c221 */ /* 0x000fe20000010000 */
[----:B------:R-:W-:-:S13]  /*14e0*/  LOP3.LUT P6, RZ, R34, 0x1f, RZ, 0xc0, !PT ;  /* 0x0000001f22ff7812 */ /* 0x000fda00078cc0ff */
[----:B------:R-:W-:-:S04]  /*14f0*/  @!P6 SHF.R.U32.HI R38, RZ, 0x3, R34 ;  /* 0x00000003ff26e819 */ /* 0x000fc80000011622 */
[----:B------:R-:W-:Y:S01]  /*1500*/  @!P6 LOP3.LUT R38, R38, 0x1ffffffc, RZ, 0xc0, !PT ;  /* 0x1ffffffc2626e812 */ /* 0x000fe200078ec0ff */
[----:B--2---:R-:W3:Y:S02]  /*1510*/  @!P5 I2F.F16 R41, R22 ;  /* 0x000000160029d306 */ /* 0x004ee40000200c00 */
[----:B---3--:R-:W-:-:S05]  /*1520*/  @!P5 HFMA2 R41, R41.H0_H0, R23.H0_H0, R24.H0_H0 ;  /* 0x200000172929d231 */ /* 0x008fca0000040818 */
[----:B------:R-:W-:-:S05]  /*1530*/  @!P5 HADD2.F32 R19, -RZ, R41.H0_H0 ;  /* 0x20000029ff13d230 */ /* 0x000fca0000004100 */
        /* <DEDUP_REMOVED lines=24> */
[--C-:B------:R-:W-:Y:S02]  /*16c0*/  FADD.FTZ R25, R29, -R22.reuse ;  /* 0x800000161d197221 */ /* 0x100fe40000010000 */
[----:B------:R-:W-:Y:S02]  /*16d0*/  FADD.FTZ R23, R21, -R22 ;  /* 0x8000001615177221 */ /* 0x000fe40000010000 */
[----:B------:R-:W-:-:S04]  /*16e0*/  FFMA.FTZ R24, R25, R25, R24 ;  /* 0x0000001919187223 */ /* 0x000fc80000010018 */
        /* <DEDUP_REMOVED lines=50> */
[----:B01----:R-:W0:Y:S02]  /*1a10*/  LDS.64 R22, [RZ] ;  /* 0x00000000ff167984 */ /* 0x003e240000000a00 */
[----:B0-----:R-:W-:Y:S02]  /*1a20*/  FADD.FTZ R22, R37, -R22 ;  /* 0x8000001625167221 */ /* 0x001fe40000010000 */
[----:B------:R-:W-:Y:S02]  /*1a30*/  IMAD.MOV.U32 R37, RZ, RZ, 0x2 ;  /* 0x00000002ff257424 */ /* 0x000fe400078e00ff */
[----:B------:R-:W-:Y:S02]  /*1a40*/  FMUL.FTZ R36, R22, R23 ;  /* 0x0000001716247220 */ /* 0x000fe40000410000 */
[----:B------:R-:W0:Y:S01]  /*1a50*/  S2R R23, SR_CTAID.X ;  /* 0x0000000000177919 */ /* 0x000e220000002500 */
[C---:B------:R-:W-:Y:S01]  /*1a60*/  LOP3.LUT R22, R34.reuse, 0x1f, RZ, 0xc0, !PT ;  /* 0x0000001f22167812 */ /* 0x040fe200078ec0ff */
[----:B------:R-:W-:-:S06]  /*1a70*/  IMAD.WIDE R24, R34, R37, c[0x0][0x180] ;  /* 0x0000600022187625 */ /* 0x000fcc00078e0225 */
[----:B------:R-:W2:Y:S01]  /*1a80*/  LDG.E.U16 R24, [R24.64] ;  /* 0x0000000618187981 */ /* 0x000ea2000c1e1500 */
[----:B0-----:R-:W-:Y:S02]  /*1a90*/  IMAD R38, R23, 0x20, R22 ;  /* 0x0000002017267824 */ /* 0x001fe400078e0216 */
[----:B------:R-:W-:-:S06]  /*1aa0*/  IMAD.WIDE R22, R34, R37, c[0x0][0x188] ;  /* 0x0000620022167625 */ /* 0x000fcc00078e0225 */
[----:B------:R-:W3:Y:S01]  /*1ab0*/  LDG.E.U16 R22, [R22.64] ;  /* 0x0000000616167981 */ /* 0x000ee2000c1e1500 */
[----:B------:R-:W-:-:S05]  /*1ac0*/  LOP3.LUT R39, R34, 0xffffffe0, RZ, 0xc0, !PT ;  /* 0xffffffe022277812 */ /* 0x000fca00078ec0ff */
[----:B------:R-:W-:Y:S01]  /*1ad0*/  IMAD R34, R39, c[0x0][0x194], R38 ;  /* 0x0000650027227a24 */ /* 0x000fe200078e0226 */
[----:B--2---:R-:W-:-:S03]  /*1ae0*/  HADD2.F32 R39, -RZ, R24.H0_H0 ;  /* 0x20000018ff277230 */ /* 0x004fc60000004100 */
[----:B------:R-:W-:Y:S01]  /*1af0*/  IMAD.WIDE R24, R34, R37, c[0x0][0x170] ;  /* 0x00005c0022187625 */ /* 0x000fe200078e0225 */
[----:B---3--:R-:W-:-:S05]  /*1b00*/  HADD2.F32 R38, -RZ, R22.H0_H0 ;  /* 0x20000016ff267230 */ /* 0x008fca0000004100 */
[----:B------:R-:W-:Y:S02]  /*1b10*/  FFMA.FTZ R38, R36, R39, R38 ;  /* 0x0000002724267223 */ /* 0x000fe40000010026 */
[----:B------:R-:W2:Y:S01]  /*1b20*/  LDG.E.U16 R36, [R24.64] ;  /* 0x0000000618247981 */ /* 0x000ea2000c1e1500 */
[----:B------:R-:W-:Y:S02]  /*1b30*/  PLOP3.LUT P6, PT, PT, PT, UP0, 0x40, 0x0 ;  /* 0x000000000000781c */ /* 0x000fe40003fce808 */
[----:B------:R-:W-:Y:S01]  /*1b40*/  SHF.R.S32.HI R39, RZ, 0x1f, R34 ;  /* 0x0000001fff277819 */ /* 0x000fe20000011422 */
[----:B--2---:R-:W-:-:S05]  /*1b50*/  HADD2.F32 R37, -RZ, R36.H0_H0 ;  /* 0x20000024ff257230 */ /* 0x004fca0000004100 */
[----:B------:R-:W-:-:S05]  /*1b60*/  FADD.FTZ R37, R38, R37 ;  /* 0x0000002526257221 */ /* 0x000fca0000010000 */
        /* <DEDUP_REMOVED lines=10> */
.L_x_296:
[C---:B------:R-:W-:Y:S02]  /*1c10*/  LEA R22, P6, R34.reuse, c[0x0][0x160], 0x1 ;  /* 0x0000580022167a11 */ /* 0x040fe400078c08ff */
[----:B------:R-:W-:Y:S02]  /*1c20*/  F2FP.PACK_AB R37, RZ, R37 ;  /* 0x00000025ff25723e */ /* 0x000fe400000000ff */
[----:B------:R-:W-:-:S05]  /*1c30*/  LEA.HI.X R23, R34, c[0x0][0x164], R39, 0x1, P6 ;  /* 0x0000590022177a11 */ /* 0x000fca00030f0c27 */
[----:B------:R0:W-:Y:S04]  /*1c40*/  STG.E.U16 [R22.64], R37 ;  /* 0x0000002516007986 */ /* 0x0001e8000c101506 */
.L_x_295:
[----:B01----:R-:W-:Y:S05]  /*1c50*/  BSYNC B0 ;  /* 0x0000000000007941 */ /* 0x003fea0003800000 */
.L_x_294:
[----:B------:R-:W-:Y:S01]  /*1c60*/  ISETP.GE.AND P6, PT, R35, c[0x0][0x198], PT ;  /* 0x0000660023007a0c */ /* 0x000fe20003fc6270 */
[----:B------:R-:W-:-:S12]  /*1c70*/  BSSY B0, `(.L_x_297) ;  /* 0x0000025000007945 */ /* 0x000fd80003800000 */
[----:B------:R-:W-:Y:S05]  /*1c80*/  @P6 BRA `(.L_x_298) ;  /* 0x0000023000006947 */ /* 0x000fea0003800000 */
[----:B------:R-:W0:Y:S01]  /*1c90*/  S2R R22, SR_CTAID.X ;  /* 0x0000000000167919 */ /* 0x000e220000002500 */
[----:B------:R-:W-:Y:S01]  /*1ca0*/  LOP3.LUT R38, R35, 0xffffffe0, RZ, 0xc0, !PT ;  /* 0xffffffe023267812 */ /* 0x000fe200078ec0ff */
[----:B------:R-:W-:-:S04]  /*1cb0*/  IMAD.MOV.U32 R34, RZ, RZ, 0x2 ;  /* 0x00000002ff227424 */ /* 0x000fc800078e00ff */
[----:B------:R-:W-:-:S04]  /*1cc0*/  IMAD.WIDE R24, R35, R34, c[0x0][0x180] ;  /* 0x0000600023187625 */ /* 0x000fc800078e0222 */
[----:B0-----:R-:W-:Y:S02]  /*1cd0*/  IMAD.SHL.U32 R22, R22, 0x20, RZ ;  /* 0x0000002016167824 */ /* 0x001fe400078e00ff */
[----:B------:R-:W2:Y:S03]  /*1ce0*/  LDG.E.U16 R24, [R24.64] ;  /* 0x0000000618187981 */ /* 0x000ea6000c1e1500 */
[----:B------:R-:W-:-:S05]  /*1cf0*/  LOP3.LUT R23, R22, 0xffffffe0, R35, 0xe2, !PT ;  /* 0xffffffe016177812 */ /* 0x000fca00078ee223 */
[----:B------:R-:W-:Y:S02]  /*1d00*/  IMAD R38, R38, c[0x0][0x194], R23 ;  /* 0x0000650026267a24 */ /* 0x000fe400078e0217 */
[----:B------:R-:W0:Y:S01]  /*1d10*/  LDS.64 R22, [RZ] ;  /* 0x00000000ff167984 */ /* 0x000e220000000a00 */
[----:B------:R-:W-:-:S04]  /*1d20*/  IMAD.WIDE R36, R35, R34, c[0x0][0x188] ;  /* 0x0000620023247625 */ /* 0x000fc800078e0222 */
[----:B------:R-:W-:Y:S02]  /*1d30*/  IMAD.WIDE R34, R38, R34, c[0x0][0x170] ;  /* 0x00005c0026227625 */ /* 0x000fe400078e0222 */
[----:B------:R-:W3:Y:S02]  /*1d40*/  LDG.E.U16 R36, [R36.64] ;  /* 0x0000000624247981 */ /* 0x000ee4000c1e1500 */
[----:B0-----:R-:W-:-:S04]  /*1d50*/  FADD.FTZ R22, R31, -R22 ;  /* 0x800000161f167221 */ /* 0x001fc80000010000 */
[----:B------:R-:W-:Y:S02]  /*1d60*/  FMUL.FTZ R23, R22, R23 ;  /* 0x0000001716177220 */ /* 0x000fe40000410000 */
[----:B------:R-:W4:Y:S01]  /*1d70*/  LDG.E.U16 R22, [R34.64] ;  /* 0x0000000622167981 */ /* 0x000f22000c1e1500 */
[----:B------:R-:W-:Y:S01]  /*1d80*/  PLOP3.LUT P6, PT, PT, PT, UP0, 0x40, 0x0 ;  /* 0x000000000000781c */ /* 0x000fe20003fce808 */
[----:B--2---:R-:W-:Y:S02]  /*1d90*/  HADD2.F32 R40, -RZ, R24.H0_H0 ;  /* 0x20000018ff287230 */ /* 0x004fe40000004100 */
        /* <DEDUP_REMOVED lines=14> */
.L_x_299:
[----:B------:R-:W-:Y:S02]  /*1e80*/  LEA R22, P6, R38, c[0x0][0x160], 0x1 ;  /* 0x0000580026167a11 */ /* 0x000fe400078c08ff */
[----:B------:R-:W-:-:S02]  /*1e90*/  F2FP.PACK_AB R24, RZ, R24 ;  /* 0x00000018ff18723e */ /* 0x000fc400000000ff */
[----:B------:R-:W-:-:S05]  /*1ea0*/  LEA.HI.X R23, R38, c[0x0][0x164], R23, 0x1, P6 ;  /* 0x0000590026177a11 */ /* 0x000fca00030f0c17 */
[----:B------:R0:W-:Y:S04]  /*1eb0*/  STG.E.U16 [R22.64], R24 ;  /* 0x0000001816007986 */ /* 0x0001e8000c101506 */
.L_x_298:
[----:B------:R-:W-:Y:S05]  /*1ec0*/  BSYNC B0 ;  /* 0x0000000000007941 */ /* 0x000fea0003800000 */
.L_x_297:
[----:B------:R-:W-:Y:S01]  /*1ed0*/  ISETP.GE.AND P6, PT, R30, c[0x0][0x198], PT ;  /* 0x000066001e007a0c */ /* 0x000fe20003fc6270 */
[----:B------:R-:W-:-:S12]  /*1ee0*/  BSSY B0, `(.L_x_300) ;  /* 0x0000025000007945 */ /* 0x000fd80003800000 */
[----:B------:R-:W-:Y:S05]  /*1ef0*/  @P6 BRA `(.L_x_301) ;  /* 0x0000023000006947 */ /* 0x000fea0003800000 */
[----:B01----:R-:W0:Y:S01]  /*1f00*/  S2R R22, SR_CTAID.X ;  /* 0x0000000000167919 */ /* 0x003e220000002500 */
        /* <DEDUP_REMOVED lines=8> */
[----:B------:R-:W3:Y:S02]  /*1f90*/  LDG.E.U16 R30, [R30.64] ;  /* 0x000000061e1e7981 */ /* 0x000ee4000c1e1500 */
[----:B------:R-:W-:Y:S02]  /*1fa0*/  IMAD.WIDE R24, R36, R25, c[0x0][0x170] ;  /* 0x00005c0024187625 */ /* 0x000fe400078e0219 */
[----:B------:R-:W0:Y:S04]  /*1fb0*/  LDS.64 R22, [RZ] ;  /* 0x00000000ff167984 */ /* 0x000e280000000a00 */
        /* <DEDUP_REMOVED lines=19> */
.L_x_302:
[----:B------:R-:W-:Y:S02]  /*20f0*/  LEA R22, P6, R36, c[0x0][0x160], 0x1 ;  /* 0x0000580024167a11 */ /* 0x000fe400078c08ff */
[----:B------:R-:W-:-:S02]  /*2100*/  F2FP.PACK_AB R37, RZ, R37 ;  /* 0x00000025ff25723e */ /* 0x000fc400000000ff */
[----:B------:R-:W-:-:S05]  /*2110*/  LEA.HI.X R23, R36, c[0x0][0x164], R23, 0x1, P6 ;  /* 0x0000590024177a11 */ /* 0x000fca00030f0c17 */
[----:B------:R0:W-:Y:S04]  /*2120*/  STG.E.U16 [R22.64], R37 ;  /* 0x0000002516007986 */ /* 0x0001e8000c101506 */
.L_x_301:
[----:B------:R-:W-:Y:S05]  /*2130*/  BSYNC B0 ;  /* 0x0000000000007941 */ /* 0x000fea0003800000 */
.L_x_300:
        /* <DEDUP_REMOVED lines=20> */
[----:B---3--:R-:W-:Y:S01]  /*2280*/  HADD2.F32 R23, -RZ, R30.H0_H0 ;  /* 0x2000001eff177230 */ /* 0x008fe20000004100 */
[----:B------:R-:W-:-:S04]  /*2290*/  SHF.R.S32.HI R34, RZ, 0x1f, R29 ;  /* 0x0000001fff227819 */ /* 0x000fc8000001141d */
        /* <DEDUP_REMOVED lines=12> */
.L_x_305:
[----:B------:R-:W-:Y:S02]  /*2360*/  LEA R22, P6, R29, c[0x0][0x160], 0x1 ;  /* 0x000058001d167a11 */ /* 0x000fe400078c08ff */
[----:B------:R-:W-:-:S02]  /*2370*/  F2FP.PACK_AB R21, RZ, R21 ;  /* 0x00000015ff15723e */ /* 0x000fc400000000ff */
[----:B------:R-:W-:-:S05]  /*2380*/  LEA.HI.X R23, R29, c[0x0][0x164], R34, 0x1, P6 ;  /* 0x000059001d177a11 */ /* 0x000fca00030f0c22 */
[----:B------:R0:W-:Y:S04]  /*2390*/  STG.E.U16 [R22.64], R21 ;  /* 0x0000001516007986 */ /* 0x0001e8000c101506 */
.L_x_304:
[----:B------:R-:W-:Y:S05]  /*23a0*/  BSYNC B0 ;  /* 0x0000000000007941 */ /* 0x000fea0003800000 */
.L_x_303:
[----:B------:R-:W-:Y:S01]  /*23b0*/  BSSY B0, `(.L_x_306) ;  /* 0x0000025000007945 */ /* 0x000fe20003800000 */
        /* <DEDUP_REMOVED lines=32> */
.L_x_308:
[C---:B------:R-:W-:Y:S02]  /*25c0*/  LEA R20, P0, R21.reuse, c[0x0][0x160], 0x1 ;  /* 0x0000580015147a11 */ /* 0x040fe400078008ff */
[----:B------:R-:W-:Y:S02]  /*25d0*/  F2FP.PACK_AB R29, RZ, R29 ;  /* 0x0000001dff1d723e */ /* 0x000fe400000000ff */
[----:B------:R-:W-:-:S05]  /*25e0*/  LEA.HI.X R21, R21, c[0x0][0x164], R22, 0x1, P0 ;  /* 0x0000590015157a11 */ /* 0x000fca00000f0c16 */
[----:B------:R0:W-:Y:S04]  /*25f0*/  STG.E.U16 [R20.64], R29 ;  /* 0x0000001d14007986 */ /* 0x0001e8000c101506 */
.L_x_307:
[----:B------:R-:W-:Y:S05]  /*2600*/  BSYNC B0 ;  /* 0x0000000000007941 */ /* 0x000fea0003800000 */
.L_x_306:
        /* <DEDUP_REMOVED lines=33> */
.L_x_311:
[----:B------:R-:W-:Y:S02]  /*2820*/  LEA R20, P0, R30, c[0x0][0x160], 0x1 ;  /* 0x000058001e147a11 */ /* 0x000fe400078008ff */
[----:B------:R-:W-:-:S02]  /*2830*/  F2FP.PACK_AB R0, RZ, R0 ;  /* 0x00000000ff00723e */ /* 0x000fc400000000ff */
[----:B------:R-:W-:-:S05]  /*2840*/  LEA.HI.X R21, R30, c[0x0][0x164], R21, 0x1, P0 ;  /* 0x000059001e157a11 */ /* 0x000fca00000f0c15 */
[----:B------:R0:W-:Y:S04]  /*2850*/  STG.E.U16 [R20.64], R0 ;  /* 0x0000000014007986 */ /* 0x0001e8000c101506 */
.L_x_310:
[----:B------:R-:W-:Y:S05]  /*2860*/  BSYNC B0 ;  /* 0x0000000000007941 */ /* 0x000fea0003800000 */
.L_x_309:
        /* <DEDUP_REMOVED lines=34> */
.L_x_314:
[----:B------:R-:W-:Y:S02]  /*2a90*/  LEA R20, P0, R30, c[0x0][0x160], 0x1 ;  /* 0x000058001e147a11 */ /* 0x000fe400078008ff */
[----:B------:R-:W-:-:S02]  /*2aa0*/  F2FP.PACK_AB R2, RZ, R2 ;  /* 0x00000002ff02723e */ /* 0x000fc400000000ff */
[----:B------:R-:W-:-:S05]  /*2ab0*/  LEA.HI.X R21, R30, c[0x0][0x164], R9, 0x1, P0 ;  /* 0x000059001e157a11 */ /* 0x000fca00000f0c09 */
[----:B------:R0:W-:Y:S04]  /*2ac0*/  STG.E.U16 [R20.64], R2 ;  /* 0x0000000214007986 */ /* 0x0001e8000c101506 */
.L_x_313:
[----:B------:R-:W-:Y:S05]  /*2ad0*/  BSYNC B0 ;  /* 0x0000000000007941 */ /* 0x000fea0003800000 */
.L_x_312:
        /* <DEDUP_REMOVED lines=34> */
.L_x_317:
[----:B------:R-:W-:Y:S02]  /*2d00*/  LEA R2, P0, R27, c[0x0][0x160], 0x1 ;  /* 0x000058001b027a11 */ /* 0x000fe400078008ff */
[----:B------:R-:W-:-:S02]  /*2d10*/  F2FP.PACK_AB R0, RZ, R0 ;  /* 0x00000000ff00723e */ /* 0x000fc400000000ff */
[----:B------:R-:W-:-:S05]  /*2d20*/  LEA.HI.X R3, R27, c[0x0][0x164], R20, 0x1, P0 ;  /* 0x000059001b037a11 */ /* 0x000fca00000f0c14 */
[----:B------:R0:W-:Y:S04]  /*2d30*/  STG.E.U16 [R2.64], R0 ;  /* 0x0000000002007986 */ /* 0x0001e8000c101506 */
.L_x_316:
[----:B------:R-:W-:Y:S05]  /*2d40*/  BSYNC B0 ;  /* 0x0000000000007941 */ /* 0x000fea0003800000 */
.L_x_315:
        /* <DEDUP_REMOVED lines=34> */
.L_x_320:
[----:B------:R-:W-:Y:S02]  /*2f70*/  LEA R2, P0, R24, c[0x0][0x160], 0x1 ;  /* 0x0000580018027a11 */ /* 0x000fe400078008ff */
[----:B------:R-:W-:-:S02]  /*2f80*/  F2FP.PACK_AB R4, RZ, R4 ;  /* 0x00000004ff04723e */ /* 0x000fc400000000ff */
[----:B------:R-:W-:-:S05]  /*2f90*/  LEA.HI.X R3, R24, c[0x0][0x164], R9, 0x1, P0 ;  /* 0x0000590018037a11 */ /* 0x000fca00000f0c09 */
[----:B------:R0:W-:Y:S04]  /*2fa0*/  STG.E.U16 [R2.64], R4 ;  /* 0x0000000402007986 */ /* 0x0001e8000c101506 */
.L_x_319:
[----:B------:R-:W-:Y:S05]  /*2fb0*/  BSYNC B0 ;  /* 0x0000000000007941 */ /* 0x000fea0003800000 */
.L_x_318:
        /* <DEDUP_REMOVED lines=19> */
[----:B--2---:R-:W-:Y:S01]  /*30f0*/  HADD2.F32 R12, -RZ, R10.H0_H0 ;  /* 0x2000000aff0c7230 */ /* 0x004fe20000004100 */
[----:B------:R-:W-:Y:S01]  /*3100*/  SHF.R.S32.HI R10, RZ, 0x1f, R21 ;  /* 0x0000001fff0a7819 */ /* 0x000fe20000011415 */
        /* <DEDUP_REMOVED lines=13> */
.L_x_323:
[----:B------:R-:W-:Y:S02]  /*31e0*/  LEA R2, P0, R21, c[0x0][0x160], 0x1 ;  /* 0x0000580015027a11 */ /* 0x000fe400078008ff */
[----:B------:R-:W-:-:S02]  /*31f0*/  F2FP.PACK_AB R0, RZ, R0 ;  /* 0x00000000ff00723e */ /* 0x000fc400000000ff */
[----:B------:R-:W-:-:S05]  /*3200*/  LEA.HI.X R3, R21, c[0x0][0x164], R10, 0x1, P0 ;  /* 0x0000590015037a11 */ /* 0x000fca00000f0c0a */
[----:B------:R0:W-:Y:S04]  /*3210*/  STG.E.U16 [R2.64], R0 ;  /* 0x0000000002007986 */ /* 0x0001e8000c101506 */
.L_x_322:
[----:B------:R-:W-:Y:S05]  /*3220*/  BSYNC B0 ;  /* 0x0000000000007941 */ /* 0x000fea0003800000 */
.L_x_321:
        /* <DEDUP_REMOVED lines=34> */
.L_x_326:
[C---:B------:R-:W-:Y:S02]  /*3450*/  LEA R2, P0, R12.reuse, c[0x0][0x160], 0x1 ;  /* 0x000058000c027a11 */ /* 0x040fe400078008ff */
[----:B------:R-:W-:Y:S02]  /*3460*/  F2FP.PACK_AB R6, RZ, R6 ;  /* 0x00000006ff06723e */ /* 0x000fe400000000ff */
[----:B------:R-:W-:-:S05]  /*3470*/  LEA.HI.X R3, R12, c[0x0][0x164], R5, 0x1, P0 ;  /* 0x000059000c037a11 */ /* 0x000fca00000f0c05 */
[----:B------:R0:W-:Y:S04]  /*3480*/  STG.E.U16 [R2.64], R6 ;  /* 0x0000000602007986 */ /* 0x0001e8000c101506 */
.L_x_325:
[----:B------:R-:W-:Y:S05]  /*3490*/  BSYNC B0 ;  /* 0x0000000000007941 */ /* 0x000fea0003800000 */
.L_x_324:
        /* <DEDUP_REMOVED lines=33> */
.L_x_329:
[C---:B------:R-:W-:Y:S02]  /*36b0*/  LEA R2, P0, R11.reuse, c[0x0][0x160], 0x1 ;  /* 0x000058000b027a11 */ /* 0x040fe400078008ff */
[----:B------:R-:W-:Y:S02]  /*36c0*/  F2FP.PACK_AB R0, RZ, R0 ;  /* 0x00000000ff00723e */ /* 0x000fe400000000ff */
[----:B------:R-:W-:-:S05]  /*36d0*/  LEA.HI.X R3, R11, c[0x0][0x164], R10, 0x1, P0 ;  /* 0x000059000b037a11 */ /* 0x000fca00000f0c0a */
[----:B------:R0:W-:Y:S04]  /*36e0*/  STG.E.U16 [R2.64], R0 ;  /* 0x0000000002007986 */ /* 0x0001e8000c101506 */
.L_x_328:
[----:B------:R-:W-:Y:S05]  /*36f0*/  BSYNC B0 ;  /* 0x0000000000007941 */ /* 0x000fea0003800000 */
.L_x_327:
[----:B------:R-:W-:Y:S01]  /*3700*/  BSSY B0, `(.L_x_330) ;  /* 0x0000025000007945 */ /* 0x000fe20003800000 */
        /* <DEDUP_REMOVED lines=32> */
.L_x_332:
[C---:B------:R-:W-:Y:S02]  /*3910*/  LEA R2, P0, R10.reuse, c[0x0][0x160], 0x1 ;  /* 0x000058000a027a11 */ /* 0x040fe400078008ff */
[----:B------:R-:W-:Y:S02]  /*3920*/  F2FP.PACK_AB R6, RZ, R6 ;  /* 0x00000006ff06723e */ /* 0x000fe400000000ff */
[----:B------:R-:W-:-:S05]  /*3930*/  LEA.HI.X R3, R10, c[0x0][0x164], R5, 0x1, P0 ;  /* 0x000059000a037a11 */ /* 0x000fca00000f0c05 */
[----:B------:R0:W-:Y:S04]  /*3940*/  STG.E.U16 [R2.64], R6 ;  /* 0x0000000602007986 */ /* 0x0001e8000c101506 */
.L_x_331:
[----:B------:R-:W-:Y:S05]  /*3950*/  BSYNC B0 ;  /* 0x0000000000007941 */ /* 0x000fea0003800000 */
.L_x_330:
        /* <DEDUP_REMOVED lines=34> */
.L_x_335:
[C---:B------:R-:W-:Y:S02]  /*3b80*/  LEA R2, P0, R8.reuse, c[0x0][0x160], 0x1 ;  /* 0x0000580008027a11 */ /* 0x040fe400078008ff */
[----:B------:R-:W-:Y:S02]  /*3b90*/  F2FP.PACK_AB R6, RZ, R6 ;  /* 0x00000006ff06723e */ /* 0x000fe400000000ff */
[----:B------:R-:W-:-:S05]  /*3ba0*/  LEA.HI.X R3, R8, c[0x0][0x164], R5, 0x1, P0 ;  /* 0x0000590008037a11 */ /* 0x000fca00000f0c05 */
[----:B------:R0:W-:Y:S04]  /*3bb0*/  STG.E.U16 [R2.64], R6 ;  /* 0x0000000602007986 */ /* 0x0001e8000c101506 */
.L_x_334:
[----:B------:R-:W-:Y:S05]  /*3bc0*/  BSYNC B0 ;  /* 0x0000000000007941 */ /* 0x000fea0003800000 */
.L_x_333:
        /* <DEDUP_REMOVED lines=33> */
.L_x_338:
[C---:B------:R-:W-:Y:S02]  /*3de0*/  LEA R2, P0, R10.reuse, c[0x0][0x160], 0x1 ;  /* 0x000058000a027a11 */ /* 0x040fe400078008ff */
[----:B------:R-:W-:Y:S02]  /*3df0*/  F2FP.PACK_AB R8, RZ, R8 ;  /* 0x00000008ff08723e */ /* 0x000fe400000000ff */
[----:B------:R-:W-:-:S05]  /*3e00*/  LEA.HI.X R3, R10, c[0x0][0x164], R5, 0x1, P0 ;  /* 0x000059000a037a11 */ /* 0x000fca00000f0c05 */
[----:B------:R0:W-:Y:S04]  /*3e10*/  STG.E.U16 [R2.64], R8 ;  /* 0x0000000802007986 */ /* 0x0001e8000c101506 */
.L_x_337:
[----:B------:R-:W-:Y:S05]  /*3e20*/  BSYNC B0 ;  /* 0x0000000000007941 */ /* 0x000fea0003800000 */
.L_x_336:
[----:B------:R-:W-:Y:S05]  /*3e30*/  @P5 EXIT ;  /* 0x000000000000594d */ /* 0x000fea0003800000 */
        /* <DEDUP_REMOVED lines=31> */
.L_x_339:
[C---:B------:R-:W-:Y:S02]  /*4030*/  LEA R2, P0, R13.reuse, c[0x0][0x160], 0x1 ;  /* 0x000058000d027a11 */ /* 0x040fe400078008ff */
[----:B------:R-:W-:Y:S02]  /*4040*/  F2FP.PACK_AB R8, RZ, R8 ;  /* 0x00000008ff08723e */ /* 0x000fe400000000ff */
[----:B------:R-:W-:-:S05]  /*4050*/  LEA.HI.X R3, R13, c[0x0][0x164], R10, 0x1, P0 ;  /* 0x000059000d037a11 */ /* 0x000fca00000f0c0a */
[----:B------:R-:W-:Y:S01]  /*4060*/  STG.E.U16 [R2.64], R8 ;  /* 0x0000000802007986 */ /* 0x000fe2000c101506 */
[----:B------:R-:W-:Y:S05]  /*4070*/  EXIT ;  /* 0x000000000000794d */ /* 0x000fea0003800000 */
.L_x_340:
        /* <DEDUP_REMOVED lines=16> */
.L_x_585:


//--------------------- .text._ZN17fastertransformer29add_bias_layernorm_add_res_e2ILi16EEEvP5char2PKS1_P7__half2PKS5_S8_S8_fiiPKfSA_ --------------------------
	.section	.text._ZN17fastertransformer29add_bias_layernorm_add_res_e2ILi16EEEvP5char2PKS1_P7__half2PKS5_S8_S8_fiiPKfSA_,"ax",@progbits
	.sectioninfo	@"SHI_REGISTERS=64"
	.align	128
        .global         _ZN17fastertransformer29add_bias_layernorm_add_res_e2ILi16EEEvP5char2PKS1_P7__half2PKS5_S8_S8_fiiPKfSA_
        .type           _ZN17fastertransformer29add_bias_layernorm_add_res_e2ILi16EEEvP5char2PKS1_P7__half2PKS5_S8_S8_fiiPKfSA_,@function
        .size           _ZN17fastertransformer29add_bias_layernorm_add_res_e2ILi16EEEvP5char2PKS1_P7__half2PKS5_S8_S8_fiiPKfSA_,(.L_x_586 - _ZN17fastertransformer29add_bias_layernorm_add_res_e2ILi16EEEvP5char2PKS1_P7__half2PKS5_S8_S8_fiiPKfSA_)
        .other          _ZN17fastertransformer29add_bias_layernorm_add_res_e2ILi16EEEvP5char2PKS1_P7__half2PKS5_S8_S8_fiiPKfSA_,@"STO_CUDA_ENTRY STV_DEFAULT"
_ZN17fastertransformer29add_bias_layernorm_add_res_e2ILi16EEEvP5char2PKS1_P7__half2PKS5_S8_S8_fiiPKfSA_:
.text._ZN17fastertransformer29add_bias_layernorm_add_res_e2ILi16EEEvP5char2PKS1_P7__half2PKS5_S8_S8_fiiPKfSA_:
[----:B------:R-:W-:Y:S02]  /*0000*/  MOV R1, c[0x0][0x28] ;  /* 0x00000a0000017a02 */ /* 0x000fe40000000f00 */
[----:B------:R-:W-:Y:S01]  /*0010*/  ULDC.64 UR4, c[0x0][0x1a8] ;  /* 0x00006a0000047ab9 */ /* 0x000fe20000000a00 */
[----:B------:R-:W-:Y:S01]  /*0020*/  IMAD.MOV.U32 R4, RZ, RZ, c[0x0][0x1a8] ;  /* 0x00006a00ff047624 */ /* 0x000fe200078e00ff */
[----:B------:R-:W-:Y:S01]  /*0030*/  UISETP.NE.U32.AND UP0, UPT, URZ, UR4, UPT ;  /* 0x000000043f00728c */ /* 0x000fe2000bf05070 */
[----:B------:R-:W-:Y:S01]  /*0040*/  MOV R5, c[0x0][0x1ac] ;  /* 0x00006b0000057a02 */ /* 0x000fe20000000f00 */
[----:B------:R-:W-:Y:S02]  /*0050*/  ULDC.64 UR8, c[0x0][0x118] ;  /* 0x0000460000087ab9 */ /* 0x000fe40000000a00 */
[----:B------:R-:W-:-:S06]  /*0060*/  UISETP.NE.AND.EX UP0, UPT, URZ, UR5, UPT, UP0 ;  /* 0x000000053f00728c */ /* 0x000fcc000bf05300 */
[----:B------:R-:W-:Y:S01]  /*0070*/  PLOP3.LUT P0, PT, PT, PT, UP0, 0x80, 0x0 ;  /* 0x000000000000781c */ /* 0x000fe20003f0f008 */
[----:B------:R-:W-:Y:S01]  /*0080*/  IMAD.MOV.U32 R6, RZ, RZ, c[0x0][0x1a0] ;  /* 0x00006800ff067624 */ /* 0x000fe200078e00ff */
[----:B------:R-:W-:-:S05]  /*0090*/  MOV R7, c[0x0][0x1a4] ;  /* 0x0000690000077a02 */ /* 0x000fca0000000f00 */
[----:B------:R0:W2:Y:S06]  /*00a0*/  LDG.E.CONSTANT R11, [R6.64] ;  /* 0x00000008060b7981 */ /* 0x0000ac000c1e9900 */
[----:B------:R1:W3:Y:S04]  /*00b0*/  @P0 LDG.E.CONSTANT R10, [R4.64] ;  /* 0x00000008040a0981 */ /* 0x0002e8000c1e9900 */
[----:B------:R-:W4:Y:S02]  /*00c0*/  S2R R34, SR_TID.X ;  /* 0x0000000000227919 */ /* 0x000f240000002100 */
[----:B----4-:R-:W-:-:S04]  /*00d0*/  IADD3 R46, R34, c[0x0][0x0], RZ ;  /* 0x00000000222e7a10 */ /* 0x010fc80007ffe0ff */
[----:B------:R-:W-:-:S04]  /*00e0*/  IADD3 R42, R46, c[0x0][0x0], RZ ;  /* 0x000000002e2a7a10 */ /* 0x000fc80007ffe0ff */
[----:B------:R-:W-:-:S04]  /*00f0*/  IADD3 R40, R42, c[0x0][0x0], RZ ;  /* 0x000000002a287a10 */ /* 0x000fc80007ffe0ff */
[----:B------:R-:W-:-:S04]  /*0100*/  IADD3 R0, R40, c[0x0][0x0], RZ ;  /* 0x0000000028007a10 */ /* 0x000fc80007ffe0ff */
[----:B------:R-:W-:-:S04]  /*0110*/  IADD3 R2, R0, c[0x0][0x0], RZ ;  /* 0x0000000000027a10 */ /* 0x000fc80007ffe0ff */
[----:B------:R-:W-:Y:S01]  /*0120*/  IADD3 R3, R2, c[0x0][0x0], RZ ;  /* 0x0000000002037a10 */ /* 0x000fe20007ffe0ff */
[----:B------:R-:W-:-:S03]  /*0130*/  ULDC UR4, c[0x0][0x198] ;  /* 0x0000660000047ab9 */ /* 0x000fc60000000800 */
[----:B-1----:R-:W-:Y:S01]  /*0140*/  IADD3 R4, R3, c[0x0][0x0], RZ ;  /* 0x0000000003047a10 */ /* 0x002fe20007ffe0ff */
[----:B------:R-:W-:-:S03]  /*0150*/  USHF.R.S32.HI UR4, URZ, 0x1, UR4 ;  /* 0x000000013f047899 */ /* 0x000fc60008011404 */
[----:B------:R-:W-:Y:S02]  /*0160*/  IADD3 R5, R4, c[0x0][0x0], RZ ;  /* 0x0000000004057a10 */ /* 0x000fe40007ffe0ff */
[----:B------:R-:W-:Y:S02]  /*0170*/  PLOP3.LUT P0, PT, PT, PT, UP0, 0x80, 0x0 ;  /* 0x000000000000781c */ /* 0x000fe40003f0f008 */
[----:B0-----:R-:W-:Y:S02]  /*0180*/  IADD3 R6, R5, c[0x0][0x0], RZ ;  /* 0x0000000005067a10 */ /* 0x001fe40007ffe0ff */
[----:B------:R-:W-:Y:S02]  /*0190*/  ISETP.GE.AND P6, PT, R34, UR4, PT ;  /* 0x0000000422007c0c */ /* 0x000fe4000bfc6270 */
[----:B------:R-:W-:Y:S01]  /*01a0*/  IADD3 R7, R6, c[0x0][0x0], RZ ;  /* 0x0000000006077a10 */ /* 0x000fe20007ffe0ff */
[----:B------:R-:W-:-:S03]  /*01b0*/  UMOV UR6, 0xbf800000 ;  /* 0xbf80000000067882 */ /* 0x000fc60000000000 */
[----:B------:R-:W-:Y:S01]  /*01c0*/  IADD3 R8, R7, c[0x0][0x0], RZ ;  /* 0x0000000007087a10 */ /* 0x000fe20007ffe0ff */
[----:B------:R-:W-:Y:S01]  /*01d0*/  BSSY B0, `(.L_x_341) ;  /* 0x000002b000007945 */ /* 0x000fe20003800000 */
[----:B------:R-:W-:Y:S02]  /*01e0*/  ISETP.GE.AND P5, PT, R46, UR4, PT ;  /* 0x000000042e007c0c */ /* 0x000fe4000bfa6270 */
[----:B------:R-:W-:Y:S02]  /*01f0*/  ISETP.GE.AND P4, PT, R42, UR4, PT ;  /* 0x000000042a007c0c */ /* 0x000fe4000bf86270 */
[----:B------:R-:W-:Y:S02]  /*0200*/  ISETP.GE.AND P3, PT, R40, UR4, PT ;  /* 0x0000000428007c0c */ /* 0x000fe4000bf66270 */
[----:B------:R-:W-:Y:S02]  /*0210*/  ISETP.GE.AND P2, PT, R0, UR4, PT ;  /* 0x0000000400007c0c */ /* 0x000fe4000bf46270 */
[----:B------:R-:W-:-:S02]  /*0220*/  ISETP.GE.AND P1, PT, R2, UR4, PT ;  /* 0x0000000402007c0c */ /* 0x000fc4000bf26270 */
[----:B------:R-:W-:Y:S01]  /*0230*/  IADD3 R9, R8, c[0x0][0x0], RZ ;  /* 0x0000000008097a10 */ /* 0x000fe20007ffe0ff */
[----:B------:R-:W-:Y:S01]  /*0240*/  IMAD.MOV.U32 R35, RZ, RZ, RZ ;  /* 0x000000ffff237224 */ /* 0x000fe200078e00ff */
[----:B------:R-:W-:Y:S02]  /*0250*/  P2R R36, PR, RZ, 0x40 ;  /* 0x00000040ff247803 */ /* 0x000fe40000000000 */
[----:B------:R-:W-:Y:S02]  /*0260*/  P2R R47, PR, RZ, 0x20 ;  /* 0x00000020ff2f7803 */ /* 0x000fe40000000000 */
[----:B------:R-:W-:Y:S02]  /*0270*/  P2R R44, PR, RZ, 0x10 ;  /* 0x00000010ff2c7803 */ /* 0x000fe40000000000 */
[----:B------:R-:W-:Y:S02]  /*0280*/  P2R R41, PR, RZ, 0x8 ;  /* 0x00000008ff297803 */ /* 0x000fe40000000000 */
[----:B------:R-:W-:-:S02]  /*0290*/  P2R R25, PR, RZ, 0x4 ;  /* 0x00000004ff197803 */ /* 0x000fc40000000000 */
[----:B------:R-:W-:Y:S01]  /*02a0*/  P2R R26, PR, RZ, 0x2 ;  /* 0x00000002ff1a7803 */ /* 0x000fe20000000000 */
[----:B--2---:R0:W1:Y:S08]  /*02b0*/  R2UR UR5, R11 ;  /* 0x000000000b0573c2 */ /* 0x00407000000e0000 */
[----:B---3--:R2:W3:Y:S02]  /*02c0*/  @P0 R2UR UR6, R10 ;  /* 0x000000000a0603c2 */ /* 0x0084e400000e0000 */
[----:B--2---:R-:W-:Y:S01]  /*02d0*/  IADD3 R10, R9, c[0x0][0x0], RZ ;  /* 0x00000000090a7a10 */ /* 0x004fe20007ffe0ff */
[----:B------:R-:W-:Y:S05]  /*02e0*/  @P6 BRA `(.L_x_342) ;  /* 0x0000019000006947 */ /* 0x000fea0003800000 */
[----:B0-----:R-:W0:Y:S01]  /*02f0*/  S2R R13, SR_CTAID.X ;  /* 0x00000000000d7919 */ /* 0x001e220000002500 */
        /* <DEDUP_REMOVED lines=10> */
[----:B------:R0:W4:Y:S02]  /*03a0*/  LDG.E R12, [R12.64] ;  /* 0x000000080c0c7981 */ /* 0x000124000c1e1900 */
[----:B01----:R-:W-:Y:S02]  /*03b0*/  F2FP.PACK_AB R13, RZ, UR5 ;  /* 0x00000005ff0d7c3e */ /* 0x003fe400080000ff */
[C---:B--2---:R-:W-:Y:S02]  /*03c0*/  PRMT R11, R14.reuse, 0x8880, RZ ;  /* 0x000088800e0b7816 */ /* 0x044fe400000000ff */
[----:B------:R-:W-:-:S04]  /*03d0*/  PRMT R16, R14, 0x9991, RZ ;  /* 0x000099910e107816 */ /* 0x000fc800000000ff */
[----:B------:R-:W-:Y:S08]  /*03e0*/  I2F.F16 R11, R11 ;  /* 0x0000000b000b7306 */ /* 0x000ff00000200c00 */
[----:B------:R-:W0:Y:S02]  /*03f0*/  I2F.F16 R16, R16 ;  /* 0x0000001000107306 */ /* 0x000e240000200c00 */
[----:B0-----:R-:W-:-:S05]  /*0400*/  PRMT R16, R16, 0x5410, R11 ;  /* 0x0000541010107816 */ /* 0x001fca000000000b */
[----:B------:R-:W-:-:S05]  /*0410*/  HMUL2 R13, R16, R13.H0_H0 ;  /* 0x2000000d100d7232 */ /* 0x000fca0000000000 */
[----:B------:R-:W-:-:S06]  /*0420*/  PRMT R13, R13, 0x5432, R13 ;  /* 0x000054320d0d7816 */ /* 0x000fcc000000000d */
[----:B----4-:R-:W-:-:S10]  /*0430*/  HFMA2.MMA R48, R13, 1, 1, R12 ;  /* 0x3c003c000d307835 */ /* 0x010fd4000000000c */
[--C-:B------:R-:W-:Y:S02]  /*0440*/  HADD2.F32 R12, -RZ, R48.reuse.H0_H0 ;  /* 0x20000030ff0c7230 */ /* 0x100fe40000004100 */
[----:B------:R-:W-:-:S05]  /*0450*/  HADD2.F32 R13, -RZ, R48.H1_H1 ;  /* 0x30000030ff0d7230 */ /* 0x000fca0000004100 */
[----:B------:R-:W-:-:S04]  /*0460*/  FADD.FTZ R12, R12, R13 ;  /* 0x0000000d0c0c7221 */ /* 0x000fc80000010000 */
[----:B------:R-:W-:Y:S02]  /*0470*/  FADD.FTZ R35, RZ, R12 ;  /* 0x0000000cff237221 */ /* 0x000fe40000010000 */
.L_x_342:
[----:B0-----:R-:W-:Y:S05]  /*0480*/  BSYNC B0 ;  /* 0x0000000000007941 */ /* 0x001fea0003800000 */
.L_x_341:
        /* <DEDUP_REMOVED lines=26> */
[----:B------:R-:W-:Y:S02]  /*0630*/  FADD.FTZ R35, R35, R12 ;  /* 0x0000000c23237221 */ /* 0x000fe40000010000 */
.L_x_344:
[----:B------:R-:W-:Y:S05]  /*0640*/  BSYNC B0 ;  /* 0x0000000000007941 */ /* 0x000fea0003800000 */
.L_x_343:
        /* <DEDUP_REMOVED lines=27> */
.L_x_346:
[----:B------:R-:W-:Y:S05]  /*0800*/  BSYNC B0 ;  /* 0x0000000000007941 */ /* 0x000fea0003800000 */
.L_x_345:
        /* <DEDUP_REMOVED lines=27> */
.L_x_348:
[----:B------:R-:W-:Y:S05]  /*09c0*/  BSYNC B0 ;  /* 0x0000000000007941 */ /* 0x000fea0003800000 */
.L_x_347:
        /* <DEDUP_REMOVED lines=27> */
.L_x_350:
[----:B------:R-:W-:Y:S05]  /*0b80*/  BSYNC B0 ;  /* 0x0000000000007941 */ /* 0x000fea0003800000 */
.L_x_349:
        /* <DEDUP_REMOVED lines=27> */
.L_x_352:
[----:B------:R-:W-:Y:S05]  /*0d40*/  BSYNC B0 ;  /* 0x0000000000007941 */ /* 0x000fea0003800000 */
.L_x_351:
[----:B------:R-:W-:Y:S01]  /*0d50*/  ISETP.GE.AND P0, PT, R3, UR4, PT ;  /* 0x0000000403007c0c */ /* 0x000fe2000bf06270 */
[----:B------:R-:W-:Y:S01]  /*0d60*/  BSSY B0, `(.L_x_353) ;  /* 0x000001e000007945 */ /* 0x000fe20003800000 */
[----:B------:R-:W-:Y:S02]  /*0d70*/  IADD3 R14, R10, c[0x0][0x0], RZ ;  /* 0x000000000a0e7a10 */ /* 0x000fe40007ffe0ff */
[----:B------:R-:W-:Y:S02]  /*0d80*/  P2R R27, PR, RZ, 0x1 ;  /* 0x00000001ff1b7803 */ /* 0x000fe40000000000 */
[----:B------:R-:W-:-:S07]  /*0d90*/  IADD3 R15, R14, c[0x0][0x0], RZ ;  /* 0x000000000e0f7a10 */ /* 0x000fce0007ffe0ff */
        /* <DEDUP_REMOVED lines=12> */
[----:B------:R-:W4:Y:S01]  /*0e60*/  LDG.E R18, [R18.64] ;  /* 0x0000000812127981 */ /* 0x000f22000c1e1900 */
        /* <DEDUP_REMOVED lines=13> */
.L_x_354:
[----:B------:R-:W-:Y:S05]  /*0f40*/  BSYNC B0 ;  /* 0x0000000000007941 */ /* 0x000fea0003800000 */
.L_x_353:
        /* <DEDUP_REMOVED lines=29> */
.L_x_356:
[----:B------:R-:W-:Y:S05]  /*1120*/  BSYNC B0 ;  /* 0x0000000000007941 */ /* 0x000fea0003800000 */
.L_x_355:
        /* <DEDUP_REMOVED lines=29> */
.L_x_358:
[----:B------:R-:W-:Y:S05]  /*1300*/  BSYNC B0 ;  /* 0x0000000000007941 */ /* 0x000fea0003800000 */
.L_x_357:
        /* <DEDUP_REMOVED lines=29> */
.L_x_360:
[----:B------:R-:W-:Y:S05]  /*14e0*/  BSYNC B0 ;  /* 0x0000000000007941 */ /* 0x000fea0003800000 */
.L_x_359:
        /* <DEDUP_REMOVED lines=28> */
.L_x_362:
[----:B------:R-:W-:Y:S05]  /*16b0*/  BSYNC B0 ;  /* 0x0000000000007941 */ /* 0x000fea0003800000 */
.L_x_361:
        /* <DEDUP_REMOVED lines=28> */
.L_x_364:
[----:B------:R-:W-:Y:S05]  /*1880*/  BSYNC B0 ;  /* 0x0000000000007941 */ /* 0x000fea0003800000 */
.L_x_363:
        /* <DEDUP_REMOVED lines=28> */
.L_x_366:
[----:B------:R-:W-:Y:S05]  /*1a50*/  BSYNC B0 ;  /* 0x0000000000007941 */ /* 0x000fea0003800000 */
.L_x_365:
        /* <DEDUP_REMOVED lines=28> */
.L_x_368:
[----:B------:R-:W-:Y:S05]  /*1c20*/  BSYNC B0 ;  /* 0x0000000000007941 */ /* 0x000fea0003800000 */
.L_x_367:
        /* <DEDUP_REMOVED lines=28> */
.L_x_370:
[----:B------:R-:W-:Y:S05]  /*1df0*/  BSYNC B0 ;  /* 0x0000000000007941 */ /* 0x000fea0003800000 */
.L_x_369:
        /* <DEDUP_REMOVED lines=28> */
.L_x_372:
[----:B------:R-:W-:Y:S05]  /*1fc0*/  BSYNC B0 ;  /* 0x0000000000007941 */ /* 0x000fea0003800000 */
.L_x_371:
[----:B------:R-:W0:Y:S01]  /*1fd0*/  SHFL.BFLY PT, R30, R35, 0x10, 0x1f ;  /* 0x0e001f00231e7f89 */ /* 0x000e2200000e0000 */
[----:B------:R-:W-:Y:S01]  /*1fe0*/  P2R R51, PR, RZ, 0x1 ;  /* 0x00000001ff337803 */ /* 0x000fe20000000000 */
[----:B------:R-:W-:Y:S01]  /*1ff0*/  BSSY B0, `(.L_x_373) ;  /* 0x0000108000007945 */ /* 0x000fe20003800000 */
[----:B------:R-:W-:Y:S02]  /*2000*/  P2R R53, PR, RZ, 0x2 ;  /* 0x00000002ff357803 */ /* 0x000fe40000000000 */
[----:B------:R-:W-:Y:S02]  /*2010*/  ISETP.NE.AND P1, PT, R34, RZ, PT ;  /* 0x000000ff2200720c */ /* 0x000fe40003f25270 */
[----:B------:R-:W-:Y:S02]  /*2020*/  P2R R52, PR, RZ, 0x20 ;  /* 0x00000020ff347803 */ /* 0x000fe40000000000 */
[----:B------:R-:W-:Y:S02]  /*2030*/  ISETP.NE.AND P5, PT, R47, RZ, PT ;  /* 0x000000ff2f00720c */ /* 0x000fe40003fa5270 */
[----:B------:R-:W-:-:S02]  /*2040*/  P2R R56, PR, RZ, 0x4 ;  /* 0x00000004ff387803 */ /* 0x000fc40000000000 */
[----:B------:R-:W-:Y:S02]  /*2050*/  ISETP.NE.AND P2, PT, R26, RZ, PT ;  /* 0x000000ff1a00720c */ /* 0x000fe40003f45270 */
[----:B------:R-:W-:Y:S02]  /*2060*/  P2R R54, PR, RZ, 0x10 ;  /* 0x00000010ff367803 */ /* 0x000fe40000000000 */
[----:B------:R-:W-:Y:S02]  /*2070*/  ISETP.NE.AND P4, PT, R28, RZ, PT ;  /* 0x000000ff1c00720c */ /* 0x000fe40003f85270 */
[----:B------:R-:W-:Y:S02]  /*2080*/  P2R R55, PR, RZ, 0x8 ;  /* 0x00000008ff377803 */ /* 0x000fe40000000000 */
[----:B------:R-:W-:Y:S01]  /*2090*/  ISETP.NE.AND P3, PT, R27, RZ, PT ;  /* 0x000000ff1b00720c */ /* 0x000fe20003f65270 */
[----:B------:R-:W-:Y:S01]  /*20a0*/  @!P5 HADD2.F32 R61, -RZ, R43.H1_H1 ;  /* 0x3000002bff3dd230 */ /* 0x000fe20000004100 */
[----:B0-----:R-:W-:-:S02]  /*20b0*/  FADD.FTZ R30, R30, R35 ;  /* 0x000000231e1e7221 */ /* 0x001fc40000010000 */
[----:B------:R-:W-:Y:S03]  /*20c0*/  I2F.U32 R35, R34 ;  /* 0x0000002200237306 */ /* 0x000fe60000201000 */
[----:B------:R-:W0:Y:S02]  /*20d0*/  SHFL.BFLY PT, R31, R30, 0x8, 0x1f ;  /* 0x0d001f001e1f7f89 */ /* 0x000e2400000e0000 */
[----:B0-----:R-:W-:-:S03]  /*20e0*/  FADD.FTZ R32, R30, R31 ;  /* 0x0000001f1e207221 */ /* 0x001fc60000010000 */
[----:B------:R-:W0:Y:S02]  /*20f0*/  I2F.U32 R30, c[0x0][0x0] ;  /* 0x00000000001e7b06 */ /* 0x000e240000201000 */
[----:B------:R-:W2:Y:S01]  /*2100*/  SHFL.BFLY PT, R31, R32, 0x4, 0x1f ;  /* 0x0c801f00201f7f89 */ /* 0x000ea200000e0000 */
[----:B0-----:R-:W-:-:S05]  /*2110*/  FMUL.FTZ R30, R30, 0.03125 ;  /* 0x3d0000001e1e7820 */ /* 0x001fca0000410000 */
[----:B------:R-:W-:Y:S01]  /*2120*/  FSETP.GT.FTZ.AND P0, PT, R30, R35, PT ;  /* 0x000000231e00720b */ /* 0x000fe20003f14000 */
[----:B--2---:R-:W-:Y:S01]  /*2130*/  FADD.FTZ R33, R32, R31 ;  /* 0x0000001f20217221 */ /* 0x004fe20000010000 */
[C---:B------:R-:W-:Y:S02]  /*2140*/  LOP3.LUT P6, R31, R34.reuse, 0x1f, RZ, 0xc0, !PT ;  /* 0x0000001f221f7812 */ /* 0x040fe400078cc0ff */
[----:B------:R-:W-:Y:S02]  /*2150*/  SHF.L.U32 R32, R34, 0x2, RZ ;  /* 0x0000000222207819 */ /* 0x000fe400000006ff */
[----:B------:R-:W0:Y:S02]  /*2160*/  SHFL.BFLY PT, R50, R33, 0x2, 0x1f ;  /* 0x0c401f0021327f89 */ /* 0x000e2400000e0000 */
[----:B------:R-:W-:-:S07]  /*2170*/  LOP3.LUT R32, R32, 0x7c, RZ, 0xe2, !PT ;  /* 0x0000007c20207812 */ /* 0x000fce00078ee2ff */
[----:B------:R-:W-:-:S04]  /*2180*/  @!P6 SHF.R.U32.HI R49, RZ, 0x3, R34 ;  /* 0x00000003ff31e819 */ /* 0x000fc80000011622 */
[----:B------:R-:W-:Y:S01]  /*2190*/  @!P6 LOP3.LUT R49, R49, 0x1ffffffc, RZ, 0xc0, !PT ;  /* 0x1ffffffc3131e812 */ /* 0x000fe200078ec0ff */
[----:B0-----:R-:W-:Y:S02]  /*21a0*/  FADD.FTZ R50, R33, R50 ;  /* 0x0000003221327221 */ /* 0x001fe40000010000 */
[----:B------:R-:W-:-:S03]  /*21b0*/  IMAD.MOV.U32 R33, RZ, RZ, RZ ;  /* 0x000000ffff217224 */ /* 0x000fc600078e00ff */
[----:B------:R-:W0:Y:S02]  /*21c0*/  SHFL.BFLY PT, R37, R50, 0x1, 0x1f ;  /* 0x0c201f0032257f89 */ /* 0x000e2400000e0000 */
[----:B0-----:R-:W-:Y:S01]  /*21d0*/  FADD.FTZ R58, R50, R37 ;  /* 0x00000025323a7221 */ /* 0x001fe20000010000 */
[----:B------:R-:W-:-:S04]  /*21e0*/  P2R R50, PR, RZ, 0x1 ;  /* 0x00000001ff327803 */ /* 0x000fc80000000000 */
[----:B------:R0:W-:Y:S04]  /*21f0*/  @!P6 STS [R49+0x8], R58 ;  /* 0x0000083a3100e388 */ /* 0x0001e80000000800 */
[----:B------:R-:W-:Y:S01]  /*2200*/  BAR.SYNC.DEFER_BLOCKING 0x0 ;  /* 0x0000000000007b1d */ /* 0x000fe20000010000 */
[----:B------:R-:W-:-:S05]  /*2210*/  ISETP.NE.AND P6, PT, R44, RZ, PT ;  /* 0x000000ff2c00720c */ /* 0x000fca0003fc5270 */
[----:B0-----:R-:W0:Y:S08]  /*2220*/  @!P1 I2F R49, c[0x0][0x198] ;  /* 0x0000660000319b06 */ /* 0x001e300000201400 */
[----:B0-----:R-:W0:Y:S01]  /*2230*/  @!P1 MUFU.RCP R49, R49 ;  /* 0x0000003100319308 */ /* 0x001e220000001000 */
[----:B------:R-:W2:Y:S01]  /*2240*/  @P0 LDS R33, [R32+0x8] ;  /* 0x0000080020210984 */ /* 0x000ea20000000800 */
[----:B------:R-:W-:-:S03]  /*2250*/  ISETP.NE.AND P0, PT, R41, RZ, PT ;  /* 0x000000ff2900720c */ /* 0x000fc60003f05270 */
[----:B--2---:R-:W2:Y:S02]  /*2260*/  SHFL.BFLY PT, R30, R33, 0x10, 0x1f ;  /* 0x0e001f00211e7f89 */ /* 0x004ea400000e0000 */
[----:B--2---:R-:W-:-:S05]  /*2270*/  FADD.FTZ R30, R30, R33 ;  /* 0x000000211e1e7221 */ /* 0x004fca0000010000 */
[----:B------:R-:W2:Y:S02]  /*2280*/  SHFL.BFLY PT, R35, R30, 0x8, 0x1f ;  /* 0x0d001f001e237f89 */ /* 0x000ea400000e0000 */
[----:B--2---:R-:W-:-:S05]  /*2290*/  FADD.FTZ R35, R30, R35 ;  /* 0x000000231e237221 */ /* 0x004fca0000010000 */
[----:B------:R-:W2:Y:S02]  /*22a0*/  SHFL.BFLY PT, R58, R35, 0x4, 0x1f ;  /* 0x0c801f00233a7f89 */ /* 0x000ea400000e0000 */
[----:B--2---:R-:W-:-:S05]  /*22b0*/  FADD.FTZ R58, R35, R58 ;  /* 0x0000003a233a7221 */ /* 0x004fca0000010000 */
[----:B------:R-:W2:Y:S02]  /*22c0*/  SHFL.BFLY PT, R37, R58, 0x2, 0x1f ;  /* 0x0c401f003a257f89 */ /* 0x000ea400000e0000 */
[----:B--2---:R-:W-:-:S05]  /*22d0*/  FADD.FTZ R37, R58, R37 ;  /* 0x000000253a257221 */ /* 0x004fca0000010000 */
[----:B------:R-:W2:Y:S02]  /*22e0*/  SHFL.BFLY PT, R60, R37, 0x1, 0x1f ;  /* 0x0c201f00253c7f89 */ /* 0x000ea400000e0000 */
[----:B--2---:R-:W-:-:S04]  /*22f0*/  FADD.FTZ R60, R37, R60 ;  /* 0x0000003c253c7221 */ /* 0x004fc80000010000 */
[----:B0-----:R-:W-:-:S05]  /*2300*/  @!P1 FMUL.FTZ R30, R60, R49 ;  /* 0x000000313c1e9220 */ /* 0x001fca0000410000 */
[----:B------:R-:W-:Y:S04]  /*2310*/  @!P1 STS [RZ], R30 ;  /* 0x0000001eff009388 */ /* 0x000fe80000000800 */
[----:B------:R-:W-:Y:S01]  /*2320*/  BAR.SYNC.DEFER_BLOCKING 0x0 ;  /* 0x0000000000007b1d */ /* 0x000fe20000010000 */
[----:B------:R-:W-:-:S04]  /*2330*/  ISETP.NE.AND P1, PT, R25, RZ, PT ;  /* 0x000000ff1900720c */ /* 0x000fc80003f25270 */
[----:B------:R-:W-:Y:S02]  /*2340*/  P2R R59, PR, RZ, 0x2 ;  /* 0x00000002ff3b7803 */ /* 0x000fe40000000000 */
[----:B------:R-:W-:-:S13]  /*2350*/  ISETP.NE.AND P1, PT, R36, RZ, PT ;  /* 0x000000ff2400720c */ /* 0x000fda0003f25270 */
[--C-:B------:R-:W-:Y:S02]  /*2360*/  @!P1 HADD2.F32 R60, -RZ, R48.reuse.H1_H1 ;  /* 0x30000030ff3c9230 */ /* 0x100fe40000004100 */
[----:B------:R-:W-:Y:S01]  /*2370*/  @!P1 HADD2.F32 R58, -RZ, R48.H0_H0 ;  /* 0x20000030ff3a9230 */ /* 0x000fe20000004100 */
[----:B------:R-:W0:Y:S02]  /*2380*/  LDS R33, [RZ] ;  /* 0x00000000ff217984 */ /* 0x000e240000000800 */
[--C-:B0-----:R-:W-:Y:S01]  /*2390*/  @!P1 FADD.FTZ R57, R60, -R33.reuse ;  /* 0x800000213c399221 */ /* 0x101fe20000010000 */
[----:B------:R-:W-:Y:S01]  /*23a0*/  @!P5 HADD2.F32 R60, -RZ, R43.H0_H0 ;  /* 0x2000002bff3cd230 */ /* 0x000fe20000004100 */
[--C-:B------:R-:W-:Y:S02]  /*23b0*/  @!P1 FADD.FTZ R35, R58, -R33.reuse ;  /* 0x800000213a239221 */ /* 0x100fe40000010000 */
[----:B------:R-:W-:Y:S01]  /*23c0*/  @!P1 FMUL.FTZ R58, R57, R57 ;  /* 0x00000039393a9220 */ /* 0x000fe20000410000 */
[----:B------:R-:W-:Y:S01]  /*23d0*/  @!P6 HADD2.F32 R57, -RZ, R39.H1_H1 ;  /* 0x30000027ff39e230 */ /* 0x000fe20000004100 */
[----:B------:R-:W-:-:S02]  /*23e0*/  @!P5 FADD.FTZ R49, R61, -R33 ;  /* 0x800000213d31d221 */ /* 0x000fc40000010000 */
[----:B------:R-:W-:Y:S01]  /*23f0*/  @!P1 FFMA.FTZ R35, R35, R35, R58 ;  /* 0x0000002323239223 */ /* 0x000fe2000001003a */
[----:B------:R-:W-:Y:S01]  /*2400*/  @!P6 HADD2.F32 R58, -RZ, R39.H0_H0 ;  /* 0x20000027ff3ae230 */ /* 0x000fe20000004100 */
[--C-:B------:R-:W-:Y:S01]  /*2410*/  @!P5 FADD.FTZ R37, R60, -R33.reuse ;  /* 0x800000213c25d221 */ /* 0x100fe20000010000 */
[----:B------:R-:W-:Y:S01]  /*2420*/  @!P0 HADD2.F32 R60, -RZ, R11.H1_H1 ;  /* 0x3000000bff3c8230 */ /* 0x000fe20000004100 */
[----:B------:R-:W-:Y:S02]  /*2430*/  @!P5 FMUL.FTZ R30, R49, R49 ;  /* 0x00000031311ed220 */ /* 0x000fe40000410000 */
[--C-:B------:R-:W-:Y:S02]  /*2440*/  @!P6 FADD.FTZ R57, R57, -R33.reuse ;  /* 0x800000213939e221 */ /* 0x100fe40000010000 */
[----:B------:R-:W-:Y:S01]  /*2450*/  @!P5 FFMA.FTZ R37, R37, R37, R30 ;  /* 0x000000252525d223 */ /* 0x000fe2000001001e */
[----:B------:R-:W-:Y:S01]  /*2460*/  MOV R30, RZ ;  /* 0x000000ff001e7202 */ /* 0x000fe20000000f00 */
[----:B------:R-:W-:-:S02]  /*2470*/  @!P6 FADD.FTZ R49, R58, -R33 ;  /* 0x800000213a31e221 */ /* 0x000fc40000010000 */
[----:B------:R-:W-:Y:S01]  /*2480*/  @!P1 FADD.FTZ R30, RZ, R35 ;  /* 0x00000023ff1e9221 */ /* 0x000fe20000010000 */
[----:B------:R-:W-:Y:S01]  /*2490*/  ISETP.NE.AND P1, PT, R59, RZ, PT ;  /* 0x000000ff3b00720c */ /* 0x000fe20003f25270 */
[----:B------:R-:W-:Y:S01]  /*24a0*/  @!P6 FMUL.FTZ R58, R57, R57 ;  /* 0x00000039393ae220 */ /* 0x000fe20000410000 */
[----:B------:R-:W-:Y:S01]  /*24b0*/  @!P2 HADD2.F32 R59, -RZ, R13.H1_H1 ;  /* 0x3000000dff3ba230 */ /* 0x000fe20000004100 */
[----:B------:R-:W-:Y:S02]  /*24c0*/  @!P0 FADD.FTZ R57, R60, -R33 ;  /* 0x800000213c398221 */ /* 0x000fe40000010000 */
[----:B------:R-:W-:Y:S01]  /*24d0*/  @!P6 FFMA.FTZ R49, R49, R49, R58 ;  /* 0x000000313131e223 */ /* 0x000fe2000001003a */
[----:B------:R-:W-:Y:S01]  /*24e0*/  @!P0 HADD2.F32 R58, -RZ, R11.H0_H0 ;  /* 0x2000000bff3a8230 */ /* 0x000fe20000004100 */
[----:B------:R-:W-:Y:S01]  /*24f0*/  @!P5 FADD.FTZ R30, R30, R37 ;  /* 0x000000251e1ed221 */ /* 0x000fe20000010000 */
[----:B------:R-:W-:Y:S01]  /*2500*/  ISETP.NE.AND P5, PT, R29, RZ, PT ;  /* 0x000000ff1d00720c */ /* 0x000fe20003fa5270 */
[----:B------:R-:W-:-:S02]  /*2510*/  @!P2 FADD.FTZ R59, R59, -R33 ;  /* 0x800000213b3ba221 */ /* 0x000fc40000010000 */
[----:B------:R-:W-:Y:S02]  /*2520*/  @!P0 FADD.FTZ R35, R58, -R33 ;  /* 0x800000213a238221 */ /* 0x000fe40000010000 */
[----:B------:R-:W-:Y:S01]  /*2530*/  @!P0 FMUL.FTZ R58, R57, R57 ;  /* 0x00000039393a8220 */ /* 0x000fe20000410000 */
[--C-:B------:R-:W-:Y:S01]  /*2540*/  @!P1 HADD2.F32 R60, -RZ, R12.reuse.H1_H1 ;  /* 0x3000000cff3c9230 */ /* 0x100fe20000004100 */
[----:B------:R-:W-:Y:S01]  /*2550*/  @!P6 FADD.FTZ R30, R30, R49 ;  /* 0x000000311e1ee221 */ /* 0x000fe20000010000 */
[----:B------:R-:W-:Y:S01]  /*2560*/  @!P2 HADD2.F32 R57, -RZ, R13.H0_H0 ;  /* 0x2000000dff39a230 */ /* 0x000fe20000004100 */
[----:B------:R-:W-:Y:S01]  /*2570*/  @!P0 FFMA.FTZ R35, R35, R35, R58 ;  /* 0x0000002323238223 */ /* 0x000fe2000001003a */
[----:B------:R-:W-:Y:S01]  /*2580*/  @!P1 HADD2.F32 R58, -RZ, R12.H0_H0 ;  /* 0x2000000cff3a9230 */ /* 0x000fe20000004100 */
[--C-:B------:R-:W-:Y:S01]  /*2590*/  @!P1 FADD.FTZ R49, R60, -R33.reuse ;  /* 0x800000213c319221 */ /* 0x100fe20000010000 */
[----:B------:R-:W-:Y:S01]  /*25a0*/  ISETP.NE.AND P6, PT, R38, RZ, PT ;  /* 0x000000ff2600720c */ /* 0x000fe20003fc5270 */
[----:B------:R-:W-:-:S02]  /*25b0*/  @!P2 FADD.FTZ R57, R57, -R33 ;  /* 0x800000213939a221 */ /* 0x000fc40000010000 */
[----:B------:R-:W-:Y:S01]  /*25c0*/  @!P2 FMUL.FTZ R60, R59, R59 ;  /* 0x0000003b3b3ca220 */ /* 0x000fe20000410000 */
[--C-:B------:R-:W-:Y:S01]  /*25d0*/  @!P4 HADD2.F32 R59, -RZ, R17.reuse.H1_H1 ;  /* 0x30000011ff3bc230 */ /* 0x100fe20000004100 */
[--C-:B------:R-:W-:Y:S02]  /*25e0*/  @!P1 FADD.FTZ R37, R58, -R33.reuse ;  /* 0x800000213a259221 */ /* 0x100fe40000010000 */
[----:B------:R-:W-:Y:S02]  /*25f0*/  @!P1 FMUL.FTZ R58, R49, R49 ;  /* 0x00000031313a9220 */ /* 0x000fe40000410000 */
[----:B------:R-:W-:Y:S01]  /*2600*/  @!P2 FFMA.FTZ R49, R57, R57, R60 ;  /* 0x000000393931a223 */ /* 0x000fe2000001003c */
[--C-:B------:R-:W-:Y:S01]  /*2610*/  @!P3 HADD2.F32 R60, -RZ, R16.reuse.H1_H1 ;  /* 0x30000010ff3cb230 */ /* 0x100fe20000004100 */
[----:B------:R-:W-:Y:S01]  /*2620*/  @!P1 FFMA.FTZ R37, R37, R37, R58 ;  /* 0x0000002525259223 */ /* 0x000fe2000001003a */
[----:B------:R-:W-:Y:S01]  /*2630*/  @!P4 HADD2.F32 R57, -RZ, R17.H0_H0 ;  /* 0x20000011ff39c230 */ /* 0x000fe20000004100 */
[----:B------:R-:W-:Y:S01]  /*2640*/  @!P4 FADD.FTZ R59, R59, -R33 ;  /* 0x800000213b3bc221 */ /* 0x000fe20000010000 */
[----:B------:R-:W-:Y:S01]  /*2650*/  @!P3 HADD2.F32 R58, -RZ, R16.H0_H0 ;  /* 0x20000010ff3ab230 */ /* 0x000fe20000004100 */
[----:B------:R-:W-:Y:S01]  /*2660*/  @!P0 FADD.FTZ R30, R30, R35 ;  /* 0x000000231e1e8221 */ /* 0x000fe20000010000 */
[----:B------:R-:W-:Y:S01]  /*2670*/  ISETP.NE.AND P0, PT, R51, RZ, PT ;  /* 0x000000ff3300720c */ /* 0x000fe20003f05270 */
[----:B------:R-:W-:-:S02]  /*2680*/  @!P3 FADD.FTZ R51, R60, -R33 ;  /* 0x800000213c33b221 */ /* 0x000fc40000010000 */
[--C-:B------:R-:W-:Y:S02]  /*2690*/  @!P4 FADD.FTZ R57, R57, -R33.reuse ;  /* 0x800000213939c221 */ /* 0x100fe40000010000 */
[----:B------:R-:W-:Y:S02]  /*26a0*/  @!P4 FMUL.FTZ R60, R59, R59 ;  /* 0x0000003b3b3cc220 */ /* 0x000fe40000410000 */
[----:B------:R-:W-:Y:S02]  /*26b0*/  @!P3 FADD.FTZ R35, R58, -R33 ;  /* 0x800000213a23b221 */ /* 0x000fe40000010000 */
[----:B------:R-:W-:Y:S02]  /*26c0*/  @!P3 FMUL.FTZ R58, R51, R51 ;  /* 0x00000033333ab220 */ /* 0x000fe40000410000 */
[----:B------:R-:W-:Y:S01]  /*26d0*/  @!P4 FFMA.FTZ R51, R57, R57, R60 ;  /* 0x000000393933c223 */ /* 0x000fe2000001003c */
[--C-:B------:R-:W-:Y:S01]  /*26e0*/  @!P5 HADD2.F32 R60, -RZ, R18.reuse.H1_H1 ;  /* 0x30000012ff3cd230 */ /* 0x100fe20000004100 */
[----:B------:R-:W-:Y:S01]  /*26f0*/  @!P3 FFMA.FTZ R35, R35, R35, R58 ;  /* 0x000000232323b223 */ /* 0x000fe2000001003a */
[----:B------:R-:W-:Y:S01]  /*2700*/  @!P5 HADD2.F32 R58, -RZ, R18.H0_H0 ;  /* 0x20000012ff3ad230 */ /* 0x000fe20000004100 */
[----:B------:R-:W-:Y:S01]  /*2710*/  @!P1 FADD.FTZ R30, R30, R37 ;  /* 0x000000251e1e9221 */ /* 0x000fe20000010000 */
[----:B------:R-:W-:Y:S01]  /*2720*/  ISETP.NE.AND P1, PT, R53, RZ, PT ;  /* 0x000000ff3500720c */ /* 0x000fe20003f25270 */
[----:B------:R-:W-:-:S02]  /*2730*/  @!P5 FADD.FTZ R53, R60, -R33 ;  /* 0x800000213c35d221 */ /* 0x000fc40000010000 */
[----:B------:R-:W-:Y:S02]  /*2740*/  @!P5 FADD.FTZ R37, R58, -R33 ;  /* 0x800000213a25d221 */ /* 0x000fe40000010000 */
[----:B------:R-:W-:Y:S02]  /*2750*/  @!P5 FMUL.FTZ R58, R53, R53 ;  /* 0x00000035353ad220 */ /* 0x000fe40000410000 */
[----:B------:R-:W-:Y:S01]  /*2760*/  @!P2 FADD.FTZ R30, R30, R49 ;  /* 0x000000311e1ea221 */ /* 0x000fe20000010000 */
[----:B------:R-:W-:Y:S01]  /*2770*/  ISETP.NE.AND P2, PT, R56, RZ, PT ;  /* 0x000000ff3800720c */ /* 0x000fe20003f45270 */
[----:B------:R-:W-:Y:S01]  /*2780*/  @!P5 FFMA.FTZ R49, R37, R37, R58 ;  /* 0x000000252531d223 */ /* 0x000fe2000001003a */
[--C-:B------:R-:W-:Y:S01]  /*2790*/  @!P6 HADD2.F32 R58, -RZ, R19.reuse.H1_H1 ;  /* 0x30000013ff3ae230 */ /* 0x100fe20000004100 */
[----:B------:R-:W-:Y:S01]  /*27a0*/  @!P3 FADD.FTZ R30, R30, R35 ;  /* 0x000000231e1eb221 */ /* 0x000fe20000010000 */
[----:B------:R-:W-:Y:S01]  /*27b0*/  @!P6 HADD2.F32 R56, -RZ, R19.H0_H0 ;  /* 0x20000013ff38e230 */ /* 0x000fe20000004100 */
[----:B------:R-:W-:-:S02]  /*27c0*/  ISETP.NE.AND P3, PT, R55, RZ, PT ;  /* 0x000000ff3700720c */ /* 0x000fc40003f65270 */
[----:B------:R-:W-:Y:S01]  /*27d0*/  @!P6 FADD.FTZ R35, R58, -R33 ;  /* 0x800000213a23e221 */ /* 0x000fe20000010000 */
[--C-:B------:R-:W-:Y:S01]  /*27e0*/  @!P1 HADD2.F32 R58, -RZ, R21.reuse.H1_H1 ;  /* 0x30000015ff3a9230 */ /* 0x100fe20000004100 */
[----:B------:R-:W-:Y:S01]  /*27f0*/  @!P4 FADD.FTZ R30, R30, R51 ;  /* 0x000000331e1ec221 */ /* 0x000fe20000010000 */
[----:B------:R-:W-:Y:S01]  /*2800*/  ISETP.NE.AND P4, PT, R54, RZ, PT ;  /* 0x000000ff3600720c */ /* 0x000fe20003f85270 */
[----:B------:R-:W-:Y:S01]  /*2810*/  @!P6 FADD.FTZ R37, R56, -R33 ;  /* 0x800000213825e221 */ /* 0x000fe20000010000 */
[----:B------:R-:W-:Y:S01]  /*2820*/  @!P1 HADD2.F32 R56, -RZ, R21.H0_H0 ;  /* 0x20000015ff389230 */ /* 0x000fe20000004100 */
[----:B------:R-:W-:Y:S02]  /*2830*/  @!P6 FMUL.FTZ R54, R35, R35 ;  /* 0x000000232336e220 */ /* 0x000fe40000410000 */
[----:B------:R-:W-:Y:S01]  /*2840*/  @!P5 FADD.FTZ R30, R30, R49 ;  /* 0x000000311e1ed221 */ /* 0x000fe20000010000 */
[----:B------:R-:W-:Y:S01]  /*2850*/  ISETP.NE.AND P5, PT, R52, RZ, PT ;  /* 0x000000ff3400720c */ /* 0x000fe20003fa5270 */
[----:B------:R-:W-:Y:S01]  /*2860*/  @!P6 FFMA.FTZ R37, R37, R37, R54 ;  /* 0x000000252525e223 */ /* 0x000fe20000010036 */
[--C-:B------:R-:W-:Y:S01]  /*2870*/  @!P0 HADD2.F32 R54, -RZ, R20.reuse.H1_H1 ;  /* 0x30000014ff368230 */ /* 0x100fe20000004100 */
[--C-:B------:R-:W-:Y:S01]  /*2880*/  @!P1 FADD.FTZ R53, R58, -R33.reuse ;  /* 0x800000213a359221 */ /* 0x100fe20000010000 */
[----:B------:R-:W-:Y:S01]  /*2890*/  @!P0 HADD2.F32 R52, -RZ, R20.H0_H0 ;  /* 0x20000014ff348230 */ /* 0x000fe20000004100 */
[--C-:B------:R-:W-:Y:S01]  /*28a0*/  @!P1 FADD.FTZ R51, R56, -R33.reuse ;  /* 0x8000002138339221 */ /* 0x100fe20000010000 */
[--C-:B------:R-:W-:Y:S01]  /*28b0*/  @!P3 HADD2.F32 R58, -RZ, R23.reuse.H1_H1 ;  /* 0x30000017ff3ab230 */ /* 0x100fe20000004100 */
[----:B------:R-:W-:Y:S01]  /*28c0*/  @!P0 FADD.FTZ R35, R54, -R33 ;  /* 0x8000002136238221 */ /* 0x000fe20000010000 */
[----:B------:R-:W-:Y:S01]  /*28d0*/  @!P3 HADD2.F32 R56, -RZ, R23.H0_H0 ;  /* 0x20000017ff38b230 */ /* 0x000fe20000004100 */
[----:B------:R-:W-:-:S02]  /*28e0*/  @!P1 FMUL.FTZ R54, R53, R53 ;  /* 0x0000003535369220 */ /* 0x000fc40000410000 */
        /* <DEDUP_REMOVED lines=9> */
[--C-:B------:R-:W-:Y:S02]  /*2980*/  @!P2 FADD.FTZ R37, R52, -R33.reuse ;  /* 0x800000213425a221 */ /* 0x100fe40000010000 */
[----:B------:R-:W-:Y:S02]  /*2990*/  @!P2 FMUL.FTZ R52, R51, R51 ;  /* 0x000000333334a220 */ /* 0x000fe40000410000 */
[----:B------:R-:W-:Y:S02]  /*29a0*/  @!P3 FADD.FTZ R54, R58, -R33 ;  /* 0x800000213a36b221 */ /* 0x000fe40000010000 */
[----:B------:R-:W-:Y:S01]  /*29b0*/  @!P2 FFMA.FTZ R51, R37, R37, R52 ;  /* 0x000000252533a223 */ /* 0x000fe20000010034 */
[----:B------:R-:W-:Y:S01]  /*29c0*/  P2R R52, PR, RZ, 0x1 ;  /* 0x00000001ff347803 */ /* 0x000fe20000000000 */
[----:B------:R-:W-:Y:S01]  /*29d0*/  @!P0 FADD.FTZ R30, R30, R49 ;  /* 0x000000311e1e8221 */ /* 0x000fe20000010000 */
[----:B------:R-:W-:Y:S01]  /*29e0*/  ISETP.NE.AND P0, PT, R50, RZ, PT ;  /* 0x000000ff3200720c */ /* 0x000fe20003f05270 */
[----:B------:R-:W-:Y:S01]  /*29f0*/  @!P3 FADD.FTZ R53, R56, -R33 ;  /* 0x800000213835b221 */ /* 0x000fe20000010000 */
[----:B------:R-:W-:Y:S01]  /*2a00*/  @!P4 HADD2.F32 R50, -RZ, R24.H1_H1 ;  /* 0x30000018ff32c230 */ /* 0x000fe20000004100 */
[----:B------:R-:W-:Y:S01]  /*2a10*/  @!P3 FMUL.FTZ R54, R54, R54 ;  /* 0x000000363636b220 */ /* 0x000fe20000410000 */
[----:B------:R-:W-:Y:S01]  /*2a20*/  @!P6 SHF.R.U32.HI R31, RZ, 0x3, R34 ;  /* 0x00000003ff1fe819 */ /* 0x000fe20000011622 */
[----:B------:R-:W-:-:S02]  /*2a30*/  @!P1 FADD.FTZ R30, R30, R35 ;  /* 0x000000231e1e9221 */ /* 0x000fc40000010000 */
[----:B------:R-:W-:Y:S01]  /*2a40*/  @!P3 FFMA.FTZ R37, R53, R53, R54 ;  /* 0x000000353525b223 */ /* 0x000fe20000010036 */
[----:B------:R-:W-:Y:S01]  /*2a50*/  @!P4 HADD2.F32 R54, -RZ, R24.H0_H0 ;  /* 0x20000018ff36c230 */ /* 0x000fe20000004100 */
[----:B------:R-:W-:Y:S01]  /*2a60*/  @!P4 FADD.FTZ R50, R50, -R33 ;  /* 0x800000213232c221 */ /* 0x000fe20000010000 */
[----:B------:R-:W-:Y:S01]  /*2a70*/  @!P6 LOP3.LUT R56, R31, 0x1ffffffc, RZ, 0xc0, !PT ;  /* 0x1ffffffc1f38e812 */ /* 0x000fe200078ec0ff */
[----:B------:R-:W-:Y:S02]  /*2a80*/  @!P2 FADD.FTZ R30, R30, R51 ;  /* 0x000000331e1ea221 */ /* 0x000fe40000010000 */
[----:B------:R-:W-:Y:S01]  /*2a90*/  @!P4 FADD.FTZ R49, R54, -R33 ;  /* 0x800000213631c221 */ /* 0x000fe20000010000 */
[----:B------:R-:W-:Y:S01]  /*2aa0*/  @!P5 HADD2.F32 R54, -RZ, R45.H1_H1 ;  /* 0x3000002dff36d230 */ /* 0x000fe20000004100 */
[----:B------:R-:W-:Y:S02]  /*2ab0*/  @!P4 FMUL.FTZ R50, R50, R50 ;  /* 0x000000323232c220 */ /* 0x000fe40000410000 */
[----:B------:R-:W-:-:S02]  /*2ac0*/  @!P3 FADD.FTZ R30, R30, R37 ;  /* 0x000000251e1eb221 */ /* 0x000fc40000010000 */
[----:B------:R-:W-:Y:S01]  /*2ad0*/  @!P4 FFMA.FTZ R49, R49, R49, R50 ;  /* 0x000000313131c223 */ /* 0x000fe20000010032 */
[----:B------:R-:W-:Y:S01]  /*2ae0*/  @!P5 HADD2.F32 R50, -RZ, R45.H0_H0 ;  /* 0x2000002dff32d230 */ /* 0x000fe20000004100 */
[----:B------:R-:W-:Y:S02]  /*2af0*/  @!P5 FADD.FTZ R35, R54, -R33 ;  /* 0x800000213623d221 */ /* 0x000fe40000010000 */
[----:B------:R-:W-:Y:S02]  /*2b00*/  @!P4 FADD.FTZ R30, R30, R49 ;  /* 0x000000311e1ec221 */ /* 0x000fe40000010000 */
[----:B------:R-:W-:Y:S02]  /*2b10*/  @!P5 FADD.FTZ R33, R50, -R33 ;  /* 0x800000213221d221 */ /* 0x000fe40000010000 */
[----:B------:R-:W-:-:S04]  /*2b20*/  @!P5 FMUL.FTZ R50, R35, R35 ;  /* 0x000000232332d220 */ /* 0x000fc80000410000 */
[----:B------:R-:W-:-:S04]  /*2b30*/  @!P5 FFMA.FTZ R33, R33, R33, R50 ;  /* 0x000000212121d223 */ /* 0x000fc80000010032 */
[----:B------:R-:W-:-:S05]  /*2b40*/  @!P5 FADD.FTZ R30, R30, R33 ;  /* 0x000000211e1ed221 */ /* 0x000fca0000010000 */
[----:B------:R-:W0:Y:S02]  /*2b50*/  SHFL.BFLY PT, R33, R30, 0x10, 0x1f ;  /* 0x0e001f001e217f89 */ /* 0x000e2400000e0000 */
[----:B0-----:R-:W-:Y:S02]  /*2b60*/  FADD.FTZ R33, R33, R30 ;  /* 0x0000001e21217221 */ /* 0x001fe40000010000 */
[----:B------:R-:W-:-:S03]  /*2b70*/  IMAD.MOV.U32 R30, RZ, RZ, RZ ;  /* 0x000000ffff1e7224 */ /* 0x000fc600078e00ff */
        /* <DEDUP_REMOVED lines=8> */
[----:B------:R0:W-:Y:S04]  /*2c00*/  @!P6 STS [R56+0x8], R37 ;  /* 0x000008253800e388 */ /* 0x0001e80000000800 */
[----:B------:R-:W-:Y:S01]  /*2c10*/  BAR.SYNC.DEFER_BLOCKING 0x0 ;  /* 0x0000000000007b1d */ /* 0x000fe20000010000 */
[----:B------:R-:W-:-:S05]  /*2c20*/  ISETP.NE.AND P6, PT, R36, RZ, PT ;  /* 0x000000ff2400720c */ /* 0x000fca0003fc5270 */
[----:B------:R-:W2:Y:S01]  /*2c30*/  @P0 LDS R30, [R32+0x8] ;  /* 0x00000800201e0984 */ /* 0x000ea20000000800 */
[----:B------:R-:W-:-:S13]  /*2c40*/  ISETP.NE.AND P0, PT, R34, RZ, PT ;  /* 0x000000ff2200720c */ /* 0x000fda0003f05270 */
[----:B0-----:R-:W0:Y:S08]  /*2c50*/  @!P0 I2F R37, c[0x0][0x198] ;  /* 0x0000660000258b06 */ /* 0x001e300000201400 */
[----:B0-----:R-:W0:Y:S01]  /*2c60*/  @!P0 MUFU.RCP R37, R37 ;  /* 0x0000002500258308 */ /* 0x001e220000001000 */
        /* <DEDUP_REMOVED lines=10> */
[----:B0-----:R-:W-:-:S06]  /*2d10*/  @!P0 FFMA.FTZ R30, R30, R37, c[0x0][0x190] ;  /* 0x000064001e1e8623 */ /* 0x001fcc0000010025 */
[----:B------:R-:W0:Y:S02]  /*2d20*/  @!P0 MUFU.RSQ R30, R30 ;  /* 0x0000001e001e8308 */ /* 0x000e240000001400 */
[----:B0-----:R0:W-:Y:S04]  /*2d30*/  @!P0 STS [0x4], R30 ;  /* 0x0000041eff008388 */ /* 0x0011e80000000800 */
[----:B------:R-:W-:Y:S01]  /*2d40*/  BAR.SYNC.DEFER_BLOCKING 0x0 ;  /* 0x0000000000007b1d */ /* 0x000fe20000010000 */
[----:B------:R-:W-:-:S05]  /*2d50*/  ISETP.NE.AND P0, PT, R52, RZ, PT ;  /* 0x000000ff3400720c */ /* 0x000fca0003f05270 */
[----:B------:R-:W-:Y:S05]  /*2d60*/  @P6 BRA `(.L_x_374) ;  /* 0x0000030000006947 */ /* 0x000fea0003800000 */
[----:B0-----:R-:W0:Y:S01]  /*2d70*/  S2R R31, SR_CTAID.X ;  /* 0x00000000001f7919 */ /* 0x001e220000002500 */
[----:B------:R-:W-:Y:S01]  /*2d80*/  SHF.L.U32 R30, R34, 0x1, RZ ;  /* 0x00000001221e7819 */ /* 0x000fe200000006ff */
[----:B------:R-:W-:-:S03]  /*2d90*/  IMAD.MOV.U32 R35, RZ, RZ, 0x4 ;  /* 0x00000004ff237424 */ /* 0x000fc600078e00ff */
[C---:B------:R-:W-:Y:S02]  /*2da0*/  LOP3.LUT R32, R30.reuse, 0x1e, RZ, 0xc0, !PT ;  /* 0x0000001e1e207812 */ /* 0x040fe400078ec0ff */
[----:B------:R-:W-:Y:S02]  /*2db0*/  LOP3.LUT R36, R30, 0xffffffe0, RZ, 0xc0, !PT ;  /* 0xffffffe01e247812 */ /* 0x000fe400078ec0ff */
[----:B0-----:R-:W-:Y:S01]  /*2dc0*/  LEA R37, R31, R32, 0x5 ;  /* 0x000000201f257211 */ /* 0x001fe200078e28ff */
[----:B------:R-:W-:-:S04]  /*2dd0*/  IMAD.WIDE R30, R34, R35, c[0x0][0x180] ;  /* 0x00006000221e7625 */ /* 0x000fc800078e0223 */
[-C--:B------:R-:W-:Y:S02]  /*2de0*/  IMAD.WIDE R32, R34, R35.reuse, c[0x0][0x188] ;  /* 0x0000620022207625 */ /* 0x080fe400078e0223 */
[----:B------:R-:W2:Y:S02]  /*2df0*/  LDG.E R30, [R30.64] ;  /* 0x000000081e1e7981 */ /* 0x000ea4000c1e1900 */
[----:B------:R-:W-:Y:S02]  /*2e00*/  IMAD R36, R36, c[0x0][0x194], R37 ;  /* 0x0000650024247a24 */ /* 0x000fe400078e0225 */
[----:B------:R-:W4:Y:S03]  /*2e10*/  LDG.E R32, [R32.64] ;  /* 0x0000000820207981 */ /* 0x000f26000c1e1900 */
[----:B------:R-:W-:Y:S02]  /*2e20*/  SHF.R.U32.HI R49, RZ, 0x1, R36 ;  /* 0x00000001ff317819 */ /* 0x000fe40000011624 */
[----:B------:R-:W0:Y:S03]  /*2e30*/  LDS.64 R36, [RZ] ;  /* 0x00000000ff247984 */ /* 0x000e260000000a00 */
[----:B------:R-:W-:-:S05]  /*2e40*/  IMAD.WIDE R34, R49, R35, c[0x0][0x170] ;  /* 0x00005c0031227625 */ /* 0x000fca00078e0223 */
[----:B------:R-:W5:Y:S01]  /*2e50*/  LDG.E R50, [R34.64] ;  /* 0x0000000822327981 */ /* 0x000f62000c1e1900 */
[--C-:B------:R-:W-:Y:S02]  /*2e60*/  HADD2.F32 R51, -RZ, R48.reuse.H0_H0 ;  /* 0x20000030ff337230 */ /* 0x100fe40000004100 */
[----:B------:R-:W-:Y:S01]  /*2e70*/  HADD2.F32 R53, -RZ, R48.H1_H1 ;  /* 0x30000030ff357230 */ /* 0x000fe20000004100 */
[----:B------:R-:W-:Y:S02]  /*2e80*/  PLOP3.LUT P6, PT, PT, PT, UP0, 0x40, 0x0 ;  /* 0x000000000000781c */ /* 0x000fe40003fce808 */
[--C-:B0-----:R-:W-:Y:S02]  /*2e90*/  FADD.FTZ R48, R51, -R36.reuse ;  /* 0x8000002433307221 */ /* 0x101fe40000010000 */
[----:B------:R-:W-:Y:S02]  /*2ea0*/  FADD.FTZ R52, R53, -R36 ;  /* 0x8000002435347221 */ /* 0x000fe40000010000 */
[----:B------:R-:W-:-:S02]  /*2eb0*/  FMUL.FTZ R48, R48, R37 ;  /* 0x0000002530307220 */ /* 0x000fc40000410000 */
[----:B------:R-:W-:Y:S01]  /*2ec0*/  FMUL.FTZ R52, R52, R37 ;  /* 0x0000002534347220 */ /* 0x000fe20000410000 */
[----:B--2---:R-:W-:Y:S02]  /*2ed0*/  HADD2.F32 R31, -RZ, R30.H0_H0 ;  /* 0x2000001eff1f7230 */ /* 0x004fe40000004100 */
[----:B----4-:R-:W-:Y:S02]  /*2ee0*/  HADD2.F32 R36, -RZ, R32.H0_H0 ;  /* 0x20000020ff247230 */ /* 0x010fe40000004100 */
[----:B------:R-:W-:-:S03]  /*2ef0*/  HADD2.F32 R30, -RZ, R30.H1_H1 ;  /* 0x3000001eff1e7230 */ /* 0x000fc60000004100 */
[----:B------:R-:W-:Y:S01]  /*2f00*/  FFMA.FTZ R33, R31, R48, R36 ;  /* 0x000000301f217223 */ /* 0x000fe20000010024 */
[----:B------:R-:W-:-:S05]  /*2f10*/  HADD2.F32 R31, -RZ, R32.H1_H1 ;  /* 0x30000020ff1f7230 */ /* 0x000fca0000004100 */
[----:B------:R-:W-:Y:S01]  /*2f20*/  FFMA.FTZ R31, R30, R52, R31 ;  /* 0x000000341e1f7223 */ /* 0x000fe2000001001f */
[--C-:B-----5:R-:W-:Y:S02]  /*2f30*/  HADD2.F32 R32, -RZ, R50.reuse.H0_H0 ;  /* 0x20000032ff207230 */ /* 0x120fe40000004100 */
[----:B------:R-:W-:-:S03]  /*2f40*/  HADD2.F32 R50, -RZ, R50.H1_H1 ;  /* 0x30000032ff327230 */ /* 0x000fc60000004100 */
[----:B------:R-:W-:Y:S02]  /*2f50*/  FADD.FTZ R32, R32, R33 ;  /* 0x0000002120207221 */ /* 0x000fe40000010000 */
[----:B------:R-:W-:Y:S01]  /*2f60*/  FADD.FTZ R33, R50, R31 ;  /* 0x0000001f32217221 */ /* 0x000fe20000010000 */
[----:B------:R-:W-:Y:S05]  /*2f70*/  @P6 BRA `(.L_x_375) ;  /* 0x000000b000006947 */ /* 0x000fea0003800000 */
[----:B---3--:R-:W-:Y:S01]  /*2f80*/  FMUL.FTZ R36, R32, UR6 ;  /* 0x0000000620247c20 */ /* 0x008fe20008410000 */
[----:B------:R-:W-:Y:S01]  /*2f90*/  LEA R30, P6, R49, c[0x0][0x160], 0x1 ;  /* 0x00005800311e7a11 */ /* 0x000fe200078c08ff */
[C---:B------:R-:W-:Y:S01]  /*2fa0*/  FMUL.FTZ R37, R33.reuse, UR6 ;  /* 0x0000000621257c20 */ /* 0x040fe20008410000 */
[----:B------:R-:W-:-:S03]  /*2fb0*/  F2FP.PACK_AB R33, R33, R32 ;  /* 0x000000202121723e */ /* 0x000fc600000000ff */
[----:B------:R-:W-:Y:S01]  /*2fc0*/  F2I.S8.NTZ R36, R36 ;  /* 0x0000002400247305 */ /* 0x000fe20000202100 */
[----:B------:R-:W-:Y:S01]  /*2fd0*/  IMAD.X R31, RZ, RZ, c[0x0][0x164], P6 ;  /* 0x00005900ff1f7624 */ /* 0x000fe200030e06ff */
[----:B------:R0:W-:Y:S06]  /*2fe0*/  STG.E [R34.64], R33 ;  /* 0x0000002122007986 */ /* 0x0001ec000c101908 */
[----:B------:R-:W2:Y:S02]  /*2ff0*/  F2I.S8.NTZ R37, R37 ;  /* 0x0000002500257305 */ /* 0x000ea40000202100 */
[----:B--2---:R-:W-:-:S05]  /*3000*/  PRMT R49, R37, 0x7604, R36 ;  /* 0x0000760425317816 */ /* 0x004fca0000000024 */
[----:B------:R0:W-:Y:S01]  /*3010*/  STG.E.U16 [R30.64], R49 ;  /* 0x000000311e007986 */ /* 0x0001e2000c101508 */
[----:B------:R-:W-:Y:S05]  /*3020*/  BRA `(.L_x_374) ;  /* 0x0000004000007947 */ /* 0x000fea0003800000 */
.L_x_375:
[----:B------:R-:W-:Y:S02]  /*3030*/  LEA R30, P6, R49, c[0x0][0x160], 0x2 ;  /* 0x00005800311e7a11 */ /* 0x000fe400078c10ff */
[----:B------:R-:W-:Y:S02]  /*3040*/  F2FP.PACK_AB R33, R33, R32 ;  /* 0x000000202121723e */ /* 0x000fe400000000ff */
[----:B------:R-:W-:-:S05]  /*3050*/  LEA.HI.X R31, R49, c[0x0][0x164], RZ, 0x2, P6 ;  /* 0x00005900311f7a11 */ /* 0x000fca00030f14ff */
[----:B------:R0:W-:Y:S04]  /*3060*/  STG.E [R30.64], R33 ;  /* 0x000000211e007986 */ /* 0x0001e8000c101908 */
.L_x_374:
[----:B0-----:R-:W-:Y:S05]  /*3070*/  BSYNC B0 ;  /* 0x0000000000007941 */ /* 0x001fea0003800000 */
.L_x_373:
[----:B------:R-:W-:Y:S01]  /*3080*/  ISETP.NE.AND P6, PT, R47, RZ, PT ;  /* 0x000000ff2f00720c */ /* 0x000fe20003fc5270 */
[----:B------:R-:W-:-:S12]  /*3090*/  BSSY B0, `(.L_x_376) ;  /* 0x0000032000007945 */ /* 0x000fd80003800000 */
[----:B------:R-:W-:Y:S05]  /*30a0*/  @P6 BRA `(.L_x_377) ;  /* 0x0000030000006947 */ /* 0x000fea0003800000 */
[----:B------:R-:W0:Y:S01]  /*30b0*/  S2R R31, SR_CTAID.X ;  /* 0x00000000001f7919 */ /* 0x000e220000002500 */
[----:B------:R-:W-:Y:S01]  /*30c0*/  SHF.L.U32 R30, R46, 0x1, RZ ;  /* 0x000000012e1e7819 */ /* 0x000fe200000006ff */
[----:B------:R-:W-:Y:S02]  /*30d0*/  HFMA2.MMA R35, -RZ, RZ, 0, 2.384185791015625e-07 ;  /* 0x00000004ff237435 */ /* 0x000fe400000001ff */
[----:B------:R-:W2:Y:S01]  /*30e0*/  LDS.64 R36, [RZ] ;  /* 0x00000000ff247984 */ /* 0x000ea20000000a00 */
[C---:B------:R-:W-:Y:S02]  /*30f0*/  LOP3.LUT R32, R30.reuse, 0x1e, RZ, 0xc0, !PT ;  /* 0x0000001e1e207812 */ /* 0x040fe400078ec0ff */
[----:B------:R-:W-:-:S03]  /*3100*/  LOP3.LUT R30, R30, 0xffffffe0, RZ, 0xc0, !PT ;  /* 0xffffffe01e1e7812 */ /* 0x000fc600078ec0ff */
[----:B0-----:R-:W-:Y:S02]  /*3110*/  IMAD R31, R31, 0x20, R32 ;  /* 0x000000201f1f7824 */ /* 0x001fe400078e0220 */
[----:B------:R-:W-:-:S04]  /*3120*/  IMAD.WIDE R32, R46, R35, c[0x0][0x188] ;  /* 0x000062002e207625 */ /* 0x000fc800078e0223 */
[----:B------:R-:W-:Y:S02]  /*3130*/  IMAD R34, R30, c[0x0][0x194], R31 ;  /* 0x000065001e227a24 */ /* 0x000fe400078e021f */
[----:B------:R-:W-:Y:S01]  /*3140*/  IMAD.WIDE R30, R46, R35, c[0x0][0x180] ;  /* 0x000060002e1e7625 */ /* 0x000fe200078e0223 */
[----:B------:R-:W4:Y:S02]  /*3150*/  LDG.E R32, [R32.64] ;  /* 0x0000000820207981 */ /* 0x000f24000c1e1900 */
[----:B------:R-:W-:-:S03]  /*3160*/  SHF.R.U32.HI R46, RZ, 0x1, R34 ;  /* 0x00000001ff2e7819 */ /* 0x000fc60000011622 */
[----:B------:R0:W5:Y:S02]  /*3170*/  LDG.E R30, [R30.64] ;  /* 0x000000081e1e7981 */ /* 0x000164000c1e1900 */
[----:B------:R-:W-:-:S05]  /*3180*/  IMAD.WIDE R34, R46, R35, c[0x0][0x170] ;  /* 0x00005c002e227625 */ /* 0x000fca00078e0223 */
[----:B---3--:R-:W3:Y:S01]  /*3190*/  LDG.E R47, [R34.64] ;  /* 0x00000008222f7981 */ /* 0x008ee2000c1e1900 */
[--C-:B------:R-:W-:Y:S02]  /*31a0*/  HADD2.F32 R49, -RZ, R43.reuse.H0_H0 ;  /* 0x2000002bff317230 */ /* 0x100fe40000004100 */
[----:B------:R-:W-:Y:S01]  /*31b0*/  HADD2.F32 R43, -RZ, R43.H1_H1 ;  /* 0x3000002bff2b7230 */ /* 0x000fe20000004100 */
[----:B------:R-:W-:Y:S02]  /*31c0*/  PLOP3.LUT P6, PT, PT, PT, UP0, 0x40, 0x0 ;  /* 0x000000000000781c */ /* 0x000fe40003fce808 */
[--C-:B--2---:R-:W-:Y:S02]  /*31d0*/  FADD.FTZ R48, R49, -R36.reuse ;  /* 0x8000002431307221 */ /* 0x104fe40000010000 */
[----:B------:R-:W-:Y:S02]  /*31e0*/  FADD.FTZ R50, R43, -R36 ;  /* 0x800000242b327221 */ /* 0x000fe40000010000 */
[----:B------:R-:W-:-:S02]  /*31f0*/  FMUL.FTZ R48, R48, R37 ;  /* 0x0000002530307220 */ /* 0x000fc40000410000 */
[----:B------:R-:W-:Y:S01]  /*3200*/  FMUL.FTZ R50, R50, R37 ;  /* 0x0000002532327220 */ /* 0x000fe20000410000 */
[--C-:B----4-:R-:W-:Y:S02]  /*3210*/  HADD2.F32 R43, -RZ, R32.reuse.H0_H0 ;  /* 0x20000020ff2b7230 */ /* 0x110fe40000004100 */
[----:B0-----:R-:W-:Y:S02]  /*3220*/  HADD2.F32 R31, -RZ, R32.H1_H1 ;  /* 0x30000020ff1f7230 */ /* 0x001fe40000004100 */
[--C-:B-----5:R-:W-:Y:S02]  /*3230*/  HADD2.F32 R36, -RZ, R30.reuse.H0_H0 ;  /* 0x2000001eff247230 */ /* 0x120fe40000004100 */
[----:B------:R-:W-:-:S03]  /*3240*/  HADD2.F32 R30, -RZ, R30.H1_H1 ;  /* 0x3000001eff1e7230 */ /* 0x000fc60000004100 */
[----:B------:R-:W-:Y:S01]  /*3250*/  FFMA.FTZ R43, R36, R48, R43 ;  /* 0x00000030242b7223 */ /* 0x000fe2000001002b */
[--C-:B---3--:R-:W-:Y:S01]  /*3260*/  HADD2.F32 R32, -RZ, R47.reuse.H0_H0 ;  /* 0x2000002fff207230 */ /* 0x108fe20000004100 */
[----:B------:R-:W-:Y:S01]  /*3270*/  FFMA.FTZ R30, R30, R50, R31 ;  /* 0x000000321e1e7223 */ /* 0x000fe2000001001f */
[----:B------:R-:W-:-:S03]  /*3280*/  HADD2.F32 R47, -RZ, R47.H1_H1 ;  /* 0x3000002fff2f7230 */ /* 0x000fc60000004100 */
[----:B------:R-:W-:Y:S02]  /*3290*/  FADD.FTZ R32, R32, R43 ;  /* 0x0000002b20207221 */ /* 0x000fe40000010000 */
[----:B------:R-:W-:Y:S01]  /*32a0*/  FADD.FTZ R47, R47, R30 ;  /* 0x0000001e2f2f7221 */ /* 0x000fe20000010000 */
[----:B------:R-:W-:Y:S05]  /*32b0*/  @P6 BRA `(.L_x_378) ;  /* 0x000000b000006947 */ /* 0x000fea0003800000 */
[----:B------:R-:W-:Y:S01]  /*32c0*/  FMUL.FTZ R33, R32, UR6 ;  /* 0x0000000620217c20 */ /* 0x000fe20008410000 */
        /* <DEDUP_REMOVED lines=10> */
.L_x_378:
[C---:B------:R-:W-:Y:S02]  /*3370*/  LEA R30, P6, R46.reuse, c[0x0][0x160], 0x2 ;  /* 0x000058002e1e7a11 */ /* 0x040fe400078c10ff */
[----:B------:R-:W-:Y:S02]  /*3380*/  F2FP.PACK_AB R47, R47, R32 ;  /* 0x000000202f2f723e */ /* 0x000fe400000000ff */
[----:B------:R-:W-:-:S05]  /*3390*/  LEA.HI.X R31, R46, c[0x0][0x164], RZ, 0x2, P6 ;  /* 0x000059002e1f7a11 */ /* 0x000fca00030f14ff */
[----:B------:R0:W-:Y:S04]  /*33a0*/  STG.E [R30.64], R47 ;  /* 0x0000002f1e007986 */ /* 0x0001e8000c101908 */
.L_x_377:
[----:B------:R-:W-:Y:S05]  /*33b0*/  BSYNC B0 ;  /* 0x0000000000007941 */ /* 0x000fea0003800000 */
.L_x_376:
[----:B------:R-:W-:Y:S01]  /*33c0*/  ISETP.NE.AND P6, PT, R44, RZ, PT ;  /* 0x000000ff2c00720c */ /* 0x000fe20003fc5270 */
[----:B------:R-:W-:-:S12]  /*33d0*/  BSSY B0, `(.L_x_379) ;  /* 0x0000032000007945 */ /* 0x000fd80003800000 */
[----:B------:R-:W-:Y:S05]  /*33e0*/  @P6 BRA `(.L_x_380) ;  /* 0x0000030000006947 */ /* 0x000fea0003800000 */
[----:B0-----:R-:W0:Y:S01]  /*33f0*/  S2R R31, SR_CTAID.X ;  /* 0x00000000001f7919 */ /* 0x001e220000002500 */
[----:B------:R-:W-:Y:S02]  /*3400*/  SHF.L.U32 R30, R42, 0x1, RZ ;  /* 0x000000012a1e7819 */ /* 0x000fe400000006ff */
[----:B------:R-:W-:Y:S02]  /*3410*/  MOV R33, 0x4 ;  /* 0x0000000400217802 */ /* 0x000fe40000000f00 */
[C---:B------:R-:W-:Y:S02]  /*3420*/  LOP3.LUT R32, R30.reuse, 0x1e, RZ, 0xc0, !PT ;  /* 0x0000001e1e207812 */ /* 0x040fe400078ec0ff */
[----:B------:R-:W-:Y:S01]  /*3430*/  LOP3.LUT R30, R30, 0xffffffe0, RZ, 0xc0, !PT ;  /* 0xffffffe01e1e7812 */ /* 0x000fe200078ec0ff */
[----:B------:R-:W-:-:S04]  /*3440*/  IMAD.WIDE R34, R42, R33, c[0x0][0x180] ;  /* 0x000060002a227625 */ /* 0x000fc800078e0221 */
[----:B------:R-:W-:Y:S02]  /*3450*/  IMAD.WIDE R42, R42, R33, c[0x0][0x188] ;  /* 0x000062002a2a7625 */ /* 0x000fe400078e0221 */
[----:B------:R-:W2:Y:S04]  /*3460*/  LDG.E R34, [R34.64] ;  /* 0x0000000822227981 */ /* 0x000ea8000c1e1900 */
[----:B------:R-:W4:Y:S01]  /*3470*/  LDG.E R42, [R42.64] ;  /* 0x000000082a2a7981 */ /* 0x000f22000c1e1900 */
[----:B0-----:R-:W-:-:S04]  /*3480*/  IMAD R31, R31, 0x20, R32 ;  /* 0x000000201f1f7824 */ /* 0x001fc800078e0220 */
[----:B------:R-:W-:-:S05]  /*3490*/  IMAD R30, R30, c[0x0][0x194], R31 ;  /* 0x000065001e1e7a24 */ /* 0x000fca00078e021f */
        /* <DEDUP_REMOVED lines=13> */
[----:B------:R-:W-:Y:S02]  /*3570*/  HADD2.F32 R34, -RZ, R34.H1_H1 ;  /* 0x30000022ff227230 */ /* 0x000fe40000004100 */
[----:B------:R-:W-:Y:S01]  /*3580*/  HADD2.F32 R35, -RZ, R42.H1_H1 ;  /* 0x3000002aff237230 */ /* 0x000fe20000004100 */
[----:B------:R-:W-:-:S04]  /*3590*/  FFMA.FTZ R37, R30, R46, R37 ;  /* 0x0000002e1e257223 */ /* 0x000fc80000010025 */
        /* <DEDUP_REMOVED lines=17> */
.L_x_381:
[----:B------:R-:W-:Y:S02]  /*36b0*/  LEA R30, P6, R36, c[0x0][0x160], 0x2 ;  /* 0x00005800241e7a11 */ /* 0x000fe400078c10ff */
[----:B------:R-:W-:Y:S02]  /*36c0*/  F2FP.PACK_AB R37, R44, R37 ;  /* 0x000000252c25723e */ /* 0x000fe400000000ff */
[----:B------:R-:W-:-:S05]  /*36d0*/  LEA.HI.X R31, R36, c[0x0][0x164], RZ, 0x2, P6 ;  /* 0x00005900241f7a11 */ /* 0x000fca00030f14ff */
[----:B------:R0:W-:Y:S04]  /*36e0*/  STG.E [R30.64], R37 ;  /* 0x000000251e007986 */ /* 0x0001e8000c101908 */
.L_x_380:
[----:B------:R-:W-:Y:S05]  /*36f0*/  BSYNC B0 ;  /* 0x0000000000007941 */ /* 0x000fea0003800000 */
.L_x_379:
        /* <DEDUP_REMOVED lines=36> */
[----:B------:R-:W-:Y:S01]  /*3940*/  LEA R30, P6, R36, c[0x0][0x160], 0x1 ;  /* 0x00005800241e7a11 */ /* 0x000fe200078c08ff */
[----:B---3--:R-:W-:Y:S01]  /*3950*/  FMUL.FTZ R35, R11, UR6 ;  /* 0x000000060b237c20 */ /* 0x008fe20008410000 */
[C---:B------:R-:W-:Y:S01]  /*3960*/  F2FP.PACK_AB R11, R34.reuse, R11 ;  /* 0x0000000b220b723e */ /* 0x040fe200000000ff */
[----:B------:R-:W-:Y:S02]  /*3970*/  FMUL.FTZ R36, R34, UR6 ;  /* 0x0000000622247c20 */ /* 0x000fe40008410000 */
[----:B------:R-:W-:Y:S02]  /*3980*/  IMAD.X R31, RZ, RZ, c[0x0][0x164], P6 ;  /* 0x00005900ff1f7624 */ /* 0x000fe400030e06ff */
[----:B------:R-:W-:Y:S01]  /*3990*/  F2I.S8.NTZ R35, R35 ;  /* 0x0000002300237305 */ /* 0x000fe20000202100 */
[----:B------:R0:W-:Y:S07]  /*39a0*/  STG.E [R32.64], R11 ;  /* 0x0000000b20007986 */ /* 0x0001ee000c101908 */
[----:B------:R-:W2:Y:S02]  /*39b0*/  F2I.S8.NTZ R36, R36 ;  /* 0x0000002400247305 */ /* 0x000ea40000202100 */
[----:B--2---:R-:W-:-:S05]  /*39c0*/  PRMT R37, R36, 0x7604, R35 ;  /* 0x0000760424257816 */ /* 0x004fca0000000023 */
[----:B------:R0:W-:Y:S01]  /*39d0*/  STG.E.U16 [R30.64], R37 ;  /* 0x000000251e007986 */ /* 0x0001e2000c101508 */
[----:B------:R-:W-:Y:S05]  /*39e0*/  BRA `(.L_x_383) ;  /* 0x0000004000007947 */ /* 0x000fea0003800000 */
.L_x_384:
[----:B------:R-:W-:Y:S02]  /*39f0*/  LEA R30, P6, R36, c[0x0][0x160], 0x2 ;  /* 0x00005800241e7a11 */ /* 0x000fe400078c10ff */
[----:B------:R-:W-:Y:S02]  /*3a00*/  F2FP.PACK_AB R11, R34, R11 ;  /* 0x0000000b220b723e */ /* 0x000fe400000000ff */
[----:B------:R-:W-:-:S05]  /*3a10*/  LEA.HI.X R31, R36, c[0x0][0x164], RZ, 0x2, P6 ;  /* 0x00005900241f7a11 */ /* 0x000fca00030f14ff */
[----:B------:R0:W-:Y:S04]  /*3a20*/  STG.E [R30.64], R11 ;  /* 0x0000000b1e007986 */ /* 0x0001e8000c101908 */
.L_x_383:
[----:B------:R-:W-:Y:S05]  /*3a30*/  BSYNC B0 ;  /* 0x0000000000007941 */ /* 0x000fea0003800000 */
.L_x_382:
[----:B------:R-:W-:Y:S01]  /*3a40*/  ISETP.NE.AND P6, PT, R25, RZ, PT ;  /* 0x000000ff1900720c */ /* 0x000fe20003fc5270 */
[----:B------:R-:W-:-:S12]  /*3a50*/  BSSY B0, `(.L_x_385) ;  /* 0x0000032000007945 */ /* 0x000fd80003800000 */
[----:B------:R-:W-:Y:S05]  /*3a60*/  @P6 BRA `(.L_x_386) ;  /* 0x0000030000006947 */ /* 0x000fea0003800000 */
[----:B------:R-:W2:Y:S01]  /*3a70*/  S2R R25, SR_CTAID.X ;  /* 0x0000000000197919 */ /* 0x000ea20000002500 */
[C---:B0-----:R-:W-:Y:S02]  /*3a80*/  SHF.L.U32 R11, R0.reuse, 0x1, RZ ;  /* 0x00000001000b7819 */ /* 0x041fe400000006ff */
[----:B------:R-:W-:Y:S01]  /*3a90*/  MOV R33, 0x4 ;  /* 0x0000000400217802 */ /* 0x000fe20000000f00 */
[----:B------:R-:W0:Y:S01]  /*3aa0*/  LDS.64 R36, [RZ] ;  /* 0x00000000ff247984 */ /* 0x000e220000000a00 */
[C---:B------:R-:W-:Y:S02]  /*3ab0*/  LOP3.LUT R30, R11.reuse, 0x1e, RZ, 0xc0, !PT ;  /* 0x0000001e0b1e7812 */ /* 0x040fe400078ec0ff */
[----:B------:R-:W-:Y:S01]  /*3ac0*/  LOP3.LUT R11, R11, 0xffffffe0, RZ, 0xc0, !PT ;  /* 0xffffffe00b0b7812 */ /* 0x000fe200078ec0ff */
[----:B------:R-:W-:-:S06]  /*3ad0*/  IMAD.WIDE R34, R0, R33, c[0x0][0x188] ;  /* 0x0000620000227625 */ /* 0x000fcc00078e0221 */
[----:B------:R-:W4:Y:S01]  /*3ae0*/  LDG.E R34, [R34.64] ;  /* 0x0000000822227981 */ /* 0x000f22000c1e1900 */
[----:B--2---:R-:W-:-:S04]  /*3af0*/  IMAD R30, R25, 0x20, R30 ;  /* 0x00000020191e7824 */ /* 0x004fc800078e021e */
[----:B------:R-:W-:Y:S02]  /*3b00*/  IMAD R11, R11, c[0x0][0x194], R30 ;  /* 0x000065000b0b7a24 */ /* 0x000fe400078e021e */
[----:B------:R-:W-:-:S03]  /*3b10*/  IMAD.WIDE R30, R0, R33, c[0x0][0x180] ;  /* 0x00006000001e7625 */ /* 0x000fc600078e0221 */
[----:B------:R-:W-:-:S03]  /*3b20*/  SHF.R.U32.HI R39, RZ, 0x1, R11 ;  /* 0x00000001ff277819 */ /* 0x000fc6000001160b */
[----:B------:R-:W2:Y:S02]  /*3b30*/  LDG.E R30, [R30.64] ;  /* 0x000000081e1e7981 */ /* 0x000ea4000c1e1900 */
        /* <DEDUP_REMOVED lines=9> */
[--C-:B----4-:R-:W-:Y:S02]  /*3bd0*/  HADD2.F32 R11, -RZ, R34.reuse.H0_H0 ;  /* 0x20000022ff0b7230 */ /* 0x110fe40000004100 */
[----:B------:R-:W-:Y:S02]  /*3be0*/  HADD2.F32 R25, -RZ, R34.H1_H1 ;  /* 0x30000022ff197230 */ /* 0x000fe40000004100 */
[--C-:B--2---:R-:W-:Y:S02]  /*3bf0*/  HADD2.F32 R0, -RZ, R30.reuse.H0_H0 ;  /* 0x2000001eff007230 */ /* 0x104fe40000004100 */
[----:B------:R-:W-:-:S03]  /*3c00*/  HADD2.F32 R30, -RZ, R30.H1_H1 ;  /* 0x3000001eff1e7230 */ /* 0x000fc60000004100 */
[----:B------:R-:W-:Y:S01]  /*3c10*/  FFMA.FTZ R11, R0, R12, R11 ;  /* 0x0000000c000b7223 */ /* 0x000fe2000001000b */
[--C-:B-----5:R-:W-:Y:S01]  /*3c20*/  HADD2.F32 R0, -RZ, R40.reuse.H0_H0 ;  /* 0x20000028ff007230 */ /* 0x120fe20000004100 */
[----:B------:R-:W-:Y:S01]  /*3c30*/  FFMA.FTZ R25, R30, R36, R25 ;  /* 0x000000241e197223 */ /* 0x000fe20000010019 */
        /* <DEDUP_REMOVED lines=15> */
.L_x_387:
[----:B------:R-:W-:Y:S02]  /*3d30*/  LEA R30, P6, R39, c[0x0][0x160], 0x2 ;  /* 0x00005800271e7a11 */ /* 0x000fe400078c10ff */
[----:B------:R-:W-:Y:S02]  /*3d40*/  F2FP.PACK_AB R25, R25, R0 ;  /* 0x000000001919723e */ /* 0x000fe400000000ff */
[----:B------:R-:W-:-:S05]  /*3d50*/  LEA.HI.X R31, R39, c[0x0][0x164], RZ, 0x2, P6 ;  /* 0x00005900271f7a11 */ /* 0x000fca00030f14ff */
[----:B------:R0:W-:Y:S04]  /*3d60*/  STG.E [R30.64], R25 ;  /* 0x000000191e007986 */ /* 0x0001e8000c101908 */
.L_x_386:
[----:B------:R-:W-:Y:S05]  /*3d70*/  BSYNC B0 ;  /* 0x0000000000007941 */ /* 0x000fea0003800000 */
.L_x_385:
[----:B------:R-:W-:Y:S01]  /*3d80*/  ISETP.NE.AND P6, PT, R26, RZ, PT ;  /* 0x000000ff1a00720c */ /* 0x000fe20003fc5270 */
[----:B------:R-:W-:-:S12]  /*3d90*/  BSSY B0, `(.L_x_388) ;  /* 0x0000032000007945 */ /* 0x000fd80003800000 */
[----:B------:R-:W-:Y:S05]  /*3da0*/  @P6 BRA `(.L_x_389) ;  /* 0x0000030000006947 */ /* 0x000fea0003800000 */
[----:B0-----:R-:W0:Y:S01]  /*3db0*/  S2R R11, SR_CTAID.X ;  /* 0x00000000000b7919 */ /* 0x001e220000002500 */
[----:B------:R-:W-:Y:S01]  /*3dc0*/  SHF.L.U32 R0, R2, 0x1, RZ ;  /* 0x0000000102007819 */ /* 0x000fe200000006ff */
[----:B------:R-:W-:Y:S02]  /*3dd0*/  HFMA2.MMA R31, -RZ, RZ, 0, 2.384185791015625e-07 ;  /* 0x00000004ff1f7435 */ /* 0x000fe400000001ff */
[----:B------:R-:W2:Y:S01]  /*3de0*/  LDS.64 R32, [RZ] ;  /* 0x00000000ff207984 */ /* 0x000ea20000000a00 */
[C---:B------:R-:W-:Y:S02]  /*3df0*/  LOP3.LUT R12, R0.reuse, 0x1e, RZ, 0xc0, !PT ;  /* 0x0000001e000c7812 */ /* 0x040fe400078ec0ff */
[----:B------:R-:W-:-:S05]  /*3e00*/  LOP3.LUT R0, R0, 0xffffffe0, RZ, 0xc0, !PT ;  /* 0xffffffe000007812 */ /* 0x000fca00078ec0ff */
[----:B------:R-:W-:-:S04]  /*3e10*/  IMAD.WIDE R34, R2, R31, c[0x0][0x180] ;  /* 0x0000600002227625 */ /* 0x000fc800078e021f */
[----:B------:R-:W-:Y:S02]  /*3e20*/  IMAD.WIDE R36, R2, R31, c[0x0][0x188] ;  /* 0x0000620002247625 */ /* 0x000fe400078e021f */
[----:B------:R-:W4:Y:S04]  /*3e30*/  LDG.E R34, [R34.64] ;  /* 0x0000000822227981 */ /* 0x000f28000c1e1900 */
[----:B------:R-:W5:Y:S01]  /*3e40*/  LDG.E R36, [R36.64] ;  /* 0x0000000824247981 */ /* 0x000f62000c1e1900 */
[----:B0-----:R-:W-:-:S04]  /*3e50*/  IMAD R11, R11, 0x20, R12 ;  /* 0x000000200b0b7824 */ /* 0x001fc800078e020c */
[----:B------:R-:W-:-:S05]  /*3e60*/  IMAD R0, R0, c[0x0][0x194], R11 ;  /* 0x0000650000007a24 */ /* 0x000fca00078e020b */
[----:B------:R-:W-:-:S05]  /*3e70*/  SHF.R.U32.HI R2, RZ, 0x1, R0 ;  /* 0x00000001ff027819 */ /* 0x000fca0000011600 */
        /* <DEDUP_REMOVED lines=9> */
[----:B----4-:R-:W-:Y:S02]  /*3f10*/  HADD2.F32 R0, -RZ, R34.H0_H0 ;  /* 0x20000022ff007230 */ /* 0x010fe40000004100 */
[----:B-----5:R-:W-:Y:S02]  /*3f20*/  HADD2.F32 R11, -RZ, R36.H0_H0 ;  /* 0x20000024ff0b7230 */ /* 0x020fe40000004100 */
[----:B------:R-:W-:Y:S02]  /*3f30*/  HADD2.F32 R34, -RZ, R34.H1_H1 ;  /* 0x30000022ff227230 */ /* 0x000fe40000004100 */
[----:B------:R-:W-:Y:S01]  /*3f40*/  HADD2.F32 R13, -RZ, R36.H1_H1 ;  /* 0x30000024ff0d7230 */ /* 0x000fe20000004100 */
[----:B------:R-:W-:-:S04]  /*3f50*/  FFMA.FTZ R11, R0, R26, R11 ;  /* 0x0000001a000b7223 */ /* 0x000fc8000001000b */
[----:B------:R-:W-:Y:S01]  /*3f60*/  FFMA.FTZ R13, R34, R32, R13 ;  /* 0x00000020220d7223 */ /* 0x000fe2000001000d */
[--C-:B---3--:R-:W-:Y:S02]  /*3f70*/  HADD2.F32 R0, -RZ, R12.reuse.H0_H0 ;  /* 0x2000000cff007230 */ /* 0x108fe40000004100 */
[----:B------:R-:W-:-:S03]  /*3f80*/  HADD2.F32 R12, -RZ, R12.H1_H1 ;  /* 0x3000000cff0c7230 */ /* 0x000fc60000004100 */
[----:B------:R-:W-:Y:S02]  /*3f90*/  FADD.FTZ R0, R0, R11 ;  /* 0x0000000b00007221 */ /* 0x000fe40000010000 */
[----:B------:R-:W-:Y:S01]  /*3fa0*/  FADD.FTZ R11, R12, R13 ;  /* 0x0000000d0c0b7221 */ /* 0x000fe20000010000 */
[----:B------:R-:W-:Y:S05]  /*3fb0*/  @P6 BRA `(.L_x_390) ;  /* 0x000000b000006947 */ /* 0x000fea0003800000 */
[----:B------:R-:W-:Y:S01]  /*3fc0*/  LEA R12, P6, R2, c[0x0][0x160], 0x1 ;  /* 0x00005800020c7a11 */ /* 0x000fe200078c08ff */
[----:B------:R-:W-:Y:S02]  /*3fd0*/  FMUL.FTZ R2, R0, UR6 ;  /* 0x0000000600027c20 */ /* 0x000fe40008410000 */
[C---:B------:R-:W-:Y:S01]  /*3fe0*/  FMUL.FTZ R25, R11.reuse, UR6 ;  /* 0x000000060b197c20 */ /* 0x040fe20008410000 */
[----:B------:R-:W-:Y:S01]  /*3ff0*/  F2FP.PACK_AB R11, R11, R0 ;  /* 0x000000000b0b723e */ /* 0x000fe200000000ff */
[----:B------:R-:W-:Y:S02]  /*4000*/  IMAD.X R13, RZ, RZ, c[0x0][0x164], P6 ;  /* 0x00005900ff0d7624 */ /* 0x000fe400030e06ff */
[----:B------:R-:W-:Y:S02]  /*4010*/  F2I.S8.NTZ R2, R2 ;  /* 0x0000000200027305 */ /* 0x000fe40000202100 */
[----:B------:R0:W-:Y:S06]  /*4020*/  STG.E [R30.64], R11 ;  /* 0x0000000b1e007986 */ /* 0x0001ec000c101908 */
[----:B------:R-:W2:Y:S02]  /*4030*/  F2I.S8.NTZ R25, R25 ;  /* 0x0000001900197305 */ /* 0x000ea40000202100 */
[----:B--2---:R-:W-:-:S05]  /*4040*/  PRMT R33, R25, 0x7604, R2 ;  /* 0x0000760419217816 */ /* 0x004fca0000000002 */
[----:B------:R0:W-:Y:S01]  /*4050*/  STG.E.U16 [R12.64], R33 ;  /* 0x000000210c007986 */ /* 0x0001e2000c101508 */
[----:B------:R-:W-:Y:S05]  /*4060*/  BRA `(.L_x_389) ;  /* 0x0000004000007947 */ /* 0x000fea0003800000 */
.L_x_390:
[C---:B------:R-:W-:Y:S02]  /*4070*/  LEA R12, P6, R2.reuse, c[0x0][0x160], 0x2 ;  /* 0x00005800020c7a11 */ /* 0x040fe400078c10ff */
[----:B------:R-:W-:Y:S02]  /*4080*/  F2FP.PACK_AB R11, R11, R0 ;  /* 0x000000000b0b723e */ /* 0x000fe400000000ff */
[----:B------:R-:W-:-:S05]  /*4090*/  LEA.HI.X R13, R2, c[0x0][0x164], RZ, 0x2, P6 ;  /* 0x00005900020d7a11 */ /* 0x000fca00030f14ff */
[----:B------:R0:W-:Y:S04]  /*40a0*/  STG.E [R12.64], R11 ;  /* 0x0000000b0c007986 */ /* 0x0001e8000c101908 */
.L_x_389:
[----:B------:R-:W-:Y:S05]  /*40b0*/  BSYNC B0 ;  /* 0x0000000000007941 */ /* 0x000fea0003800000 */
.L_x_388:
[----:B------:R-:W-:Y:S01]  /*40c0*/  ISETP.NE.AND P6, PT, R27, RZ, PT ;  /* 0x000000ff1b00720c */ /* 0x000fe20003fc5270 */
[----:B------:R-:W-:-:S12]  /*40d0*/  BSSY B0, `(.L_x_391) ;  /* 0x0000032000007945 */ /* 0x000fd80003800000 */
[----:B------:R-:W-:Y:S05]  /*40e0*/  @P6 BRA `(.L_x_392) ;  /* 0x0000030000006947 */ /* 0x000fea0003800000 */
[----:B------:R-:W2:Y:S01]  /*40f0*/  S2R R2, SR_CTAID.X ;  /* 0x0000000000027919 */ /* 0x000ea20000002500 */
[----:B------:R-:W-:-:S03]  /*4100*/  SHF.L.U32 R0, R3, 0x1, RZ ;  /* 0x0000000103007819 */ /* 0x000fc600000006ff */
[----:B0-----:R-:W0:Y:S01]  /*4110*/  LDS.64 R12, [RZ] ;  /* 0x00000000ff0c7984 */ /* 0x001e220000000a00 */
[C---:B------:R-:W-:Y:S02]  /*4120*/  LOP3.LUT R11, R0.reuse, 0x1e, RZ, 0xc0, !PT ;  /* 0x0000001e000b7812 */ /* 0x040fe400078ec0ff */
[----:B------:R-:W-:-:S03]  /*4130*/  LOP3.LUT R0, R0, 0xffffffe0, RZ, 0xc0, !PT ;  /* 0xffffffe000007812 */ /* 0x000fc600078ec0ff */
[----:B--2---:R-:W-:Y:S01]  /*4140*/  IMAD R11, R2, 0x20, R11 ;  /* 0x00000020020b7824 */ /* 0x004fe200078e020b */
[----:B------:R-:W-:-:S03]  /*4150*/  MOV R2, 0x4 ;  /* 0x0000000400027802 */ /* 0x000fc60000000f00 */
[----:B------:R-:W-:Y:S02]  /*4160*/  IMAD R0, R0, c[0x0][0x194], R11 ;  /* 0x0000650000007a24 */ /* 0x000fe400078e020b */
[----:B------:R-:W-:-:S03]  /*4170*/  IMAD.WIDE R26, R3, R2, c[0x0][0x180] ;  /* 0x00006000031a7625 */ /* 0x000fc600078e0202 */
[----:B------:R-:W-:Y:S01]  /*4180*/  SHF.R.U32.HI R32, RZ, 0x1, R0 ;  /* 0x00000001ff207819 */ /* 0x000fe20000011600 */
[-C--:B------:R-:W-:Y:S02]  /*4190*/  IMAD.WIDE R30, R3, R2.reuse, c[0x0][0x188] ;  /* 0x00006200031e7625 */ /* 0x080fe400078e0202 */
[----:B------:R-:W2:Y:S02]  /*41a0*/  LDG.E R26, [R26.64] ;  /* 0x000000081a1a7981 */ /* 0x000ea4000c1e1900 */
[----:B------:R-:W-:Y:S02]  /*41b0*/  IMAD.WIDE R2, R32, R2, c[0x0][0x170] ;  /* 0x00005c0020027625 */ /* 0x000fe400078e0202 */
[----:B------:R-:W4:Y:S04]  /*41c0*/  LDG.E R30, [R30.64] ;  /* 0x000000081e1e7981 */ /* 0x000f28000c1e1900 */
[----:B------:R-:W5:Y:S01]  /*41d0*/  LDG.E R33, [R2.64] ;  /* 0x0000000802217981 */ /* 0x000f62000c1e1900 */
[--C-:B------:R-:W-:Y:S01]  /*41e0*/  HADD2.F32 R11, -RZ, R16.reuse.H0_H0 ;  /* 0x20000010ff0b7230 */ /* 0x100fe20000004100 */
[----:B------:R-:W-:Y:S01]  /*41f0*/  PLOP3.LUT P6, PT, PT, PT, UP0, 0x40, 0x0 ;  /* 0x000000000000781c */ /* 0x000fe20003fce808 */
[----:B------:R-:W-:-:S03]  /*4200*/  HADD2.F32 R25, -RZ, R16.H1_H1 ;  /* 0x30000010ff197230 */ /* 0x000fc60000004100 */
[--C-:B0-----:R-:W-:Y:S02]  /*4210*/  FADD.FTZ R16, R11, -R12.reuse ;  /* 0x8000000c0b107221 */ /* 0x101fe40000010000 */
[----:B------:R-:W-:Y:S02]  /*4220*/  FADD.FTZ R12, R25, -R12 ;  /* 0x8000000c190c7221 */ /* 0x000fe40000010000 */
[-C--:B------:R-:W-:Y:S02]  /*4230*/  FMUL.FTZ R16, R16, R13.reuse ;  /* 0x0000000d10107220 */ /* 0x080fe40000410000 */
[----:B------:R-:W-:Y:S01]  /*4240*/  FMUL.FTZ R12, R12, R13 ;  /* 0x0000000d0c0c7220 */ /* 0x000fe20000410000 */
[--C-:B--2---:R-:W-:Y:S02]  /*4250*/  HADD2.F32 R0, -RZ, R26.reuse.H0_H0 ;  /* 0x2000001aff007230 */ /* 0x104fe40000004100 */
[----:B------:R-:W-:Y:S02]  /*4260*/  HADD2.F32 R26, -RZ, R26.H1_H1 ;  /* 0x3000001aff1a7230 */ /* 0x000fe40000004100 */
[----:B----4-:R-:W-:-:S02]  /*4270*/  HADD2.F32 R11, -RZ, R30.H0_H0 ;  /* 0x2000001eff0b7230 */ /* 0x010fc40000004100 */
        /* <DEDUP_REMOVED lines=19> */
.L_x_393:
[C---:B------:R-:W-:Y:S02]  /*43b0*/  LEA R2, P6, R32.reuse, c[0x0][0x160], 0x2 ;  /* 0x0000580020027a11 */ /* 0x040fe400078c10ff */
[----:B------:R-:W-:Y:S02]  /*43c0*/  F2FP.PACK_AB R33, R33, R0 ;  /* 0x000000002121723e */ /* 0x000fe400000000ff */
[----:B------:R-:W-:-:S05]  /*43d0*/  LEA.HI.X R3, R32, c[0x0][0x164], RZ, 0x2, P6 ;  /* 0x0000590020037a11 */ /* 0x000fca00030f14ff */
[----:B------:R0:W-:Y:S04]  /*43e0*/  STG.E [R2.64], R33 ;  /* 0x0000002102007986 */ /* 0x0001e8000c101908 */
.L_x_392:
[----:B------:R-:W-:Y:S05]  /*43f0*/  BSYNC B0 ;  /* 0x0000000000007941 */ /* 0x000fea0003800000 */
.L_x_391:
[----:B------:R-:W-:Y:S01]  /*4400*/  ISETP.NE.AND P6, PT, R28, RZ, PT ;  /* 0x000000ff1c00720c */ /* 0x000fe20003fc5270 */
[----:B------:R-:W-:-:S12]  /*4410*/  BSSY B0, `(.L_x_394) ;  /* 0x0000032000007945 */ /* 0x000fd80003800000 */
[----:B------:R-:W-:Y:S05]  /*4420*/  @P6 BRA `(.L_x_395) ;  /* 0x0000030000006947 */ /* 0x000fea0003800000 */
[----:B0-----:R-:W0:Y:S01]  /*4430*/  S2R R2, SR_CTAID.X ;  /* 0x0000000000027919 */ /* 0x001e220000002500 */
[----:B------:R-:W-:-:S03]  /*4440*/  SHF.L.U32 R0, R4, 0x1, RZ ;  /* 0x0000000104007819 */ /* 0x000fc600000006ff */
[----:B------:R-:W2:Y:S01]  /*4450*/  LDS.64 R12, [RZ] ;  /* 0x00000000ff0c7984 */ /* 0x000ea20000000a00 */
        /* <DEDUP_REMOVED lines=8> */
[----:B------:R-:W4:Y:S04]  /*44e0*/  LDG.E R26, [R26.64] ;  /* 0x000000081a1a7981 */ /* 0x000f28000c1e1900 */
[----:B------:R-:W5:Y:S01]  /*44f0*/  LDG.E R30, [R30.64] ;  /* 0x000000081e1e7981 */ /* 0x000f62000c1e1900 */
[----:B------:R-:W-:-:S05]  /*4500*/  IMAD.WIDE R2, R4, R3, c[0x0][0x170] ;  /* 0x00005c0004027625 */ /* 0x000fca00078e0203 */
[----:B---3--:R-:W3:Y:S01]  /*4510*/  LDG.E R16, [R2.64] ;  /* 0x0000000802107981 */ /* 0x008ee2000c1e1900 */
[--C-:B------:R-:W-:Y:S01]  /*4520*/  HADD2.F32 R11, -RZ, R17.reuse.H0_H0 ;  /* 0x20000011ff0b7230 */ /* 0x100fe20000004100 */
[----:B------:R-:W-:Y:S01]  /*4530*/  PLOP3.LUT P6, PT, PT, PT, UP0, 0x40, 0x0 ;  /* 0x000000000000781c */ /* 0x000fe20003fce808 */
[----:B------:R-:W-:-:S03]  /*4540*/  HADD2.F32 R17, -RZ, R17.H1_H1 ;  /* 0x30000011ff117230 */ /* 0x000fc60000004100 */
[--C-:B--2---:R-:W-:Y:S02]  /*4550*/  FADD.FTZ R28, R11, -R12.reuse ;  /* 0x8000000c0b1c7221 */ /* 0x104fe40000010000 */
[----:B------:R-:W-:Y:S02]  /*4560*/  FADD.FTZ R12, R17, -R12 ;  /* 0x8000000c110c7221 */ /* 0x000fe40000010000 */
[-C--:B------:R-:W-:Y:S02]  /*4570*/  FMUL.FTZ R28, R28, R13.reuse ;  /* 0x0000000d1c1c7220 */ /* 0x080fe40000410000 */
[----:B------:R-:W-:Y:S01]  /*4580*/  FMUL.FTZ R12, R12, R13 ;  /* 0x0000000d0c0c7220 */ /* 0x000fe20000410000 */
[--C-:B----4-:R-:W-:Y:S02]  /*4590*/  HADD2.F32 R0, -RZ, R26.reuse.H0_H0 ;  /* 0x2000001aff007230 */ /* 0x110fe40000004100 */
[----:B------:R-:W-:Y:S02]  /*45a0*/  HADD2.F32 R26, -RZ, R26.H1_H1 ;  /* 0x3000001aff1a7230 */ /* 0x000fe40000004100 */
[----:B-----5:R-:W-:-:S02]  /*45b0*/  HADD2.F32 R11, -RZ, R30.H0_H0 ;  /* 0x2000001eff0b7230 */ /* 0x020fc40000004100 */
        /* <DEDUP_REMOVED lines=19> */
.L_x_396:
[C---:B------:R-:W-:Y:S02]  /*46f0*/  LEA R2, P6, R4.reuse, c[0x0][0x160], 0x2 ;  /* 0x0000580004027a11 */ /* 0x040fe400078c10ff */
[----:B------:R-:W-:Y:S02]  /*4700*/  F2FP.PACK_AB R17, R17, R0 ;  /* 0x000000001111723e */ /* 0x000fe400000000ff */
[----:B------:R-:W-:-:S05]  /*4710*/  LEA.HI.X R3, R4, c[0x0][0x164], RZ, 0x2, P6 ;  /* 0x0000590004037a11 */ /* 0x000fca00030f14ff */
[----:B------:R0:W-:Y:S04]  /*4720*/  STG.E [R2.64], R17 ;  /* 0x0000001102007986 */ /* 0x0001e8000c101908 */
.L_x_395:
[----:B------:R-:W-:Y:S05]  /*4730*/  BSYNC B0 ;  /* 0x0000000000007941 */ /* 0x000fea0003800000 */
.L_x_394:
        /* <DEDUP_REMOVED lines=19> */
[----:B------:R-:W-:Y:S01]  /*4870*/  HADD2.F32 R27, -RZ, R18.H1_H1 ;  /* 0x30000012ff1b7230 */ /* 0x000fe20000004100 */
[----:B------:R-:W0:Y:S02]  /*4880*/  LDS.64 R4, [RZ] ;  /* 0x00000000ff047984 */ /* 0x000e240000000a00 */
[----:B0-----:R-:W-:-:S02]  /*4890*/  FADD.FTZ R18, R11, -R4 ;  /* 0x800000040b127221 */ /* 0x001fc40000010000 */
[----:B------:R-:W-:Y:S02]  /*48a0*/  FADD.FTZ R4, R27, -R4 ;  /* 0x800000041b047221 */ /* 0x000fe40000010000 */
[-C--:B------:R-:W-:Y:S02]  /*48b0*/  FMUL.FTZ R18, R18, R5.reuse ;  /* 0x0000000512127220 */ /* 0x080fe40000410000 */
[----:B------:R-:W-:Y:S01]  /*48c0*/  FMUL.FTZ R4, R4, R5 ;  /* 0x0000000504047220 */ /* 0x000fe20000410000 */
[--C-:B--2---:R-:W-:Y:S02]  /*48d0*/  HADD2.F32 R0, -RZ, R12.reuse.H0_H0 ;  /* 0x2000000cff007230 */ /* 0x104fe40000004100 */
[----:B------:R-:W-:Y:S02]  /*48e0*/  HADD2.F32 R12, -RZ, R12.H1_H1 ;  /* 0x3000000cff0c7230 */ /* 0x000fe40000004100 */
[--C-:B----4-:R-:W-:Y:S02]  /*48f0*/  HADD2.F32 R11, -RZ, R16.reuse.H0_H0 ;  /* 0x20000010ff0b7230 */ /* 0x110fe40000004100 */
        /* <DEDUP_REMOVED lines=11> */
[----:B------:R-:W-:Y:S02]  /*49b0*/  F2FP.PACK_AB R13, R13, R0 ;  /* 0x000000000d0d723e */ /* 0x000fe400000000ff */
[----:B------:R-:W-:Y:S01]  /*49c0*/  IADD3.X R5, RZ, c[0x0][0x164], RZ, P6, !PT ;  /* 0x00005900ff057a10 */ /* 0x000fe200037fe4ff */
[----:B------:R-:W-:Y:S02]  /*49d0*/  F2I.S8.NTZ R11, R11 ;  /* 0x0000000b000b7305 */ /* 0x000fe40000202100 */
[----:B------:R0:W-:Y:S06]  /*49e0*/  STG.E [R2.64], R13 ;  /* 0x0000000d02007986 */ /* 0x0001ec000c101908 */
[----:B------:R-:W2:Y:S02]  /*49f0*/  F2I.S8.NTZ R12, R12 ;  /* 0x0000000c000c7305 */ /* 0x000ea40000202100 */
[----:B--2---:R-:W-:-:S05]  /*4a00*/  PRMT R17, R12, 0x7604, R11 ;  /* 0x000076040c117816 */ /* 0x004fca000000000b */
[----:B------:R0:W-:Y:S01]  /*4a10*/  STG.E.U16 [R4.64], R17 ;  /* 0x0000001104007986 */ /* 0x0001e2000c101508 */
[----:B------:R-:W-:Y:S05]  /*4a20*/  BRA `(.L_x_398) ;  /* 0x0000004000007947 */ /* 0x000fea0003800000 */
.L_x_399:
[----:B------:R-:W-:Y:S02]  /*4a30*/  LEA R2, P6, R25, c[0x0][0x160], 0x2 ;  /* 0x0000580019027a11 */ /* 0x000fe400078c10ff */
[----:B------:R-:W-:Y:S02]  /*4a40*/  F2FP.PACK_AB R13, R13, R0 ;  /* 0x000000000d0d723e */ /* 0x000fe400000000ff */
[----:B------:R-:W-:-:S05]  /*4a50*/  LEA.HI.X R3, R25, c[0x0][0x164], RZ, 0x2, P6 ;  /* 0x0000590019037a11 */ /* 0x000fca00030f14ff */
[----:B------:R0:W-:Y:S04]  /*4a60*/  STG.E [R2.64], R13 ;  /* 0x0000000d02007986 */ /* 0x0001e8000c101908 */
.L_x_398:
[----:B------:R-:W-:Y:S05]  /*4a70*/  BSYNC B0 ;  /* 0x0000000000007941 */ /* 0x000fea0003800000 */
.L_x_397:
        /* <DEDUP_REMOVED lines=9> */
[----:B------:R-:W-:-:S03]  /*4b10*/  MOV R3, 0x4 ;  /* 0x0000000400037802 */ /* 0x000fc60000000f00 */
[----:B------:R-:W-:Y:S02]  /*4b20*/  IMAD R0, R0, c[0x0][0x194], R5 ;  /* 0x0000650000007a24 */ /* 0x000fe400078e0205 */
        /* <DEDUP_REMOVED lines=36> */
.L_x_402:
[C---:B------:R-:W-:Y:S02]  /*4d70*/  LEA R2, P6, R6.reuse, c[0x0][0x160], 0x2 ;  /* 0x0000580006027a11 */ /* 0x040fe400078c10ff */
[----:B------:R-:W-:Y:S02]  /*4d80*/  F2FP.PACK_AB R5, R5, R0 ;  /* 0x000000000505723e */ /* 0x000fe400000000ff */
[----:B------:R-:W-:-:S05]  /*4d90*/  LEA.HI.X R3, R6, c[0x0][0x164], RZ, 0x2, P6 ;  /* 0x0000590006037a11 */ /* 0x000fca00030f14ff */
[----:B------:R0:W-:Y:S04]  /*4da0*/  STG.E [R2.64], R5 ;  /* 0x0000000502007986 */ /* 0x0001e8000c101908 */
.L_x_401:
[----:B------:R-:W-:Y:S05]  /*4db0*/  BSYNC B0 ;  /* 0x0000000000007941 */ /* 0x000fea0003800000 */
.L_x_400:
[----:B------:R-:W-:Y:S01]  /*4dc0*/  BSSY B0, `(.L_x_403) ;  /* 0x0000032000007945 */ /* 0x000fe20003800000 */
[----:B------:R-:W-:Y:S05]  /*4dd0*/  @P0 BRA `(.L_x_404) ;  /* 0x0000030000000947 */ /* 0x000fea0003800000 */
[----:B0-----:R-:W0:Y:S01]  /*4de0*/  S2R R2, SR_CTAID.X ;  /* 0x0000000000027919 */ /* 0x001e220000002500 */
[----:B------:R-:W-:-:S03]  /*4df0*/  IMAD.SHL.U32 R0, R7, 0x2, RZ ;  /* 0x0000000207007824 */ /* 0x000fc600078e00ff */
[----:B------:R-:W2:Y:S02]  /*4e00*/  LDS.64 R18, [RZ] ;  /* 0x00000000ff127984 */ /* 0x000ea40000000a00 */
[C---:B------:R-:W-:Y:S02]  /*4e10*/  LOP3.LUT R3, R0.reuse, 0x1e, RZ, 0xc0, !PT ;  /* 0x0000001e00037812 */ /* 0x040fe400078ec0ff */
[----:B------:R-:W-:Y:S02]  /*4e20*/  LOP3.LUT R0, R0, 0xffffffe0, RZ, 0xc0, !PT ;  /* 0xffffffe000007812 */ /* 0x000fe400078ec0ff */
[----:B0-----:R-:W-:Y:S01]  /*4e30*/  LEA R3, R2, R3, 0x5 ;  /* 0x0000000302037211 */ /* 0x001fe200078e28ff */
[----:B------:R-:W-:-:S04]  /*4e40*/  HFMA2.MMA R2, -RZ, RZ, 0, 2.384185791015625e-07 ;  /* 0x00000004ff027435 */ /* 0x000fc800000001ff */
[----:B------:R-:W-:-:S05]  /*4e50*/  IMAD R0, R0, c[0x0][0x194], R3 ;  /* 0x0000650000007a24 */ /* 0x000fca00078e0203 */
[----:B------:R-:W-:Y:S01]  /*4e60*/  SHF.R.U32.HI R12, RZ, 0x1, R0 ;  /* 0x00000001ff0c7819 */ /* 0x000fe20000011600 */
[----:B------:R-:W-:-:S04]  /*4e70*/  IMAD.WIDE R4, R7, R2, c[0x0][0x180] ;  /* 0x0000600007047625 */ /* 0x000fc800078e0202 */
[-C--:B------:R-:W-:Y:S02]  /*4e80*/  IMAD.WIDE R6, R7, R2.reuse, c[0x0][0x188] ;  /* 0x0000620007067625 */ /* 0x080fe400078e0202 */
[----:B------:R-:W4:Y:S02]  /*4e90*/  LDG.E R4, [R4.64] ;  /* 0x0000000804047981 */ /* 0x000f24000c1e1900 */
[----:B------:R-:W-:Y:S02]  /*4ea0*/  IMAD.WIDE R2, R12, R2, c[0x0][0x170] ;  /* 0x00005c000c027625 */ /* 0x000fe400078e0202 */
[----:B------:R-:W5:Y:S04]  /*4eb0*/  LDG.E R6, [R6.64] ;  /* 0x0000000806067981 */ /* 0x000f68000c1e1900 */
        /* <DEDUP_REMOVED lines=30> */
.L_x_405:
[C---:B------:R-:W-:Y:S02]  /*50a0*/  LEA R2, P0, R12.reuse, c[0x0][0x160], 0x2 ;  /* 0x000058000c027a11 */ /* 0x040fe400078010ff */
[----:B------:R-:W-:Y:S02]  /*50b0*/  F2FP.PACK_AB R13, R13, R0 ;  /* 0x000000000d0d723e */ /* 0x000fe400000000ff */
[----:B------:R-:W-:-:S05]  /*50c0*/  LEA.HI.X R3, R12, c[0x0][0x164], RZ, 0x2, P0 ;  /* 0x000059000c037a11 */ /* 0x000fca00000f14ff */
[----:B------:R0:W-:Y:S04]  /*50d0*/  STG.E [R2.64], R13 ;  /* 0x0000000d02007986 */ /* 0x0001e8000c101908 */
.L_x_404:
[----:B------:R-:W-:Y:S05]  /*50e0*/  BSYNC B0 ;  /* 0x0000000000007941 */ /* 0x000fea0003800000 */
.L_x_403:
[----:B------:R-:W-:Y:S01]  /*50f0*/  BSSY B0, `(.L_x_406) ;  /* 0x0000032000007945 */ /* 0x000fe20003800000 */
[----:B------:R-:W-:Y:S05]  /*5100*/  @P1 BRA `(.L_x_407) ;  /* 0x0000030000001947 */ /* 0x000fea0003800000 */
[----:B0-----:R-:W0:Y:S01]  /*5110*/  S2R R2, SR_CTAID.X ;  /* 0x0000000000027919 */ /* 0x001e220000002500 */
[----:B------:R-:W-:-:S03]  /*5120*/  SHF.L.U32 R0, R8, 0x1, RZ ;  /* 0x0000000108007819 */ /* 0x000fc600000006ff */
[----:B------:R-:W2:Y:S01]  /*5130*/  LDS.64 R18, [RZ] ;  /* 0x00000000ff127984 */ /* 0x000ea20000000a00 */
        /* <DEDUP_REMOVED lines=41> */
.L_x_408:
[C---:B------:R-:W-:Y:S02]  /*53d0*/  LEA R2, P0, R8.reuse, c[0x0][0x160], 0x2 ;  /* 0x0000580008027a11 */ /* 0x040fe400078010ff */
[----:B------:R-:W-:Y:S02]  /*53e0*/  F2FP.PACK_AB R5, R5, R0 ;  /* 0x000000000505723e */ /* 0x000fe400000000ff */
[----:B------:R-:W-:-:S05]  /*53f0*/  LEA.HI.X R3, R8, c[0x0][0x164], RZ, 0x2, P0 ;  /* 0x0000590008037a11 */ /* 0x000fca00000f14ff */
[----:B------:R0:W-:Y:S04]  /*5400*/  STG.E [R2.64], R5 ;  /* 0x0000000502007986 */ /* 0x0001e8000c101908 */
.L_x_407:
[----:B------:R-:W-:Y:S05]  /*5410*/  BSYNC B0 ;  /* 0x0000000000007941 */ /* 0x000fea0003800000 */
.L_x_406:
[----:B------:R-:W-:Y:S01]  /*5420*/  BSSY B0, `(.L_x_409) ;  /* 0x0000032000007945 */ /* 0x000fe20003800000 */
        /* <DEDUP_REMOVED lines=9> */
[----:B------:R-:W-:-:S03]  /*54c0*/  IMAD.WIDE R4, R9, R2, c[0x0][0x180] ;  /* 0x0000600009047625 */ /* 0x000fc600078e0202 */
[----:B------:R-:W-:Y:S01]  /*54d0*/  SHF.R.U32.HI R8, RZ, 0x1, R0 ;  /* 0x00000001ff087819 */ /* 0x000fe20000011600 */
        /* <DEDUP_REMOVED lines=34> */
.L_x_411:
[C---:B------:R-:W-:Y:S02]  /*5700*/  LEA R2, P0, R8.reuse, c[0x0][0x160], 0x2 ;  /* 0x0000580008027a11 */ /* 0x040fe400078010ff */
[----:B------:R-:W-:Y:S02]  /*5710*/  F2FP.PACK_AB R11, R11, R0 ;  /* 0x000000000b0b723e */ /* 0x000fe400000000ff */
[----:B------:R-:W-:-:S05]  /*5720*/  LEA.HI.X R3, R8, c[0x0][0x164], RZ, 0x2, P0 ;  /* 0x0000590008037a11 */ /* 0x000fca00000f14ff */
[----:B------:R0:W-:Y:S04]  /*5730*/  STG.E [R2.64], R11 ;  /* 0x0000000b02007986 */ /* 0x0001e8000c101908 */
.L_x_410:
[----:B------:R-:W-:Y:S05]  /*5740*/  BSYNC B0 ;  /* 0x0000000000007941 */ /* 0x000fea0003800000 */
.L_x_409:
        /* <DEDUP_REMOVED lines=46> */
.L_x_414:
[C---:B------:R-:W-:Y:S02]  /*5a30*/  LEA R2, P0, R6.reuse, c[0x0][0x160], 0x2 ;  /* 0x0000580006027a11 */ /* 0x040fe400078010ff */
[----:B------:R-:W-:Y:S02]  /*5a40*/  F2FP.PACK_AB R5, R5, R0 ;  /* 0x000000000505723e */ /* 0x000fe400000000ff */
[----:B------:R-:W-:-:S05]  /*5a50*/  LEA.HI.X R3, R6, c[0x0][0x164], RZ, 0x2, P0 ;  /* 0x0000590006037a11 */ /* 0x000fca00000f14ff */
[----:B------:R0:W-:Y:S04]  /*5a60*/  STG.E [R2.64], R5 ;  /* 0x0000000502007986 */ /* 0x0001e8000c101908 */
.L_x_413:
[----:B------:R-:W-:Y:S05]  /*5a70*/  BSYNC B0 ;  /* 0x0000000000007941 */ /* 0x000fea0003800000 */
.L_x_412:
        /* <DEDUP_REMOVED lines=46> */
.L_x_417:
[C---:B------:R-:W-:Y:S02]  /*5d60*/  LEA R2, P0, R8.reuse, c[0x0][0x160], 0x2 ;  /* 0x0000580008027a11 */ /* 0x040fe400078010ff */
[----:B------:R-:W-:Y:S02]  /*5d70*/  F2FP.PACK_AB R5, R5, R0 ;  /* 0x000000000505723e */ /* 0x000fe400000000ff */
[----:B------:R-:W-:-:S05]  /*5d80*/  LEA.HI.X R3, R8, c[0x0][0x164], RZ, 0x2, P0 ;  /* 0x0000590008037a11 */ /* 0x000fca00000f14ff */
[----:B------:R0:W-:Y:S04]  /*5d90*/  STG.E [R2.64], R5 ;  /* 0x0000000502007986 */ /* 0x0001e8000c101908 */
.L_x_416:
[----:B------:R-:W-:Y:S05]  /*5da0*/  BSYNC B0 ;  /* 0x0000000000007941 */ /* 0x000fea0003800000 */
.L_x_415:
[----:B------:R-:W-:Y:S05]  /*5db0*/  @P5 EXIT ;  /* 0x000000000000594d */ /* 0x000fea0003800000 */
[----:B0-----:R-:W0:Y:S01]  /*5dc0*/  S2R R2, SR_CTAID.X ;  /* 0x0000000000027919 */ /* 0x001e220000002500 */
[C---:B------:R-:W-:Y:S02]  /*5dd0*/  SHF.L.U32 R0, R15.reuse, 0x1, RZ ;  /* 0x000000010f007819 */ /* 0x040fe400000006ff */
[----:B------:R-:W-:Y:S01]  /*5de0*/  MOV R6, 0x4 ;  /* 0x0000000400067802 */ /* 0x000fe20000000f00 */
[----:B------:R-:W2:Y:S01]  /*5df0*/  LDS.64 R12, [RZ] ;  /* 0x00000000ff0c7984 */ /* 0x000ea20000000a00 */
[C---:B------:R-:W-:Y:S02]  /*5e00*/  LOP3.LUT R3, R0.reuse, 0x1e, RZ, 0xc0, !PT ;  /* 0x0000001e00037812 */ /* 0x040fe400078ec0ff */
[----:B------:R-:W-:Y:S01]  /*5e10*/  LOP3.LUT R0, R0, 0xffffffe0, RZ, 0xc0, !PT ;  /* 0xffffffe000007812 */ /* 0x000fe200078ec0ff */
[----:B------:R-:W-:-:S06]  /*5e20*/  IMAD.WIDE R4, R15, R6, c[0x0][0x188] ;  /* 0x000062000f047625 */ /* 0x000fcc00078e0206 */
[----:B------:R-:W4:Y:S01]  /*5e30*/  LDG.E R4, [R4.64] ;  /* 0x0000000804047981 */ /* 0x000f22000c1e1900 */
[----:B0-----:R-:W-:-:S04]  /*5e40*/  IMAD R3, R2, 0x20, R3 ;  /* 0x0000002002037824 */ /* 0x001fc800078e0203 */
[----:B------:R-:W-:Y:S02]  /*5e50*/  IMAD R0, R0, c[0x0][0x194], R3 ;  /* 0x0000650000007a24 */ /* 0x000fe400078e0203 */
[----:B------:R-:W-:-:S03]  /*5e60*/  IMAD.WIDE R2, R15, R6, c[0x0][0x180] ;  /* 0x000060000f027625 */ /* 0x000fc600078e0206 */
        /* <DEDUP_REMOVED lines=12> */
[----:B------:R-:W-:Y:S02]  /*5f30*/  HADD2.F32 R5, -RZ, R4.H1_H1 ;  /* 0x30000004ff057230 */ /* 0x000fe40000004100 */
        /* <DEDUP_REMOVED lines=20> */
.L_x_418:
[C---:B------:R-:W-:Y:S02]  /*6080*/  LEA R2, P0, R8.reuse, c[0x0][0x160], 0x2 ;  /* 0x0000580008027a11 */ /* 0x040fe400078010ff */
[----:B------:R-:W-:Y:S02]  /*6090*/  F2FP.PACK_AB R9, R9, R0 ;  /* 0x000000000909723e */ /* 0x000fe400000000ff */
[----:B------:R-:W-:-:S05]  /*60a0*/  LEA.HI.X R3, R8, c[0x0][0x164], RZ, 0x2, P0 ;  /* 0x0000590008037a11 */ /* 0x000fca00000f14ff */
[----:B------:R-:W-:Y:S01]  /*60b0*/  STG.E [R2.64], R9 ;  /* 0x0000000902007986 */ /* 0x000fe2000c101908 */
[----:B------:R-:W-:Y:S05]  /*60c0*/  EXIT ;  /* 0x000000000000794d */ /* 0x000fea0003800000 */
.L_x_419:
        /* <DEDUP_REMOVED lines=11> */
.L_x_586:


//--------------------- .text._ZN17fastertransformer26add_bias_layernorm_add_resI6__halfLi8EEEvPaPKaPT_PKS5_S8_S8_fiiPKfSA_ --------------------------
	.section	.text._ZN17fastertransformer26add_bias_layernorm_add_resI6__halfLi8EEEvPaPKaPT_PKS5_S8_S8_fiiPKfSA_,"ax",@progbits
	.sectioninfo	@"SHI_REGISTERS=38"
	.align	128
        .global         _ZN17fastertransformer26add_bias_layernorm_add_resI6__halfLi8EEEvPaPKaPT_PKS5_S8_S8_fiiPKfSA_
        .type           _ZN17fastertransformer26add_bias_layernorm_add_resI6__halfLi8EEEvPaPKaPT_PKS5_S8_S8_fiiPKfSA_,@function
        .size           _ZN17fastertransformer26add_bias_layernorm_add_resI6__halfLi8EEEvPaPKaPT_PKS5_S8_S8_fiiPKfSA_,(.L_x_587 - _ZN17fastertransformer26add_bias_layernorm_add_resI6__halfLi8EEEvPaPKaPT_PKS5_S8_S8_fiiPKfSA_)
        .other          _ZN17fastertransformer26add_bias_layernorm_add_resI6__halfLi8EEEvPaPKaPT_PKS5_S8_S8_fiiPKfSA_,@"STO_CUDA_ENTRY STV_DEFAULT"
_ZN17fastertransformer26add_bias_layernorm_add_resI6__halfLi8EEEvPaPKaPT_PKS5_S8_S8_fiiPKfSA_:
.text._ZN17fastertransformer26add_bias_layernorm_add_resI6__halfLi8EEEvPaPKaPT_PKS5_S8_S8_fiiPKfSA_:
[----:B------:R-:W-:Y:S02]  /*0000*/  IMAD.MOV.U32 R1, RZ, RZ, c[0x0][0x28] ;  /* 0x00000a00ff017624 */ /* 0x000fe400078e00ff */
[----:B------:R-:W0:Y:S01]  /*0010*/  S2R R14, SR_TID.X ;  /* 0x00000000000e7919 */ /* 0x000e220000002100 */
[----:B------:R-:W-:-:S03]  /*0020*/  ULDC.64 UR4, c[0x0][0x118] ;  /* 0x0000460000047ab9 */ /* 0x000fc60000000a00 */
[----:B------:R-:W1:Y:S01]  /*0030*/  S2R R5, SR_CTAID.X ;  /* 0x0000000000057919 */ /* 0x000e620000002500 */
[C---:B0-----:R-:W-:Y:S02]  /*0040*/  ISETP.GE.AND P6, PT, R14.reuse, c[0x0][0x198], PT ;  /* 0x000066000e007a0c */ /* 0x041fe40003fc6270 */
[----:B------:R-:W-:-:S04]  /*0050*/  IADD3 R17, R14, c[0x0][0x0], RZ ;  /* 0x000000000e117a10 */ /* 0x000fc80007ffe0ff */
[----:B------:R-:W-:-:S07]  /*0060*/  ISETP.GE.AND P0, PT, R17, c[0x0][0x198], PT ;  /* 0x0000660011007a0c */ /* 0x000fce0003f06270 */
[C---:B------:R-:W-:Y:S02]  /*0070*/  @!P6 LOP3.LUT R6, R14.reuse, 0x1f, RZ, 0xc0, !PT ;  /* 0x0000001f0e06e812 */ /* 0x040fe400078ec0ff */
[----:B------:R-:W-:-:S03]  /*0080*/  @!P6 LOP3.LUT R4, R14, 0xffffffe0, RZ, 0xc0, !PT ;  /* 0xffffffe00e04e812 */ /* 0x000fc600078ec0ff */
[----:B-1----:R-:W-:Y:S01]  /*0090*/  @!P6 IMAD R7, R5, 0x20, R6 ;  /* 0x000000200507e824 */ /* 0x002fe200078e0206 */
[C---:B------:R-:W-:Y:S02]  /*00a0*/  IADD3 R6, R17.reuse, c[0x0][0x0], RZ ;  /* 0x0000000011067a10 */ /* 0x040fe40007ffe0ff */
[----:B------:R-:W-:Y:S01]  /*00b0*/  @!P0 LOP3.LUT R8, R17, 0x1f, RZ, 0xc0, !PT ;  /* 0x0000001f11088812 */ /* 0x000fe200078ec0ff */
[----:B------:R-:W-:-:S04]  /*00c0*/  @!P6 IMAD R4, R4, c[0x0][0x194], R7 ;  /* 0x000065000404ea24 */ /* 0x000fc800078e0207 */
[----:B------:R-:W-:Y:S01]  /*00d0*/  @!P0 IMAD R7, R5, 0x20, R8 ;  /* 0x0000002005078824 */ /* 0x000fe200078e0208 */
[----:B------:R-:W-:-:S04]  /*00e0*/  @!P6 IADD3 R24, P1, R4, c[0x0][0x168], RZ ;  /* 0x00005a000418ea10 */ /* 0x000fc80007f3e0ff */
[----:B------:R-:W-:Y:S02]  /*00f0*/  @!P6 LEA.HI.X.SX32 R25, R4, c[0x0][0x16c], 0x1, P1 ;  /* 0x00005b000419ea11 */ /* 0x000fe400008f0eff */
[----:B------:R-:W-:Y:S02]  /*0100*/  ISETP.GE.AND P1, PT, R6, c[0x0][0x198], PT ;  /* 0x0000660006007a0c */ /* 0x000fe40003f26270 */
[----:B------:R-:W-:Y:S01]  /*0110*/  @!P0 LOP3.LUT R4, R17, 0xffffffe0, RZ, 0xc0, !PT ;  /* 0xffffffe011048812 */ /* 0x000fe200078ec0ff */
[----:B------:R0:W2:Y:S01]  /*0120*/  @!P6 LDG.E.S8 R24, [R24.64] ;  /* 0x000000041818e981 */ /* 0x0000a2000c1e1300 */
[----:B------:R-:W-:Y:S02]  /*0130*/  IMAD.MOV.U32 R8, RZ, RZ, c[0x0][0x1a0] ;  /* 0x00006800ff087624 */ /* 0x000fe400078e00ff */
[----:B------:R-:W-:Y:S02]  /*0140*/  IMAD.MOV.U32 R9, RZ, RZ, c[0x0][0x1a4] ;  /* 0x00006900ff097624 */ /* 0x000fe400078e00ff */
[----:B------:R-:W-:-:S02]  /*0150*/  @!P0 IMAD R4, R4, c[0x0][0x194], R7 ;  /* 0x0000650004048a24 */ /* 0x000fc400078e0207 */
[----:B------:R-:W-:Y:S01]  /*0160*/  @!P6 IMAD.MOV.U32 R31, RZ, RZ, 0x2 ;  /* 0x00000002ff1fe424 */ /* 0x000fe200078e00ff */
[----:B------:R1:W3:Y:S02]  /*0170*/  LDG.E.CONSTANT R18, [R8.64] ;  /* 0x0000000408127981 */ /* 0x0002e4000c1e9900 */
[----:B------:R-:W-:Y:S01]  /*0180*/  @!P1 LOP3.LUT R10, R6, 0x1f, RZ, 0xc0, !PT ;  /* 0x0000001f060a9812 */ /* 0x000fe200078ec0ff */
[----:B------:R-:W-:Y:S01]  /*0190*/  @!P6 IMAD.WIDE R30, R14, R31, c[0x0][0x178] ;  /* 0x00005e000e1ee625 */ /* 0x000fe200078e021f */
[----:B------:R-:W-:Y:S02]  /*01a0*/  @!P0 IADD3 R28, P2, R4, c[0x0][0x168], RZ ;  /* 0x00005a00041c8a10 */ /* 0x000fe40007f5e0ff */
[----:B------:R-:W-:Y:S01]  /*01b0*/  @!P1 LOP3.LUT R7, R6, 0xffffffe0, RZ, 0xc0, !PT ;  /* 0xffffffe006079812 */ /* 0x000fe200078ec0ff */
[----:B------:R-:W-:Y:S01]  /*01c0*/  @!P1 IMAD R10, R5, 0x20, R10 ;  /* 0x00000020050a9824 */ /* 0x000fe200078e020a */
[----:B------:R-:W-:Y:S01]  /*01d0*/  @!P0 LEA.HI.X.SX32 R29, R4, c[0x0][0x16c], 0x1, P2 ;  /* 0x00005b00041d8a11 */ /* 0x000fe200010f0eff */
[----:B------:R-:W4:Y:S02]  /*01e0*/  @!P6 LDG.E.U16 R15, [R30.64] ;  /* 0x000000041e0fe981 */ /* 0x000f24000c1e1500 */
[----:B------:R-:W-:-:S02]  /*01f0*/  @!P1 IMAD R7, R7, c[0x0][0x194], R10 ;  /* 0x0000650007079a24 */ /* 0x000fc400078e020a */
[----:B------:R0:W4:Y:S01]  /*0200*/  @!P0 LDG.E.S8 R10, [R28.64] ;  /* 0x000000041c0a8981 */ /* 0x000122000c1e1300 */
[----:B------:R-:W-:Y:S02]  /*0210*/  @!P0 MOV R20, 0x2 ;  /* 0x0000000200148802 */ /* 0x000fe40000000f00 */
[----:B------:R-:W-:-:S03]  /*0220*/  @!P1 IADD3 R26, P2, R7, c[0x0][0x168], RZ ;  /* 0x00005a00071a9a10 */ /* 0x000fc60007f5e0ff */
[----:B------:R-:W-:Y:S01]  /*0230*/  @!P0 IMAD.WIDE R20, R17, R20, c[0x0][0x178] ;  /* 0x00005e0011148625 */ /* 0x000fe200078e0214 */
[----:B------:R-:W-:-:S04]  /*0240*/  @!P1 LEA.HI.X.SX32 R27, R7, c[0x0][0x16c], 0x1, P2 ;  /* 0x00005b00071b9a11 */ /* 0x000fc800010f0eff */
[----:B------:R0:W4:Y:S04]  /*0250*/  @!P0 LDG.E.U16 R4, [R20.64] ;  /* 0x0000000414048981 */ /* 0x000128000c1e1500 */
[----:B------:R0:W4:Y:S01]  /*0260*/  @!P1 LDG.E.S8 R23, [R26.64] ;  /* 0x000000041a179981 */ /* 0x000122000c1e1300 */
[----:B------:R-:W-:Y:S01]  /*0270*/  IADD3 R7, R6, c[0x0][0x0], RZ ;  /* 0x0000000006077a10 */ /* 0x000fe20007ffe0ff */
[----:B-1----:R-:W-:-:S03]  /*0280*/  @!P1 IMAD.MOV.U32 R9, RZ, RZ, 0x2 ;  /* 0x00000002ff099424 */ /* 0x002fc600078e00ff */
[----:B------:R-:W-:Y:S01]  /*0290*/  ISETP.GE.AND P2, PT, R7, c[0x0][0x198], PT ;  /* 0x0000660007007a0c */ /* 0x000fe20003f46270 */
[----:B------:R-:W-:-:S05]  /*02a0*/  @!P1 IMAD.WIDE R8, R6, R9, c[0x0][0x178] ;  /* 0x00005e0006089625 */ /* 0x000fca00078e0209 */
[----:B------:R1:W4:Y:S07]  /*02b0*/  @!P1 LDG.E.U16 R22, [R8.64] ;  /* 0x0000000408169981 */ /* 0x00032e000c1e1500 */
[C---:B0-----:R-:W-:Y:S02]  /*02c0*/  @!P2 LOP3.LUT R28, R7.reuse, 0x1f, RZ, 0xc0, !PT ;  /* 0x0000001f071ca812 */ /* 0x041fe400078ec0ff */
[----:B------:R-:W-:-:S03]  /*02d0*/  @!P2 LOP3.LUT R25, R7, 0xffffffe0, RZ, 0xc0, !PT ;  /* 0xffffffe00719a812 */ /* 0x000fc600078ec0ff */
[----:B------:R-:W-:-:S04]  /*02e0*/  @!P2 IMAD R28, R5, 0x20, R28 ;  /* 0x00000020051ca824 */ /* 0x000fc800078e021c */
[----:B------:R-:W-:-:S05]  /*02f0*/  @!P2 IMAD R25, R25, c[0x0][0x194], R28 ;  /* 0x000065001919aa24 */ /* 0x000fca00078e021c */
[----:B------:R-:W-:-:S04]  /*0300*/  @!P2 IADD3 R28, P3, R25, c[0x0][0x168], RZ ;  /* 0x00005a00191caa10 */ /* 0x000fc80007f7e0ff */
[----:B------:R-:W-:-:S05]  /*0310*/  @!P2 LEA.HI.X.SX32 R29, R25, c[0x0][0x16c], 0x1, P3 ;  /* 0x00005b00191daa11 */ /* 0x000fca00018f0eff */
[----:B------:R0:W4:Y:S01]  /*0320*/  @!P2 LDG.E.S8 R28, [R28.64] ;  /* 0x000000041c1ca981 */ /* 0x000122000c1e1300 */
[----:B------:R-:W-:-:S04]  /*0330*/  @!P2 IMAD.MOV.U32 R20, RZ, RZ, 0x2 ;  /* 0x00000002ff14a424 */ /* 0x000fc800078e00ff */
[----:B------:R-:W-:-:S05]  /*0340*/  @!P2 IMAD.WIDE R20, R7, R20, c[0x0][0x178] ;  /* 0x00005e000714a625 */ /* 0x000fca00078e0214 */
[----:B------:R0:W4:Y:S01]  /*0350*/  @!P2 LDG.E.U16 R25, [R20.64] ;  /* 0x000000041419a981 */ /* 0x000122000c1e1500 */
[----:B-1----:R-:W-:-:S04]  /*0360*/  IADD3 R8, R7, c[0x0][0x0], RZ ;  /* 0x0000000007087a10 */ /* 0x002fc80007ffe0ff */
[----:B------:R-:W-:-:S13]  /*0370*/  ISETP.GE.AND P3, PT, R8, c[0x0][0x198], PT ;  /* 0x0000660008007a0c */ /* 0x000fda0003f66270 */
[C---:B------:R-:W-:Y:S02]  /*0380*/  @!P3 LOP3.LUT R26, R8.reuse, 0x1f, RZ, 0xc0, !PT ;  /* 0x0000001f081ab812 */ /* 0x040fe400078ec0ff */
[----:B0-----:R-:W-:-:S03]  /*0390*/  @!P3 LOP3.LUT R20, R8, 0xffffffe0, RZ, 0xc0, !PT ;  /* 0xffffffe00814b812 */ /* 0x001fc600078ec0ff */
[----:B------:R-:W-:Y:S01]  /*03a0*/  @!P3 IMAD R29, R5, 0x20, R26 ;  /* 0x00000020051db824 */ /* 0x000fe200078e021a */
[----:B------:R-:W-:Y:S01]  /*03b0*/  P2R R21, PR, RZ, 0x1 ;  /* 0x00000001ff157803 */ /* 0x000fe20000000000 */
[----:B--2---:R-:W4:Y:S01]  /*03c0*/  @!P6 I2F.F16 R24, R24 ;  /* 0x000000180018e306 */ /* 0x004f220000200c00 */
[----:B---3--:R-:W-:-:S05]  /*03d0*/  @!P6 F2FP.PACK_AB R9, RZ, R18 ;  /* 0x00000012ff09e23e */ /* 0x008fca00000000ff */
[----:B----4-:R-:W-:Y:S01]  /*03e0*/  @!P6 HFMA2 R15, R24.H0_H0, R9.H0_H0, R15.H0_H0 ;  /* 0x20000009180fe231 */ /* 0x010fe2000004080f */
[----:B------:R-:W-:Y:S01]  /*03f0*/  IADD3 R9, R8, c[0x0][0x0], RZ ;  /* 0x0000000008097a10 */ /* 0x000fe20007ffe0ff */
[----:B------:R-:W0:Y:S03]  /*0400*/  @!P0 I2F.F16 R27, R10 ;  /* 0x0000000a001b8306 */ /* 0x000e260000200c00 */
[----:B------:R-:W-:Y:S01]  /*0410*/  ISETP.GE.AND P4, PT, R9, c[0x0][0x198], PT ;  /* 0x0000660009007a0c */ /* 0x000fe20003f86270 */
[----:B------:R-:W-:Y:S01]  /*0420*/  @!P3 IMAD R24, R20, c[0x0][0x194], R29 ;  /* 0x000065001418ba24 */ /* 0x000fe200078e021d */
[----:B------:R-:W-:-:S04]  /*0430*/  @!P0 F2FP.PACK_AB R20, RZ, R18 ;  /* 0x00000012ff14823e */ /* 0x000fc800000000ff */
[----:B------:R-:W-:-:S04]  /*0440*/  @!P3 IADD3 R34, P5, R24, c[0x0][0x168], RZ ;  /* 0x00005a001822ba10 */ /* 0x000fc80007fbe0ff */
[----:B------:R-:W-:Y:S01]  /*0450*/  @!P3 LEA.HI.X.SX32 R35, R24, c[0x0][0x16c], 0x1, P5 ;  /* 0x00005b001823ba11 */ /* 0x000fe200028f0eff */
[----:B0-----:R-:W-:Y:S02]  /*0460*/  @!P0 HFMA2 R20, R27.H0_H0, R20.H0_H0, R4.H0_H0 ;  /* 0x200000141b148231 */ /* 0x001fe40000040804 */
[----:B------:R-:W-:Y:S02]  /*0470*/  @!P4 LOP3.LUT R4, R9, 0x1f, RZ, 0xc0, !PT ;  /* 0x0000001f0904c812 */ /* 0x000fe400078ec0ff */
[----:B------:R0:W2:Y:S03]  /*0480*/  @!P3 LDG.E.S8 R31, [R34.64] ;  /* 0x00000004221fb981 */ /* 0x0000a6000c1e1300 */
[----:B------:R-:W-:Y:S01]  /*0490*/  @!P4 IMAD R27, R5, 0x20, R4 ;  /* 0x00000020051bc824 */ /* 0x000fe200078e0204 */
[----:B------:R-:W-:Y:S01]  /*04a0*/  @!P4 LOP3.LUT R4, R9, 0xffffffe0, RZ, 0xc0, !PT ;  /* 0xffffffe00904c812 */ /* 0x000fe200078ec0ff */
[----:B------:R-:W1:Y:S04]  /*04b0*/  @!P1 I2F.F16 R23, R23 ;  /* 0x0000001700179306 */ /* 0x000e680000200c00 */
[----:B------:R-:W-:-:S02]  /*04c0*/  @!P4 IMAD R4, R4, c[0x0][0x194], R27 ;  /* 0x000065000404ca24 */ /* 0x000fc400078e021b */
[----:B------:R-:W-:-:S04]  /*04d0*/  @!P3 IMAD.MOV.U32 R27, RZ, RZ, 0x2 ;  /* 0x00000002ff1bb424 */ /* 0x000fc800078e00ff */
[----:B------:R-:W-:Y:S01]  /*04e0*/  @!P3 IMAD.WIDE R26, R8, R27, c[0x0][0x178] ;  /* 0x00005e00081ab625 */ /* 0x000fe200078e021b */
[----:B------:R-:W-:-:S05]  /*04f0*/  @!P1 F2FP.PACK_AB R10, RZ, R18 ;  /* 0x00000012ff0a923e */ /* 0x000fca00000000ff */
[----:B------:R3:W4:Y:S01]  /*0500*/  @!P3 LDG.E.U16 R26, [R26.64] ;  /* 0x000000041a1ab981 */ /* 0x000722000c1e1500 */
[----:B-1----:R-:W-:Y:S01]  /*0510*/  @!P1 HFMA2 R22, R23.H0_H0, R10.H0_H0, R22.H0_H0 ;  /* 0x2000000a17169231 */ /* 0x002fe20000040816 */
[----:B------:R-:W-:-:S04]  /*0520*/  IADD3 R10, R9, c[0x0][0x0], RZ ;  /* 0x00000000090a7a10 */ /* 0x000fc80007ffe0ff */
[----:B------:R-:W-:Y:S02]  /*0530*/  ISETP.GE.AND P0, PT, R10, c[0x0][0x198], PT ;  /* 0x000066000a007a0c */ /* 0x000fe40003f06270 */
[----:B------:R-:W-:-:S04]  /*0540*/  @!P4 IADD3 R32, P5, R4, c[0x0][0x168], RZ ;  /* 0x00005a000420ca10 */ /* 0x000fc80007fbe0ff */
[----:B------:R-:W-:Y:S02]  /*0550*/  @!P4 LEA.HI.X.SX32 R33, R4, c[0x0][0x16c], 0x1, P5 ;  /* 0x00005b000421ca11 */ /* 0x000fe400028f0eff */
[----:B------:R-:W-:Y:S01]  /*0560*/  P2R R4, PR, RZ, 0x1 ;  /* 0x00000001ff047803 */ /* 0x000fe20000000000 */
[----:B------:R-:W1:Y:S02]  /*0570*/  @!P2 I2F.F16 R28, R28 ;  /* 0x0000001c001ca306 */ /* 0x000e640000200c00 */
[----:B------:R0:W4:Y:S02]  /*0580*/  @!P4 LDG.E.S8 R23, [R32.64] ;  /* 0x000000042017c981 */ /* 0x000124000c1e1300 */
[----:B------:R-:W-:-:S04]  /*0590*/  @!P0 LOP3.LUT R4, R10, 0x1f, RZ, 0xc0, !PT ;  /* 0x0000001f0a048812 */ /* 0x000fc800078ec0ff */
[----:B------:R-:W-:Y:S02]  /*05a0*/  @!P0 LEA R29, R5, R4, 0x5 ;  /* 0x00000004051d8211 */ /* 0x000fe400078e28ff */
[----:B------:R-:W-:-:S05]  /*05b0*/  @!P0 LOP3.LUT R4, R10, 0xffffffe0, RZ, 0xc0, !PT ;  /* 0xffffffe00a048812 */ /* 0x000fca00078ec0ff */
[----:B------:R-:W-:-:S05]  /*05c0*/  @!P0 IMAD R4, R4, c[0x0][0x194], R29 ;  /* 0x0000650004048a24 */ /* 0x000fca00078e021d */
[----:B0-----:R-:W-:-:S04]  /*05d0*/  @!P0 IADD3 R34, P5, R4, c[0x0][0x168], RZ ;  /* 0x00005a0004228a10 */ /* 0x001fc80007fbe0ff */
[----:B------:R-:W-:Y:S01]  /*05e0*/  @!P0 LEA.HI.X.SX32 R35, R4, c[0x0][0x16c], 0x1, P5 ;  /* 0x00005b0004238a11 */ /* 0x000fe200028f0eff */
[----:B------:R-:W-:Y:S01]  /*05f0*/  @!P4 IMAD.MOV.U32 R4, RZ, RZ, 0x2 ;  /* 0x00000002ff04c424 */ /* 0x000fe200078e00ff */
[----:B------:R-:W-:-:S03]  /*0600*/  @!P2 F2FP.PACK_AB R24, RZ, R18 ;  /* 0x00000012ff18a23e */ /* 0x000fc600000000ff */
[----:B------:R-:W-:Y:S01]  /*0610*/  @!P4 IMAD.WIDE R32, R9, R4, c[0x0][0x178] ;  /* 0x00005e000920c625 */ /* 0x000fe200078e0204 */
[----:B------:R-:W-:Y:S01]  /*0620*/  P2R R30, PR, RZ, 0x40 ;  /* 0x00000040ff1e7803 */ /* 0x000fe20000000000 */
[----:B-1----:R-:W-:Y:S01]  /*0630*/  @!P2 HFMA2 R24, R28.H0_H0, R24.H0_H0, R25.H0_H0 ;  /* 0x200000181c18a231 */ /* 0x002fe20000040819 */
[----:B---3--:R-:W3:Y:S04]  /*0640*/  @!P0 LDG.E.S8 R27, [R34.64] ;  /* 0x00000004221b8981 */ /* 0x008ee8000c1e1300 */
[----:B------:R0:W3:Y:S01]  /*0650*/  @!P4 LDG.E.U16 R25, [R32.64] ;  /* 0x000000042019c981 */ /* 0x0000e2000c1e1500 */
[----:B------:R-:W-:Y:S01]  /*0660*/  @!P3 F2FP.PACK_AB R4, RZ, R18 ;  /* 0x00000012ff04b23e */ /* 0x000fe200000000ff */
[----:B--2---:R-:W4:Y:S04]  /*0670*/  @!P3 I2F.F16 R31, R31 ;  /* 0x0000001f001fb306 */ /* 0x004f280000200c00 */
[----:B----4-:R-:W-:Y:S01]  /*0680*/  @!P3 HFMA2 R26, R31.H0_H0, R4.H0_H0, R26.H0_H0 ;  /* 0x200000041f1ab231 */ /* 0x010fe2000004081a */
[----:B------:R-:W-:-:S04]  /*0690*/  IADD3 R4, R10, c[0x0][0x0], RZ ;  /* 0x000000000a047a10 */ /* 0x000fc80007ffe0ff */
[----:B------:R-:W-:-:S13]  /*06a0*/  ISETP.GE.AND P5, PT, R4, c[0x0][0x198], PT ;  /* 0x0000660004007a0c */ /* 0x000fda0003fa6270 */
[C---:B------:R-:W-:Y:S02]  /*06b0*/  @!P5 LOP3.LUT R28, R4.reuse, 0x1f, RZ, 0xc0, !PT ;  /* 0x0000001f041cd812 */ /* 0x040fe400078ec0ff */
[----:B------:R-:W-:-:S03]  /*06c0*/  @!P5 LOP3.LUT R29, R4, 0xffffffe0, RZ, 0xc0, !PT ;  /* 0xffffffe0041dd812 */ /* 0x000fc600078ec0ff */
[----:B------:R-:W-:-:S04]  /*06d0*/  @!P5 IMAD R28, R5, 0x20, R28 ;  /* 0x00000020051cd824 */ /* 0x000fc800078e021c */
[----:B------:R-:W-:-:S05]  /*06e0*/  @!P5 IMAD R28, R29, c[0x0][0x194], R28 ;  /* 0x000065001d1cda24 */ /* 0x000fca00078e021c */
[----:B0-----:R-:W-:-:S04]  /*06f0*/  @!P5 IADD3 R32, P6, R28, c[0x0][0x168], RZ ;  /* 0x00005a001c20da10 */ /* 0x001fc80007fde0ff */
[----:B------:R-:W-:Y:S02]  /*0700*/  @!P5 LEA.HI.X.SX32 R33, R28, c[0x0][0x16c], 0x1, P6 ;  /* 0x00005b001c21da11 */ /* 0x000fe400030f0eff */
[----:B------:R-:W3:Y:S01]  /*0710*/  @!P4 I2F.F16 R28, R23 ;  /* 0x00000017001cc306 */ /* 0x000ee20000200c00 */
[----:B------:R-:W-:Y:S02]  /*0720*/  @!P4 F2FP.PACK_AB R29, RZ, R18 ;  /* 0x00000012ff1dc23e */ /* 0x000fe400000000ff */
[----:B------:R-:W2:Y:S01]  /*0730*/  @!P5 LDG.E.S8 R32, [R32.64] ;  /* 0x000000042020d981 */ /* 0x000ea2000c1e1300 */
[----:B------:R-:W-:Y:S01]  /*0740*/  @!P5 IMAD.MOV.U32 R31, RZ, RZ, 0x2 ;  /* 0x00000002ff1fd424 */ /* 0x000fe200078e00ff */
[----:B------:R-:W-:Y:S01]  /*0750*/  ISETP.NE.AND P6, PT, R30, RZ, PT ;  /* 0x000000ff1e00720c */ /* 0x000fe20003fc5270 */
[----:B---3--:R-:W-:Y:S01]  /*0760*/  @!P4 HFMA2 R25, R28.H0_H0, R29.H0_H0, R25.H0_H0 ;  /* 0x2000001d1c19c231 */ /* 0x008fe20000040819 */
[----:B------:R-:W-:-:S04]  /*0770*/  @!P0 IMAD.MOV.U32 R29, RZ, RZ, 0x2 ;  /* 0x00000002ff1d8424 */ /* 0x000fc800078e00ff */
[----:B------:R-:W-:-:S04]  /*0780*/  @!P0 IMAD.WIDE R28, R10, R29, c[0x0][0x178] ;  /* 0x00005e000a1c8625 */ /* 0x000fc800078e021d */
[----:B------:R-:W-:Y:S02]  /*0790*/  @!P5 IMAD.WIDE R30, R4, R31, c[0x0][0x178] ;  /* 0x00005e00041ed625 */ /* 0x000fe400078e021f */
[----:B------:R-:W3:Y:S04]  /*07a0*/  @!P0 LDG.E.U16 R28, [R28.64] ;  /* 0x000000041c1c8981 */ /* 0x000ee8000c1e1500 */
[----:B------:R-:W4:Y:S01]  /*07b0*/  @!P5 LDG.E.U16 R30, [R30.64] ;  /* 0x000000041e1ed981 */ /* 0x000f22000c1e1500 */
[----:B------:R-:W3:Y:S01]  /*07c0*/  @!P0 I2F.F16 R27, R27 ;  /* 0x0000001b001b8306 */ /* 0x000ee20000200c00 */
[----:B------:R-:W-:Y:S01]  /*07d0*/  ISETP.NE.AND P0, PT, R21, RZ, PT ;  /* 0x000000ff1500720c */ /* 0x000fe20003f05270 */
[----:B------:R-:W-:Y:S01]  /*07e0*/  @!P6 HADD2.F32 R19, -RZ, R15.H0_H0 ;  /* 0x2000000fff13e230 */ /* 0x000fe20000004100 */
[----:B------:R-:W-:Y:S01]  /*07f0*/  IMAD.MOV.U32 R21, RZ, RZ, RZ ;  /* 0x000000ffff157224 */ /* 0x000fe200078e00ff */
[----:B------:R-:W-:-:S03]  /*0800*/  P2R R15, PR, RZ, 0x40 ;  /* 0x00000040ff0f7803 */ /* 0x000fc60000000000 */
[----:B------:R-:W-:Y:S01]  /*0810*/  @!P6 FADD.FTZ R21, RZ, R19 ;  /* 0x00000013ff15e221 */ /* 0x000fe20000010000 */
[----:B------:R-:W-:Y:S01]  /*0820*/  ISETP.GE.AND P6, PT, R10, c[0x0][0x198], PT ;  /* 0x000066000a007a0c */ /* 0x000fe20003fc6270 */
[----:B------:R-:W-:-:S05]  /*0830*/  @!P1 HADD2.F32 R2, -RZ, R22.H0_H0 ;  /* 0x20000016ff029230 */ /* 0x000fca0000004100 */
[----:B------:R-:W-:Y:S02]  /*0840*/  @!P0 HADD2.F32 R3, -RZ, R20.H0_H0 ;  /* 0x20000014ff038230 */ /* 0x000fe40000004100 */
[----:B------:R-:W-:-:S03]  /*0850*/  @!P2 HADD2.F32 R0, -RZ, R24.H0_H0 ;  /* 0x20000018ff00a230 */ /* 0x000fc60000004100 */
[----:B------:R-:W-:Y:S02]  /*0860*/  @!P0 FADD.FTZ R21, R21, R3 ;  /* 0x0000000315158221 */ /* 0x000fe40000010000 */
[-C--:B------:R-:W-:Y:S02]  /*0870*/  @!P6 F2FP.PACK_AB R22, RZ, R18.reuse ;  /* 0x00000012ff16e23e */ /* 0x080fe400000000ff */
[----:B------:R-:W-:Y:S01]  /*0880*/  @!P1 FADD.FTZ R21, R21, R2 ;  /* 0x0000000215159221 */ /* 0x000fe20000010000 */
[----:B------:R-:W-:Y:S01]  /*0890*/  @!P3 HADD2.F32 R11, -RZ, R26.H0_H0 ;  /* 0x2000001aff0bb230 */ /* 0x000fe20000004100 */
[----:B------:R-:W-:Y:S02]  /*08a0*/  @!P5 F2FP.PACK_AB R18, RZ, R18 ;  /* 0x00000012ff12d23e */ /* 0x000fe400000000ff */
[----:B------:R-:W-:Y:S01]  /*08b0*/  @!P2 FADD.FTZ R21, R21, R0 ;  /* 0x000000001515a221 */ /* 0x000fe20000010000 */
[----:B------:R-:W-:-:S03]  /*08c0*/  @!P4 HADD2.F32 R12, -RZ, R25.H0_H0 ;  /* 0x20000019ff0cc230 */ /* 0x000fc60000004100 */
[----:B------:R-:W-:-:S04]  /*08d0*/  @!P3 FADD.FTZ R21, R21, R11 ;  /* 0x0000000b1515b221 */ /* 0x000fc80000010000 */
[----:B------:R-:W-:Y:S01]  /*08e0*/  @!P4 FADD.FTZ R21, R21, R12 ;  /* 0x0000000c1515c221 */ /* 0x000fe20000010000 */
[----:B------:R-:W-:Y:S02]  /*08f0*/  P2R R20, PR, RZ, 0x1 ;  /* 0x00000001ff147803 */ /* 0x000fe40000000000 */
[----:B------:R-:W-:Y:S01]  /*0900*/  LOP3.LUT P0, RZ, R14, 0x1f, RZ, 0xc0, !PT ;  /* 0x0000001f0eff7812 */ /* 0x000fe2000780c0ff */
[----:B--2---:R-:W4:Y:S01]  /*0910*/  @!P5 I2F.F16 R23, R32 ;  /* 0x000000200017d306 */ /* 0x004f220000200c00 */
[----:B---3--:R-:W-:Y:S02]  /*0920*/  @!P6 HFMA2 R27, R27.H0_H0, R22.H0_H0, R28.H0_H0 ;  /* 0x200000161b1be231 */ /* 0x008fe4000004081c */
[----:B----4-:R-:W-:-:S03]  /*0930*/  @!P5 HFMA2 R23, R23.H0_H0, R18.H0_H0, R30.H0_H0 ;  /* 0x200000121717d231 */ /* 0x010fc6000004081e */
[----:B------:R-:W-:Y:S02]  /*0940*/  @!P6 HADD2.F32 R13, -RZ, R27.H0_H0 ;  /* 0x2000001bff0de230 */ /* 0x000fe40000004100 */
[----:B------:R-:W-:-:S03]  /*0950*/  @!P5 HADD2.F32 R16, -RZ, R23.H0_H0 ;  /* 0x20000017ff10d230 */ /* 0x000fc60000004100 */
[----:B------:R-:W-:-:S04]  /*0960*/  @!P6 FADD.FTZ R21, R21, R13 ;  /* 0x0000000d1515e221 */ /* 0x000fc80000010000 */
[----:B------:R-:W-:-:S05]  /*0970*/  @!P5 FADD.FTZ R21, R21, R16 ;  /* 0x000000101515d221 */ /* 0x000fca0000010000 */
[----:B------:R-:W0:Y:S02]  /*0980*/  SHFL.BFLY PT, R18, R21, 0x10, 0x1f ;  /* 0x0e001f0015127f89 */ /* 0x000e2400000e0000 */
[----:B0-----:R-:W-:-:S05]  /*0990*/  FADD.FTZ R18, R18, R21 ;  /* 0x0000001512127221 */ /* 0x001fca0000010000 */
[----:B------:R-:W0:Y:S02]  /*09a0*/  SHFL.BFLY PT, R23, R18, 0x8, 0x1f ;  /* 0x0d001f0012177f89 */ /* 0x000e2400000e0000 */
        /* <DEDUP_REMOVED lines=8> */
[----:B------:R-:W-:-:S04]  /*0a30*/  SHF.R.U32.HI R22, RZ, 0x3, R14 ;  /* 0x00000003ff167819 */ /* 0x000fc8000001160e */
[----:B------:R-:W-:Y:S01]  /*0a40*/  LOP3.LUT R22, R22, 0x1ffffffc, RZ, 0xc0, !PT ;  /* 0x1ffffffc16167812 */ /* 0x000fe200078ec0ff */
[----:B0-----:R-:W-:Y:S02]  /*0a50*/  FADD.FTZ R29, R25, R26 ;  /* 0x0000001a191d7221 */ /* 0x001fe40000010000 */
[----:B-1----:R-:W0:Y:S03]  /*0a60*/  @!P6 MUFU.RCP R28, R27 ;  /* 0x0000001b001ce308 */ /* 0x002e260000001000 */
[----:B------:R-:W-:Y:S01]  /*0a70*/  @!P0 STS [R22+0x8], R29 ;  /* 0x0000081d16008388 */ /* 0x000fe20000000800 */
[----:B0-----:R-:W-:-:S03]  /*0a80*/  @!P6 FMUL.FTZ R21, R28, R21 ;  /* 0x000000151c15e220 */ /* 0x001fc60000410000 */
[----:B------:R-:W-:Y:S06]  /*0a90*/  BAR.SYNC.DEFER_BLOCKING 0x0 ;  /* 0x0000000000007b1d */ /* 0x000fec0000010000 */
[----:B------:R-:W-:Y:S04]  /*0aa0*/  @!P6 STS [RZ], R21 ;  /* 0x00000015ff00e388 */ /* 0x000fe80000000800 */
[----:B------:R-:W-:Y:S06]  /*0ab0*/  BAR.SYNC.DEFER_BLOCKING 0x0 ;  /* 0x0000000000007b1d */ /* 0x000fec0000010000 */
[----:B------:R-:W0:Y:S02]  /*0ac0*/  LDS R18, [RZ] ;  /* 0x00000000ff127984 */ /* 0x000e240000000800 */
[----:B0-----:R-:W-:-:S02]  /*0ad0*/  FADD.FTZ R23, R19, -R18 ;  /* 0x8000001213177221 */ /* 0x001fc40000010000 */
[--C-:B------:R-:W-:Y:S02]  /*0ae0*/  FADD.FTZ R24, R3, -R18.reuse ;  /* 0x8000001203187221 */ /* 0x100fe40000010000 */
[----:B------:R-:W-:Y:S02]  /*0af0*/  FFMA.FTZ R23, R23, R23, RZ ;  /* 0x0000001717177223 */ /* 0x000fe400000100ff */
[--C-:B------:R-:W-:Y:S02]  /*0b00*/  FADD.FTZ R26, R2, -R18.reuse ;  /* 0x80000012021a7221 */ /* 0x100fe40000010000 */
[----:B------:R-:W-:Y:S02]  /*0b10*/  FFMA.FTZ R23, R24, R24, R23 ;  /* 0x0000001818177223 */ /* 0x000fe40000010017 */
[----:B------:R-:W-:Y:S02]  /*0b20*/  FADD.FTZ R24, R0, -R18 ;  /* 0x8000001200187221 */ /* 0x000fe40000010000 */
[----:B------:R-:W-:-:S02]  /*0b30*/  FFMA.FTZ R23, R26, R26, R23 ;  /* 0x0000001a1a177223 */ /* 0x000fc40000010017 */
[--C-:B------:R-:W-:Y:S02]  /*0b40*/  FADD.FTZ R26, R11, -R18.reuse ;  /* 0x800000120b1a7221 */ /* 0x100fe40000010000 */
[----:B------:R-:W-:Y:S02]  /*0b50*/  FFMA.FTZ R23, R24, R24, R23 ;  /* 0x0000001818177223 */ /* 0x000fe40000010017 */
[--C-:B------:R-:W-:Y:S02]  /*0b60*/  FADD.FTZ R24, R12, -R18.reuse ;  /* 0x800000120c187221 */ /* 0x100fe40000010000 */
[----:B------:R-:W-:Y:S02]  /*0b70*/  FFMA.FTZ R23, R26, R26, R23 ;  /* 0x0000001a1a177223 */ /* 0x000fe40000010017 */
[----:B------:R-:W-:Y:S02]  /*0b80*/  FADD.FTZ R26, R13, -R18 ;  /* 0x800000120d1a7221 */ /* 0x000fe40000010000 */
[----:B------:R-:W-:-:S02]  /*0b90*/  FFMA.FTZ R23, R24, R24, R23 ;  /* 0x0000001818177223 */ /* 0x000fc40000010017 */
        /* <DEDUP_REMOVED lines=10> */
[----:B------:R-:W1:Y:S01]  /*0c40*/  @!P6 I2F R28, c[0x0][0x198] ;  /* 0x00006600001ceb06 */ /* 0x000e620000201400 */
[----:B0-----:R-:W-:-:S05]  /*0c50*/  FADD.FTZ R26, R23, R26 ;  /* 0x0000001a171a7221 */ /* 0x001fca0000010000 */
[----:B------:R-:W0:Y:S02]  /*0c60*/  SHFL.BFLY PT, R25, R26, 0x1, 0x1f ;  /* 0x0c201f001a197f89 */ /* 0x000e2400000e0000 */
[----:B-1----:R-:W1:Y:S01]  /*0c70*/  @!P6 MUFU.RCP R27, R28 ;  /* 0x0000001c001be308 */ /* 0x002e620000001000 */
[----:B0-----:R-:W-:Y:S02]  /*0c80*/  FADD.FTZ R25, R26, R25 ;  /* 0x000000191a197221 */ /* 0x001fe40000010000 */
[----:B-1----:R-:W-:-:S03]  /*0c90*/  @!P6 FFMA.FTZ R27, R18, R27, c[0x0][0x190] ;  /* 0x00006400121be623 */ /* 0x002fc6000001001b */
[----:B------:R0:W-:Y:S03]  /*0ca0*/  @!P0 STS [R22+0x8], R25 ;  /* 0x0000081916008388 */ /* 0x0001e60000000800 */
[----:B------:R-:W1:Y:S01]  /*0cb0*/  @!P6 MUFU.RSQ R27, R27 ;  /* 0x0000001b001be308 */ /* 0x000e620000001400 */
[----:B------:R-:W-:Y:S01]  /*0cc0*/  BAR.SYNC.DEFER_BLOCKING 0x0 ;  /* 0x0000000000007b1d */ /* 0x000fe20000010000 */
[----:B------:R-:W-:Y:S01]  /*0cd0*/  ISETP.NE.AND P0, PT, R20, RZ, PT ;  /* 0x000000ff1400720c */ /* 0x000fe20003f05270 */
[----:B------:R-:W-:-:S04]  /*0ce0*/  IMAD.MOV.U32 R18, RZ, RZ, -0x40800000 ;  /* 0xbf800000ff127424 */ /* 0x000fc800078e00ff */
[----:B-1----:R0:W-:Y:S04]  /*0cf0*/  @!P6 STS [0x4], R27 ;  /* 0x0000041bff00e388 */ /* 0x0021e80000000800 */
[----:B------:R-:W-:Y:S01]  /*0d00*/  BAR.SYNC.DEFER_BLOCKING 0x0 ;  /* 0x0000000000007b1d */ /* 0x000fe20000010000 */
[----:B------:R-:W-:-:S04]  /*0d10*/  ISETP.NE.U32.AND P6, PT, RZ, c[0x0][0x1a8], PT ;  /* 0x00006a00ff007a0c */ /* 0x000fc80003fc5070 */
[----:B------:R-:W-:-:S04]  /*0d20*/  ISETP.NE.AND.EX P6, PT, RZ, c[0x0][0x1ac], PT, P6 ;  /* 0x00006b00ff007a0c */ /* 0x000fc80003fc5360 */
[----:B------:R-:W-:-:S09]  /*0d30*/  P2R R20, PR, RZ, 0x40 ;  /* 0x00000040ff147803 */ /* 0x000fd20000000000 */
[----:B------:R-:W-:Y:S01]  /*0d40*/  @P6 MOV R20, c[0x0][0x1a8] ;  /* 0x00006a0000146a02 */ /* 0x000fe20000000f00 */
[----:B------:R-:W-:-:S05]  /*0d50*/  @P6 IMAD.MOV.U32 R21, RZ, RZ, c[0x0][0x1ac] ;  /* 0x00006b00ff156624 */ /* 0x000fca00078e00ff */
[----:B------:R0:W5:Y:S01]  /*0d60*/  @P6 LDG.E.CONSTANT R18, [R20.64] ;  /* 0x0000000414126981 */ /* 0x000162000c1e9900 */
[----:B------:R-:W-:Y:S01]  /*0d70*/  ISETP.NE.AND P6, PT, R15, RZ, PT ;  /* 0x000000ff0f00720c */ /* 0x000fe20003fc5270 */
[----:B------:R-:W-:-:S12]  /*0d80*/  BSSY B0, `(.L_x_420) ;  /* 0x0000024000007945 */ /* 0x000fd80003800000 */
[----:B------:R-:W-:Y:S05]  /*0d90*/  @P6 BRA `(.L_x_421) ;  /* 0x0000022000006947 */ /* 0x000fea0003800000 */
[C---:B0-----:R-:W-:Y:S01]  /*0da0*/  LOP3.LUT R20, R14.reuse, 0x1f, RZ, 0xc0, !PT ;  /* 0x0000001f0e147812 */ /* 0x041fe200078ec0ff */
[----:B------:R-:W-:Y:S01]  /*0db0*/  IMAD.MOV.U32 R21, RZ, RZ, 0x2 ;  /* 0x00000002ff157424 */ /* 0x000fe200078e00ff */
[----:B------:R-:W-:-:S03]  /*0dc0*/  LOP3.LUT R26, R14, 0xffffffe0, RZ, 0xc0, !PT ;  /* 0xffffffe00e1a7812 */ /* 0x000fc600078ec0ff */
[----:B------:R-:W-:Y:S02]  /*0dd0*/  IMAD R15, R5, 0x20, R20 ;  /* 0x00000020050f7824 */ /* 0x000fe400078e0214 */
[----:B------:R-:W-:-:S04]  /*0de0*/  IMAD.WIDE R24, R14, R21, c[0x0][0x180] ;  /* 0x000060000e187625 */ /* 0x000fc800078e0215 */
[-C--:B------:R-:W-:Y:S02]  /*0df0*/  IMAD.WIDE R22, R14, R21.reuse, c[0x0][0x188] ;  /* 0x000062000e167625 */ /* 0x080fe400078e0215 */
[----:B------:R-:W2:Y:S02]  /*0e00*/  LDG.E.U16 R24, [R24.64] ;  /* 0x0000000418187981 */ /* 0x000ea4000c1e1500 */
[----:B------:R-:W-:Y:S02]  /*0e10*/  IMAD R26, R26, c[0x0][0x194], R15 ;  /* 0x000065001a1a7a24 */ /* 0x000fe400078e020f */
[----:B------:R-:W3:Y:S02]  /*0e20*/  LDG.E.U16 R22, [R22.64] ;  /* 0x0000000416167981 */ /* 0x000ee4000c1e1500 */
[----:B------:R-:W-:Y:S02]  /*0e30*/  IMAD.WIDE R20, R26, R21, c[0x0][0x170] ;  /* 0x00005c001a147625 */ /* 0x000fe400078e0215 */
[----:B------:R-:W0:Y:S04]  /*0e40*/  LDS.64 R14, [RZ] ;  /* 0x00000000ff0e7984 */ /* 0x000e280000000a00 */
[----:B------:R-:W4:Y:S01]  /*0e50*/  LDG.E.U16 R27, [R20.64] ;  /* 0x00000004141b7981 */ /* 0x000f22000c1e1500 */
[----:B------:R-:W-:-:S04]  /*0e60*/  ISETP.NE.U32.AND P6, PT, RZ, c[0x0][0x1a8], PT ;  /* 0x00006a00ff007a0c */ /* 0x000fc80003fc5070 */
[----:B------:R-:W-:Y:S01]  /*0e70*/  ISETP.NE.AND.EX P6, PT, RZ, c[0x0][0x1ac], PT, P6 ;  /* 0x00006b00ff007a0c */ /* 0x000fe20003fc5360 */
[----:B0-----:R-:W-:-:S04]  /*0e80*/  FADD.FTZ R14, R19, -R14 ;  /* 0x8000000e130e7221 */ /* 0x001fc80000010000 */
[----:B------:R-:W-:Y:S01]  /*0e90*/  FMUL.FTZ R14, R14, R15 ;  /* 0x0000000f0e0e7220 */ /* 0x000fe20000410000 */
[----:B------:R-:W-:Y:S01]  /*0ea0*/  SHF.R.S32.HI R15, RZ, 0x1f, R26 ;  /* 0x0000001fff0f7819 */ /* 0x000fe2000001141a */
[----:B--2---:R-:W-:Y:S02]  /*0eb0*/  HADD2.F32 R19, -RZ, R24.H0_H0 ;  /* 0x20000018ff137230 */ /* 0x004fe40000004100 */
[----:B---3--:R-:W-:-:S05]  /*0ec0*/  HADD2.F32 R28, -RZ, R22.H0_H0 ;  /* 0x20000016ff1c7230 */ /* 0x008fca0000004100 */
[----:B------:R-:W-:Y:S01]  /*0ed0*/  FFMA.FTZ R14, R14, R19, R28 ;  /* 0x000000130e0e7223 */ /* 0x000fe2000001001c */
[----:B----4-:R-:W-:-:S05]  /*0ee0*/  HADD2.F32 R27, -RZ, R27.H0_H0 ;  /* 0x2000001bff1b7230 */ /* 0x010fca0000004100 */
[----:B------:R-:W-:-:S05]  /*0ef0*/  FADD.FTZ R27, R14, R27 ;  /* 0x0000001b0e1b7221 */ /* 0x000fca0000010000 */
[----:B------:R-:W-:Y:S01]  /*0f00*/  F2FP.PACK_AB R19, RZ, R27 ;  /* 0x0000001bff13723e */ /* 0x000fe200000000ff */
[----:B------:R-:W-:Y:S05]  /*0f10*/  @!P6 BRA `(.L_x_422) ;  /* 0x000000700000e947 */ /* 0x000fea0003800000 */
[----:B-----5:R-:W-:Y:S01]  /*0f20*/  FMUL.FTZ R27, R27, R18 ;  /* 0x000000121b1b7220 */ /* 0x020fe20000410000 */
[----:B------:R-:W-:Y:S01]  /*0f30*/  IADD3 R14, P6, R26, c[0x0][0x160], RZ ;  /* 0x000058001a0e7a10 */ /* 0x000fe20007fde0ff */
[----:B------:R0:W-:Y:S03]  /*0f40*/  STG.E.U16 [R20.64], R19 ;  /* 0x0000001314007986 */ /* 0x0001e6000c101504 */
[----:B------:R-:W-:Y:S01]  /*0f50*/  IADD3.X R15, R15, c[0x0][0x164], RZ, P6, !PT ;  /* 0x000059000f0f7a10 */ /* 0x000fe200037fe4ff */
[----:B------:R-:W1:Y:S04]  /*0f60*/  F2I.S8.NTZ R27, R27 ;  /* 0x0000001b001b7305 */ /* 0x000e680000202100 */
[----:B-1----:R0:W-:Y:S01]  /*0f70*/  STG.E.U8 [R14.64], R27 ;  /* 0x0000001b0e007986 */ /* 0x0021e2000c101104 */
[----:B------:R-:W-:Y:S05]  /*0f80*/  BRA `(.L_x_421) ;  /* 0x0000003000007947 */ /* 0x000fea0003800000 */
.L_x_422:
[----:B------:R-:W-:-:S04]  /*0f90*/  LEA R14, P6, R26, c[0x0][0x160], 0x1 ;  /* 0x000058001a0e7a11 */ /* 0x000fc800078c08ff */
[----:B------:R-:W-:-:S05]  /*0fa0*/  LEA.HI.X R15, R26, c[0x0][0x164], R15, 0x1, P6 ;  /* 0x000059001a0f7a11 */ /* 0x000fca00030f0c0f */
[----:B------:R0:W-:Y:S04]  /*0fb0*/  STG.E.U16 [R14.64], R19 ;  /* 0x000000130e007986 */ /* 0x0001e8000c101504 */
.L_x_421:
[----:B0-----:R-:W-:Y:S05]  /*0fc0*/  BSYNC B0 ;  /* 0x0000000000007941 */ /* 0x001fea0003800000 */
.L_x_420:
[----:B------:R-:W-:Y:S01]  /*0fd0*/  BSSY B0, `(.L_x_423) ;  /* 0x0000024000007945 */ /* 0x000fe20003800000 */
[----:B------:R-:W-:Y:S05]  /*0fe0*/  @P0 BRA `(.L_x_424) ;  /* 0x0000022000000947 */ /* 0x000fea0003800000 */
[C---:B------:R-:W-:Y:S01]  /*0ff0*/  LOP3.LUT R22, R17.reuse, 0x1f, RZ, 0xc0, !PT ;  /* 0x0000001f11167812 */ /* 0x040fe200078ec0ff */
        /* <DEDUP_REMOVED lines=15> */
[----:B--2---:R-:W-:Y:S02]  /*10f0*/  HADD2.F32 R3, -RZ, R24.H0_H0 ;  /* 0x20000018ff037230 */ /* 0x004fe40000004100 */
[----:B---3--:R-:W-:-:S05]  /*1100*/  HADD2.F32 R26, -RZ, R22.H0_H0 ;  /* 0x20000016ff1a7230 */ /* 0x008fca0000004100 */
[----:B------:R-:W-:Y:S01]  /*1110*/  FFMA.FTZ R3, R14, R3, R26 ;  /* 0x000000030e037223 */ /* 0x000fe2000001001a */
[----:B----4-:R-:W-:-:S05]  /*1120*/  HADD2.F32 R28, -RZ, R19.H0_H0 ;  /* 0x20000013ff1c7230 */ /* 0x010fca0000004100 */
[----:B------:R-:W-:Y:S01]  /*1130*/  FADD.FTZ R3, R3, R28 ;  /* 0x0000001c03037221 */ /* 0x000fe20000010000 */
[----:B------:R-:W-:-:S04]  /*1140*/  SHF.R.S32.HI R24, RZ, 0x1f, R17 ;  /* 0x0000001fff187819 */ /* 0x000fc80000011411 */
        /* <DEDUP_REMOVED lines=9> */
.L_x_425:
[----:B------:R-:W-:-:S04]  /*11e0*/  LEA R14, P0, R17, c[0x0][0x160], 0x1 ;  /* 0x00005800110e7a11 */ /* 0x000fc800078008ff */
[----:B------:R-:W-:-:S05]  /*11f0*/  LEA.HI.X R15, R17, c[0x0][0x164], R24, 0x1, P0 ;  /* 0x00005900110f7a11 */ /* 0x000fca00000f0c18 */
[----:B------:R0:W-:Y:S04]  /*1200*/  STG.E.U16 [R14.64], R19 ;  /* 0x000000130e007986 */ /* 0x0001e8000c101504 */
.L_x_424:
[----:B------:R-:W-:Y:S05]  /*1210*/  BSYNC B0 ;  /* 0x0000000000007941 */ /* 0x000fea0003800000 */
.L_x_423:
[----:B------:R-:W-:Y:S01]  /*1220*/  BSSY B0, `(.L_x_426) ;  /* 0x0000024000007945 */ /* 0x000fe20003800000 */
[----:B------:R-:W-:Y:S05]  /*1230*/  @P1 BRA `(.L_x_427) ;  /* 0x0000022000001947 */ /* 0x000fea0003800000 */
[C---:B0-----:R-:W-:Y:S01]  /*1240*/  LOP3.LUT R14, R6.reuse, 0x1f, RZ, 0xc0, !PT ;  /* 0x0000001f060e7812 */ /* 0x041fe200078ec0ff */
[----:B------:R-:W-:Y:S01]  /*1250*/  IMAD.MOV.U32 R21, RZ, RZ, 0x2 ;  /* 0x00000002ff157424 */ /* 0x000fe200078e00ff */
[C---:B------:R-:W-:Y:S02]  /*1260*/  LOP3.LUT R3, R6.reuse, 0xffffffe0, RZ, 0xc0, !PT ;  /* 0xffffffe006037812 */ /* 0x040fe400078ec0ff */
[----:B------:R-:W-:Y:S01]  /*1270*/  LEA R14, R5, R14, 0x5 ;  /* 0x0000000e050e7211 */ /* 0x000fe200078e28ff */
        /* <DEDUP_REMOVED lines=27> */
.L_x_428:
[----:B------:R-:W-:-:S04]  /*1430*/  LEA R2, P0, R3, c[0x0][0x160], 0x1 ;  /* 0x0000580003027a11 */ /* 0x000fc800078008ff */
[----:B------:R-:W-:-:S05]  /*1440*/  LEA.HI.X R3, R3, c[0x0][0x164], R14, 0x1, P0 ;  /* 0x0000590003037a11 */ /* 0x000fca00000f0c0e */
[----:B------:R0:W-:Y:S04]  /*1450*/  STG.E.U16 [R2.64], R6 ;  /* 0x0000000602007986 */ /* 0x0001e8000c101504 */
.L_x_427:
[----:B------:R-:W-:Y:S05]  /*1460*/  BSYNC B0 ;  /* 0x0000000000007941 */ /* 0x000fea0003800000 */
.L_x_426:
[----:B------:R-:W-:Y:S01]  /*1470*/  BSSY B0, `(.L_x_429) ;  /* 0x0000024000007945 */ /* 0x000fe20003800000 */
        /* <DEDUP_REMOVED lines=32> */
.L_x_431:
[----:B------:R-:W-:-:S04]  /*1680*/  LEA R2, P0, R17, c[0x0][0x160], 0x1 ;  /* 0x0000580011027a11 */ /* 0x000fc800078008ff */
[----:B------:R-:W-:-:S05]  /*1690*/  LEA.HI.X R3, R17, c[0x0][0x164], R14, 0x1, P0 ;  /* 0x0000590011037a11 */ /* 0x000fca00000f0c0e */
[----:B------:R0:W-:Y:S04]  /*16a0*/  STG.E.U16 [R2.64], R0 ;  /* 0x0000000002007986 */ /* 0x0001e8000c101504 */
.L_x_430:
[----:B------:R-:W-:Y:S05]  /*16b0*/  BSYNC B0 ;  /* 0x0000000000007941 */ /* 0x000fea0003800000 */
.L_x_429:
        /* <DEDUP_REMOVED lines=33> */
.L_x_434:
[----:B------:R-:W-:-:S04]  /*18d0*/  LEA R2, P0, R0, c[0x0][0x160], 0x1 ;  /* 0x0000580000027a11 */ /* 0x000fc800078008ff */
[----:B------:R-:W-:-:S05]  /*18e0*/  LEA.HI.X R3, R0, c[0x0][0x164], R17, 0x1, P0 ;  /* 0x0000590000037a11 */ /* 0x000fca00000f0c11 */
[----:B------:R0:W-:Y:S04]  /*18f0*/  STG.E.U16 [R2.64], R8 ;  /* 0x0000000802007986 */ /* 0x0001e8000c101504 */
.L_x_433:
[----:B------:R-:W-:Y:S05]  /*1900*/  BSYNC B0 ;  /* 0x0000000000007941 */ /* 0x000fea0003800000 */
.L_x_432:
[----:B------:R-:W-:Y:S01]  /*1910*/  BSSY B0, `(.L_x_435) ;  /* 0x0000025000007945 */ /* 0x000fe20003800000 */
[----:B------:R-:W-:Y:S05]  /*1920*/  @P4 BRA `(.L_x_436) ;  /* 0x0000023000004947 */ /* 0x000fea0003800000 */
[C---:B0-----:R-:W-:Y:S01]  /*1930*/  LOP3.LUT R6, R9.reuse, 0x1f, RZ, 0xc0, !PT ;  /* 0x0000001f09067812 */ /* 0x041fe200078ec0ff */
[----:B------:R-:W-:Y:S01]  /*1940*/  IMAD.MOV.U32 R2, RZ, RZ, 0x2 ;  /* 0x00000002ff027424 */ /* 0x000fe200078e00ff */
[----:B------:R-:W-:Y:S02]  /*1950*/  LOP3.LUT R0, R9, 0xffffffe0, RZ, 0xc0, !PT ;  /* 0xffffffe009007812 */ /* 0x000fe400078ec0ff */
[----:B------:R-:W-:Y:S01]  /*1960*/  LEA R3, R5, R6, 0x5 ;  /* 0x0000000605037211 */ /* 0x000fe200078e28ff */
[CC--:B------:R-:W-:Y:S01]  /*1970*/  IMAD.WIDE R14, R9.reuse, R2.reuse, c[0x0][0x180] ;  /* 0x00006000090e7625 */ /* 0x0c0fe200078e0202 */
[----:B------:R-:W0:Y:S03]  /*1980*/  LDS.64 R6, [RZ] ;  /* 0x00000000ff067984 */ /* 0x000e260000000a00 */
[----:B------:R-:W-:-:S02]  /*1990*/  IMAD.WIDE R8, R9, R2, c[0x0][0x188] ;  /* 0x0000620009087625 */ /* 0x000fc400078e0202 */
[----:B------:R1:W2:Y:S02]  /*19a0*/  LDG.E.U16 R14, [R14.64] ;  /* 0x000000040e0e7981 */ /* 0x0002a4000c1e1500 */
[----:B------:R-:W-:Y:S02]  /*19b0*/  IMAD R0, R0, c[0x0][0x194], R3 ;  /* 0x0000650000007a24 */ /* 0x000fe400078e0203 */
[----:B------:R-:W3:Y:S02]  /*19c0*/  LDG.E.U16 R8, [R8.64] ;  /* 0x0000000408087981 */ /* 0x000ee4000c1e1500 */
[----:B------:R-:W-:-:S05]  /*19d0*/  IMAD.WIDE R2, R0, R2, c[0x0][0x170] ;  /* 0x00005c0000027625 */ /* 0x000fca00078e0202 */
[----:B------:R-:W4:Y:S01]  /*19e0*/  LDG.E.U16 R11, [R2.64] ;  /* 0x00000004020b7981 */ /* 0x000f22000c1e1500 */
[----:B------:R-:W-:-:S04]  /*19f0*/  ISETP.NE.U32.AND P0, PT, RZ, c[0x0][0x1a8], PT ;  /* 0x00006a00ff007a0c */ /* 0x000fc80003f05070 */
[----:B------:R-:W-:Y:S02]  /*1a00*/  ISETP.NE.AND.EX P0, PT, RZ, c[0x0][0x1ac], PT, P0 ;  /* 0x00006b00ff007a0c */ /* 0x000fe40003f05300 */
[----:B-1----:R-:W-:Y:S01]  /*1a10*/  SHF.R.S32.HI R15, RZ, 0x1f, R0 ;  /* 0x0000001fff0f7819 */ /* 0x002fe20000011400 */
[----:B0-----:R-:W-:-:S04]  /*1a20*/  FADD.FTZ R6, R12, -R6 ;  /* 0x800000060c067221 */ /* 0x001fc80000010000 */
[----:B------:R-:W-:Y:S01]  /*1a30*/  FMUL.FTZ R6, R6, R7 ;  /* 0x0000000706067220 */ /* 0x000fe20000410000 */
        /* <DEDUP_REMOVED lines=8> */
[----:B------:R-:W-:Y:S02]  /*1ac0*/  IADD3 R6, P0, R0, c[0x0][0x160], RZ ;  /* 0x0000580000067a10 */ /* 0x000fe40007f1e0ff */
[----:B------:R-:W-:Y:S02]  /*1ad0*/  PRMT R0, R7, 0x7610, R0 ;  /* 0x0000761007007816 */ /* 0x000fe40000000000 */
[----:B------:R-:W-:Y:S01]  /*1ae0*/  IADD3.X R7, R15, c[0x0][0x164], RZ, P0, !PT ;  /* 0x000059000f077a10 */ /* 0x000fe200007fe4ff */
[----:B------:R-:W0:Y:S02]  /*1af0*/  F2I.S8.NTZ R11, R11 ;  /* 0x0000000b000b7305 */ /* 0x000e240000202100 */
[----:B------:R1:W-:Y:S04]  /*1b00*/  STG.E.U16 [R2.64], R0 ;  /* 0x0000000002007986 */ /* 0x0003e8000c101504 */
[----:B0-----:R1:W-:Y:S01]  /*1b10*/  STG.E.U8 [R6.64], R11 ;  /* 0x0000000b06007986 */ /* 0x0013e2000c101104 */
[----:B------:R-:W-:Y:S05]  /*1b20*/  BRA `(.L_x_436) ;  /* 0x0000003000007947 */ /* 0x000fea0003800000 */
.L_x_437:
[----:B------:R-:W-:-:S04]  /*1b30*/  LEA R2, P0, R0, c[0x0][0x160], 0x1 ;  /* 0x0000580000027a11 */ /* 0x000fc800078008ff */
[----:B------:R-:W-:-:S05]  /*1b40*/  LEA.HI.X R3, R0, c[0x0][0x164], R15, 0x1, P0 ;  /* 0x0000590000037a11 */ /* 0x000fca00000f0c0f */
[----:B------:R0:W-:Y:S04]  /*1b50*/  STG.E.U16 [R2.64], R7 ;  /* 0x0000000702007986 */ /* 0x0001e8000c101504 */
.L_x_436:
[----:B------:R-:W-:Y:S05]  /*1b60*/  BSYNC B0 ;  /* 0x0000000000007941 */ /* 0x000fea0003800000 */
.L_x_435:
[----:B------:R-:W-:Y:S01]  /*1b70*/  ISETP.GE.AND P0, PT, R10, c[0x0][0x198], PT ;  /* 0x000066000a007a0c */ /* 0x000fe20003f06270 */
[----:B------:R-:W-:-:S12]  /*1b80*/  BSSY B0, `(.L_x_438) ;  /* 0x0000025000007945 */ /* 0x000fd80003800000 */
[----:B------:R-:W-:Y:S05]  /*1b90*/  @P0 BRA `(.L_x_439) ;  /* 0x0000023000000947 */ /* 0x000fea0003800000 */
[C---:B01----:R-:W-:Y:S01]  /*1ba0*/  LOP3.LUT R2, R10.reuse, 0x1f, RZ, 0xc0, !PT ;  /* 0x0000001f0a027812 */ /* 0x043fe200078ec0ff */
[----:B------:R-:W-:Y:S01]  /*1bb0*/  IMAD.MOV.U32 R3, RZ, RZ, 0x2 ;  /* 0x00000002ff037424 */ /* 0x000fe200078e00ff */
[C---:B------:R-:W-:Y:S01]  /*1bc0*/  LOP3.LUT R0, R10.reuse, 0xffffffe0, RZ, 0xc0, !PT ;  /* 0xffffffe00a007812 */ /* 0x040fe200078ec0ff */
[----:B------:R-:W0:Y:S02]  /*1bd0*/  LDS.64 R14, [RZ] ;  /* 0x00000000ff0e7984 */ /* 0x000e240000000a00 */
[----:B------:R-:W-:Y:S02]  /*1be0*/  IMAD R9, R5, 0x20, R2 ;  /* 0x0000002005097824 */ /* 0x000fe400078e0202 */
[----:B------:R-:W-:-:S04]  /*1bf0*/  IMAD.WIDE R6, R10, R3, c[0x0][0x180] ;  /* 0x000060000a067625 */ /* 0x000fc800078e0203 */
[-C--:B------:R-:W-:Y:S02]  /*1c00*/  IMAD.WIDE R10, R10, R3.reuse, c[0x0][0x188] ;  /* 0x000062000a0a7625 */ /* 0x080fe400078e0203 */
[----:B------:R-:W2:Y:S02]  /*1c10*/  LDG.E.U16 R6, [R6.64] ;  /* 0x0000000406067981 */ /* 0x000ea4000c1e1500 */
[----:B------:R-:W-:Y:S02]  /*1c20*/  IMAD R0, R0, c[0x0][0x194], R9 ;  /* 0x0000650000007a24 */ /* 0x000fe400078e0209 */
[----:B------:R-:W3:Y:S02]  /*1c30*/  LDG.E.U16 R10, [R10.64] ;  /* 0x000000040a0a7981 */ /* 0x000ee4000c1e1500 */
[----:B------:R-:W-:-:S05]  /*1c40*/  IMAD.WIDE R2, R0, R3, c[0x0][0x170] ;  /* 0x00005c0000027625 */ /* 0x000fca00078e0203 */
        /* <DEDUP_REMOVED lines=21> */
.L_x_440:
[----:B------:R-:W-:-:S04]  /*1da0*/  LEA R2, P0, R0, c[0x0][0x160], 0x1 ;  /* 0x0000580000027a11 */ /* 0x000fc800078008ff */
[----:B------:R-:W-:-:S05]  /*1db0*/  LEA.HI.X R3, R0, c[0x0][0x164], R13, 0x1, P0 ;  /* 0x0000590000037a11 */ /* 0x000fca00000f0c0d */
[----:B------:R0:W-:Y:S04]  /*1dc0*/  STG.E.U16 [R2.64], R7 ;  /* 0x0000000702007986 */ /* 0x0001e8000c101504 */
.L_x_439:
[----:B------:R-:W-:Y:S05]  /*1dd0*/  BSYNC B0 ;  /* 0x0000000000007941 */ /* 0x000fea0003800000 */
.L_x_438:
[----:B------:R-:W-:Y:S05]  /*1de0*/  @P5 EXIT ;  /* 0x000000000000594d */ /* 0x000fea0003800000 */
[C---:B01----:R-:W-:Y:S01]  /*1df0*/  LOP3.LUT R2, R4.reuse, 0x1f, RZ, 0xc0, !PT ;  /* 0x0000001f04027812 */ /* 0x043fe200078ec0ff */
[----:B------:R-:W-:Y:S01]  /*1e00*/  IMAD.MOV.U32 R3, RZ, RZ, 0x2 ;  /* 0x00000002ff037424 */ /* 0x000fe200078e00ff */
[C---:B------:R-:W-:Y:S01]  /*1e10*/  LOP3.LUT R0, R4.reuse, 0xffffffe0, RZ, 0xc0, !PT ;  /* 0xffffffe004007812 */ /* 0x040fe200078ec0ff */
[----:B------:R-:W0:Y:S02]  /*1e20*/  LDS.64 R12, [RZ] ;  /* 0x00000000ff0c7984 */ /* 0x000e240000000a00 */
[----:B------:R-:W-:Y:S02]  /*1e30*/  IMAD R9, R5, 0x20, R2 ;  /* 0x0000002005097824 */ /* 0x000fe400078e0202 */
[----:B------:R-:W-:-:S04]  /*1e40*/  IMAD.WIDE R6, R4, R3, c[0x0][0x180] ;  /* 0x0000600004067625 */ /* 0x000fc800078e0203 */
[-C--:B------:R-:W-:Y:S02]  /*1e50*/  IMAD.WIDE R4, R4, R3.reuse, c[0x0][0x188] ;  /* 0x0000620004047625 */ /* 0x080fe400078e0203 */
[----:B------:R1:W2:Y:S02]  /*1e60*/  LDG.E.U16 R6, [R6.64] ;  /* 0x0000000406067981 */ /* 0x0002a4000c1e1500 */
        /* <DEDUP_REMOVED lines=8> */
[----:B-1----:R-:W-:Y:S01]  /*1ef0*/  SHF.R.S32.HI R7, RZ, 0x1f, R10 ;  /* 0x0000001fff077819 */ /* 0x002fe2000001140a */
        /* <DEDUP_REMOVED lines=9> */
[----:B------:R-:W-:Y:S03]  /*1f90*/  STG.E.U16 [R2.64], R0 ;  /* 0x0000000002007986 */ /* 0x000fe6000c101504 */
[----:B------:R-:W-:Y:S01]  /*1fa0*/  IADD3.X R5, R7, c[0x0][0x164], RZ, P0, !PT ;  /* 0x0000590007057a10 */ /* 0x000fe200007fe4ff */
[----:B------:R-:W0:Y:S04]  /*1fb0*/  F2I.S8.NTZ R11, R11 ;  /* 0x0000000b000b7305 */ /* 0x000e280000202100 */
[----:B0-----:R-:W-:Y:S01]  /*1fc0*/  STG.E.U8 [R4.64], R11 ;  /* 0x0000000b04007986 */ /* 0x001fe2000c101104 */
[----:B------:R-:W-:Y:S05]  /*1fd0*/  EXIT ;  /* 0x000000000000794d */ /* 0x000fea0003800000 */
.L_x_441:
[----:B------:R-:W-:-:S04]  /*1fe0*/  LEA R2, P0, R10, c[0x0][0x160], 0x1 ;  /* 0x000058000a027a11 */ /* 0x000fc800078008ff */
[----:B------:R-:W-:-:S05]  /*1ff0*/  LEA.HI.X R3, R10, c[0x0][0x164], R7, 0x1, P0 ;  /* 0x000059000a037a11 */ /* 0x000fca00000f0c07 */
[----:B------:R-:W-:Y:S01]  /*2000*/  STG.E.U16 [R2.64], R0 ;  /* 0x0000000002007986 */ /* 0x000fe2000c101504 */
[----:B------:R-:W-:Y:S05]  /*2010*/  EXIT ;  /* 0x000000000000794d */ /* 0x000fea0003800000 */
.L_x_442:
        /* <DEDUP_REMOVED lines=14> */
.L_x_587:


//--------------------- .text._ZN17fastertransformer29add_bias_layernorm_add_res_e2ILi8EEEvP5char2PKS1_P7__half2PKS5_S8_S8_fiiPKfSA_ --------------------------
	.section	.text._ZN17fastertransformer29add_bias_layernorm_add_res_e2ILi8EEEvP5char2PKS1_P7__half2PKS5_S8_S8_fiiPKfSA_,"ax",@progbits
	.sectioninfo	@"SHI_REGISTERS=38"
	.align	128
        .global         _ZN17fastertransformer29add_bias_layernorm_add_res_e2ILi8EEEvP5char2PKS1_P7__half2PKS5_S8_S8_fiiPKfSA_
        .type           _ZN17fastertransformer29add_bias_layernorm_add_res_e2ILi8EEEvP5char2PKS1_P7__half2PKS5_S8_S8_fiiPKfSA_,@function
        .size           _ZN17fastertransformer29add_bias_layernorm_add_res_e2ILi8EEEvP5char2PKS1_P7__half2PKS5_S8_S8_fiiPKfSA_,(.L_x_588 - _ZN17fastertransformer29add_bias_layernorm_add_res_e2ILi8EEEvP5char2PKS1_P7__half2PKS5_S8_S8_fiiPKfSA_)
        .other          _ZN17fastertransformer29add_bias_layernorm_add_res_e2ILi8EEEvP5char2PKS1_P7__half2PKS5_S8_S8_fiiPKfSA_,@"STO_CUDA_ENTRY STV_DEFAULT"
_ZN17fastertransformer29add_bias_layernorm_add_res_e2ILi8EEEvP5char2PKS1_P7__half2PKS5_S8_S8_fiiPKfSA_:
.text._ZN17fastertransformer29add_bias_layernorm_add_res_e2ILi8EEEvP5char2PKS1_P7__half2PKS5_S8_S8_fiiPKfSA_:
[----:B------:R-:W-:Y:S02]  /*0000*/  MOV R1, c[0x0][0x28] ;  /* 0x00000a0000017a02 */ /* 0x000fe40000000f00 */
[----:B------:R-:W-:Y:S01]  /*0010*/  ULDC.64 UR4, c[0x0][0x1a8] ;  /* 0x00006a0000047ab9 */ /* 0x000fe20000000a00 */
[----:B------:R-:W-:Y:S01]  /*0020*/  MOV R2, c[0x0][0x1a8] ;  /* 0x00006a0000027a02 */ /* 0x000fe20000000f00 */
[----:B------:R-:W-:Y:S01]  /*0030*/  UISETP.NE.U32.AND UP0, UPT, URZ, UR4, UPT ;  /* 0x000000043f00728c */ /* 0x000fe2000bf05070 */
[----:B------:R-:W-:Y:S01]  /*0040*/  IMAD.MOV.U32 R3, RZ, RZ, c[0x0][0x1ac] ;  /* 0x00006b00ff037624 */ /* 0x000fe200078e00ff */
[----:B------:R-:W-:Y:S02]  /*0050*/  ULDC.64 UR6, c[0x0][0x118] ;  /* 0x0000460000067ab9 */ /* 0x000fe40000000a00 */
[----:B------:R-:W-:-:S06]  /*0060*/  UISETP.NE.AND.EX UP0, UPT, URZ, UR5, UPT, UP0 ;  /* 0x000000053f00728c */ /* 0x000fcc000bf05300 */
[----:B------:R-:W-:-:S13]  /*0070*/  PLOP3.LUT P0, PT, PT, PT, UP0, 0x80, 0x0 ;  /* 0x000000000000781c */ /* 0x000fda0003f0f008 */
[----:B------:R0:W2:Y:S01]  /*0080*/  @P0 LDG.E.CONSTANT R4, [R2.64] ;  /* 0x0000000602040981 */ /* 0x0000a2000c1e9900 */
[----:B------:R-:W-:Y:S01]  /*0090*/  ULDC UR4, c[0x0][0x198] ;  /* 0x0000660000047ab9 */ /* 0x000fe20000000800 */
[----:B------:R-:W-:Y:S01]  /*00a0*/  PLOP3.LUT P0, PT, PT, PT, UP0, 0x80, 0x0 ;  /* 0x000000000000781c */ /* 0x000fe20003f0f008 */
[----:B------:R-:W-:Y:S01]  /*00b0*/  USHF.R.S32.HI UR4, URZ, 0x1, UR4 ;  /* 0x000000013f047899 */ /* 0x000fe20008011404 */
[----:B------:R-:W1:Y:S01]  /*00c0*/  S2R R6, SR_TID.X ;  /* 0x0000000000067919 */ /* 0x000e620000002100 */
[----:B------:R-:W-:Y:S01]  /*00d0*/  UMOV UR5, 0xbf800000 ;  /* 0xbf80000000057882 */ /* 0x000fe20000000000 */
[----:B0-----:R-:W-:Y:S01]  /*00e0*/  MOV R2, c[0x0][0x1a0] ;  /* 0x0000680000027a02 */ /* 0x001fe20000000f00 */
[----:B------:R-:W-:-:S05]  /*00f0*/  IMAD.MOV.U32 R3, RZ, RZ, c[0x0][0x1a4] ;  /* 0x00006900ff037624 */ /* 0x000fca00078e00ff */
[----:B------:R0:W5:Y:S04]  /*0100*/  LDG.E.CONSTANT R7, [R2.64] ;  /* 0x0000000602077981 */ /* 0x000168000c1e9900 */
[----:B------:R-:W3:Y:S01]  /*0110*/  S2R R14, SR_CTAID.X ;  /* 0x00000000000e7919 */ /* 0x000ee20000002500 */
[C---:B-1----:R-:W-:Y:S02]  /*0120*/  IADD3 R0, R6.reuse, c[0x0][0x0], RZ ;  /* 0x0000000006007a10 */ /* 0x042fe40007ffe0ff */
[----:B------:R-:W-:Y:S02]  /*0130*/  ISETP.GE.AND P4, PT, R6, UR4, PT ;  /* 0x0000000406007c0c */ /* 0x000fe4000bf86270 */
[C---:B------:R-:W-:Y:S01]  /*0140*/  IADD3 R10, R0.reuse, c[0x0][0x0], RZ ;  /* 0x00000000000a7a10 */ /* 0x040fe20007ffe0ff */
[----:B------:R-:W-:Y:S01]  /*0150*/  BSSY B0, `(.L_x_443) ;  /* 0x0000027000007945 */ /* 0x000fe20003800000 */
[----:B------:R-:W-:-:S02]  /*0160*/  ISETP.GE.AND P5, PT, R0, UR4, PT ;  /* 0x0000000400007c0c */ /* 0x000fc4000bfa6270 */
[----:B------:R-:W-:Y:S01]  /*0170*/  IADD3 R11, R10, c[0x0][0x0], RZ ;  /* 0x000000000a0b7a10 */ /* 0x000fe20007ffe0ff */
[----:B------:R-:W-:Y:S01]  /*0180*/  HFMA2.MMA R8, -RZ, RZ, 0, 0 ;  /* 0x00000000ff087435 */ /* 0x000fe200000001ff */
[----:B------:R-:W-:Y:S02]  /*0190*/  P2R R27, PR, RZ, 0x10 ;  /* 0x00000010ff1b7803 */ /* 0x000fe40000000000 */
[C---:B------:R-:W-:Y:S02]  /*01a0*/  IADD3 R12, R11.reuse, c[0x0][0x0], RZ ;  /* 0x000000000b0c7a10 */ /* 0x040fe40007ffe0ff */
[----:B------:R-:W-:Y:S02]  /*01b0*/  ISETP.GE.AND P1, PT, R11, UR4, PT ;  /* 0x000000040b007c0c */ /* 0x000fe4000bf26270 */
[----:B------:R-:W-:Y:S02]  /*01c0*/  IADD3 R13, R12, c[0x0][0x0], RZ ;  /* 0x000000000c0d7a10 */ /* 0x000fe40007ffe0ff */
[----:B------:R-:W-:-:S02]  /*01d0*/  P2R R25, PR, RZ, 0x20 ;  /* 0x00000020ff197803 */ /* 0x000fc40000000000 */
[----:B------:R-:W-:Y:S02]  /*01e0*/  ISETP.GE.AND P2, PT, R12, UR4, PT ;  /* 0x000000040c007c0c */ /* 0x000fe4000bf46270 */
[C---:B------:R-:W-:Y:S02]  /*01f0*/  ISETP.GE.AND P3, PT, R13.reuse, UR4, PT ;  /* 0x000000040d007c0c */ /* 0x040fe4000bf66270 */
[----:B------:R-:W-:Y:S01]  /*0200*/  IADD3 R15, R13, c[0x0][0x0], RZ ;  /* 0x000000000d0f7a10 */ /* 0x000fe20007ffe0ff */
[----:B--2---:R0:W1:Y:S01]  /*0210*/  @P0 R2UR UR5, R4 ;  /* 0x00000000040503c2 */ /* 0x00406200000e0000 */
[----:B------:R-:W-:Y:S01]  /*0220*/  ISETP.GE.AND P0, PT, R10, UR4, PT ;  /* 0x000000040a007c0c */ /* 0x000fe2000bf06270 */
[----:B------:R-:W-:Y:S07]  /*0230*/  @P4 BRA `(.L_x_444) ;  /* 0x0000018000004947 */ /* 0x000fee0003800000 */
[----:B0--3--:R-:W-:-:S04]  /*0240*/  SHF.L.U32 R2, R6, 0x1, RZ ;  /* 0x0000000106027819 */ /* 0x009fc800000006ff */
[C---:B------:R-:W-:Y:S02]  /*0250*/  LOP3.LUT R3, R2.reuse, 0x1e, RZ, 0xc0, !PT ;  /* 0x0000001e02037812 */ /* 0x040fe400078ec0ff */
[----:B------:R-:W-:-:S03]  /*0260*/  LOP3.LUT R2, R2, 0xffffffe0, RZ, 0xc0, !PT ;  /* 0xffffffe002027812 */ /* 0x000fc600078ec0ff */
[----:B------:R-:W-:-:S04]  /*0270*/  IMAD R3, R14, 0x20, R3 ;  /* 0x000000200e037824 */ /* 0x000fc800078e0203 */
[----:B------:R-:W-:-:S05]  /*0280*/  IMAD R2, R2, c[0x0][0x194], R3 ;  /* 0x0000650002027a24 */ /* 0x000fca00078e0203 */
[----:B------:R-:W-:-:S04]  /*0290*/  IADD3 R4, P4, R2, c[0x0][0x168], RZ ;  /* 0x00005a0002047a10 */ /* 0x000fc80007f9e0ff */
[----:B------:R-:W-:-:S05]  /*02a0*/  IADD3.X R5, RZ, c[0x0][0x16c], RZ, P4, !PT ;  /* 0x00005b00ff057a10 */ /* 0x000fca00027fe4ff */
[----:B------:R-:W2:Y:S01]  /*02b0*/  LDG.E.U16 R4, [R4.64] ;  /* 0x0000000604047981 */ /* 0x000ea2000c1e1500 */
[----:B------:R-:W-:-:S05]  /*02c0*/  MOV R3, 0x4 ;  /* 0x0000000400037802 */ /* 0x000fca0000000f00 */
        /* <DEDUP_REMOVED lines=9> */
[----:B------:R-:W-:-:S05]  /*0360*/  PRMT R3, R3, 0x5432, R3 ;  /* 0x0000543203037816 */ /* 0x000fca0000000003 */
[----:B---3--:R-:W-:-:S05]  /*0370*/  HADD2 R16, R3, R2 ;  /* 0x0000000203107230 */ /* 0x008fca0000000000 */
[--C-:B------:R-:W-:Y:S02]  /*0380*/  HADD2.F32 R2, -RZ, R16.reuse.H0_H0 ;  /* 0x20000010ff027230 */ /* 0x100fe40000004100 */
[----:B------:R-:W-:-:S05]  /*0390*/  HADD2.F32 R3, -RZ, R16.H1_H1 ;  /* 0x30000010ff037230 */ /* 0x000fca0000004100 */
[----:B------:R-:W-:-:S04]  /*03a0*/  FADD.FTZ R2, R2, R3 ;  /* 0x0000000302027221 */ /* 0x000fc80000010000 */
[----:B------:R-:W-:Y:S02]  /*03b0*/  FADD.FTZ R8, RZ, R2 ;  /* 0x00000002ff087221 */ /* 0x000fe40000010000 */
.L_x_444:
[----:B---3--:R-:W-:Y:S05]  /*03c0*/  BSYNC B0 ;  /* 0x0000000000007941 */ /* 0x008fea0003800000 */
.L_x_443:
[----:B------:R-:W-:Y:S01]  /*03d0*/  BSSY B0, `(.L_x_445) ;  /* 0x000001a000007945 */ /* 0x000fe20003800000 */
[----:B------:R-:W-:Y:S05]  /*03e0*/  @P5 BRA `(.L_x_446) ;  /* 0x0000018000005947 */ /* 0x000fea0003800000 */
[----:B0-----:R-:W-:-:S05]  /*03f0*/  IMAD.SHL.U32 R2, R0, 0x2, RZ ;  /* 0x0000000200027824 */ /* 0x001fca00078e00ff */
[C---:B------:R-:W-:Y:S02]  /*0400*/  LOP3.LUT R3, R2.reuse, 0x1e, RZ, 0xc0, !PT ;  /* 0x0000001e02037812 */ /* 0x040fe400078ec0ff */
[----:B------:R-:W-:Y:S02]  /*0410*/  LOP3.LUT R2, R2, 0xffffffe0, RZ, 0xc0, !PT ;  /* 0xffffffe002027812 */ /* 0x000fe400078ec0ff */
[----:B------:R-:W-:-:S05]  /*0420*/  LEA R3, R14, R3, 0x5 ;  /* 0x000000030e037211 */ /* 0x000fca00078e28ff */
        /* <DEDUP_REMOVED lines=20> */
.L_x_446:
[----:B------:R-:W-:Y:S05]  /*0570*/  BSYNC B0 ;  /* 0x0000000000007941 */ /* 0x000fea0003800000 */
.L_x_445:
[----:B------:R-:W-:Y:S01]  /*0580*/  BSSY B0, `(.L_x_447) ;  /* 0x000001a000007945 */ /* 0x000fe20003800000 */
[----:B------:R-:W-:Y:S05]  /*0590*/  @P0 BRA `(.L_x_448) ;  /* 0x0000018000000947 */ /* 0x000fea0003800000 */
[----:B0-----:R-:W-:-:S04]  /*05a0*/  SHF.L.U32 R2, R10, 0x1, RZ ;  /* 0x000000010a027819 */ /* 0x001fc800000006ff */
[C---:B------:R-:W-:Y:S02]  /*05b0*/  LOP3.LUT R3, R2.reuse, 0x1e, RZ, 0xc0, !PT ;  /* 0x0000001e02037812 */ /* 0x040fe400078ec0ff */
[----:B------:R-:W-:Y:S02]  /*05c0*/  LOP3.LUT R2, R2, 0xffffffe0, RZ, 0xc0, !PT ;  /* 0xffffffe002027812 */ /* 0x000fe400078ec0ff */
[----:B------:R-:W-:-:S05]  /*05d0*/  LEA R3, R14, R3, 0x5 ;  /* 0x000000030e037211 */ /* 0x000fca00078e28ff */
[----:B------:R-:W-:-:S05]  /*05e0*/  IMAD R2, R2, c[0x0][0x194], R3 ;  /* 0x0000650002027a24 */ /* 0x000fca00078e0203 */
[----:B------:R-:W-:-:S05]  /*05f0*/  IADD3 R4, P4, R2, c[0x0][0x168], RZ ;  /* 0x00005a0002047a10 */ /* 0x000fca0007f9e0ff */
[----:B------:R-:W-:-:S05]  /*0600*/  IMAD.X R5, RZ, RZ, c[0x0][0x16c], P4 ;  /* 0x00005b00ff057624 */ /* 0x000fca00020e06ff */
        /* <DEDUP_REMOVED lines=17> */
.L_x_448:
[----:B------:R-:W-:Y:S05]  /*0720*/  BSYNC B0 ;  /* 0x0000000000007941 */ /* 0x000fea0003800000 */
.L_x_447:
[----:B------:R-:W-:Y:S01]  /*0730*/  BSSY B0, `(.L_x_449) ;  /* 0x000001a000007945 */ /* 0x000fe20003800000 */
[----:B------:R-:W-:Y:S05]  /*0740*/  @P1 BRA `(.L_x_450) ;  /* 0x0000018000001947 */ /* 0x000fea0003800000 */
[----:B0-----:R-:W-:-:S04]  /*0750*/  SHF.L.U32 R2, R11, 0x1, RZ ;  /* 0x000000010b027819 */ /* 0x001fc800000006ff */
        /* <DEDUP_REMOVED lines=23> */
.L_x_450:
[----:B------:R-:W-:Y:S05]  /*08d0*/  BSYNC B0 ;  /* 0x0000000000007941 */ /* 0x000fea0003800000 */
.L_x_449:
        /* <DEDUP_REMOVED lines=26> */
.L_x_452:
[----:B------:R-:W-:Y:S05]  /*0a80*/  BSYNC B0 ;  /* 0x0000000000007941 */ /* 0x000fea0003800000 */
.L_x_451:
        /* <DEDUP_REMOVED lines=26> */
.L_x_454:
[----:B------:R-:W-:Y:S05]  /*0c30*/  BSYNC B0 ;  /* 0x0000000000007941 */ /* 0x000fea0003800000 */
.L_x_453:
[C---:B------:R-:W-:Y:S01]  /*0c40*/  ISETP.GE.AND P4, PT, R15.reuse, UR4, PT ;  /* 0x000000040f007c0c */ /* 0x040fe2000bf86270 */
[----:B------:R-:W-:Y:S01]  /*0c50*/  BSSY B0, `(.L_x_455) ;  /* 0x000001b000007945 */ /* 0x000fe20003800000 */
[----:B------:R-:W-:-:S11]  /*0c60*/  IADD3 R22, R15, c[0x0][0x0], RZ ;  /* 0x000000000f167a10 */ /* 0x000fd60007ffe0ff */
        /* <DEDUP_REMOVED lines=8> */
[----:B------:R0:W2:Y:S01]  /*0cf0*/  LDG.E.U16 R2, [R2.64] ;  /* 0x0000000602027981 */ /* 0x0000a2000c1e1500 */
[----:B------:R-:W-:-:S05]  /*0d00*/  MOV R4, 0x4 ;  /* 0x0000000400047802 */ /* 0x000fca0000000f00 */
        /* <DEDUP_REMOVED lines=15> */
.L_x_456:
[----:B------:R-:W-:Y:S05]  /*0e00*/  BSYNC B0 ;  /* 0x0000000000007941 */ /* 0x000fea0003800000 */
.L_x_455:
[----:B------:R-:W-:Y:S01]  /*0e10*/  ISETP.GE.AND P5, PT, R22, UR4, PT ;  /* 0x0000000416007c0c */ /* 0x000fe2000bfa6270 */
[----:B------:R-:W-:-:S12]  /*0e20*/  BSSY B0, `(.L_x_457) ;  /* 0x000001a000007945 */ /* 0x000fd80003800000 */
        /* <DEDUP_REMOVED lines=25> */
.L_x_458:
[----:B------:R-:W-:Y:S05]  /*0fc0*/  BSYNC B0 ;  /* 0x0000000000007941 */ /* 0x000fea0003800000 */
.L_x_457:
[----:B0-----:R-:W0:Y:S01]  /*0fd0*/  SHFL.BFLY PT, R3, R8, 0x10, 0x1f ;  /* 0x0e001f0008037f89 */ /* 0x001e2200000e0000 */
[----:B------:R-:W2:Y:S01]  /*0fe0*/  I2F.U32 R26, c[0x0][0x0] ;  /* 0x00000000001a7b06 */ /* 0x000ea20000201000 */
[----:B------:R-:W-:Y:S01]  /*0ff0*/  SHF.R.U32.HI R9, RZ, 0x3, R6 ;  /* 0x00000003ff097819 */ /* 0x000fe20000011606 */
[----:B------:R-:W-:Y:S01]  /*1000*/  BSSY B0, `(.L_x_459) ;  /* 0x00000b9000007945 */ /* 0x000fe20003800000 */
[----:B------:R-:W-:Y:S02]  /*1010*/  P2R R30, PR, RZ, 0x8 ;  /* 0x00000008ff1e7803 */ /* 0x000fe40000000000 */
[----:B------:R-:W-:Y:S02]  /*1020*/  ISETP.NE.AND P3, PT, R6, RZ, PT ;  /* 0x000000ff0600720c */ /* 0x000fe40003f65270 */
[----:B------:R-:W-:Y:S02]  /*1030*/  P2R R28, PR, RZ, 0x10 ;  /* 0x00000010ff1c7803 */ /* 0x000fe40000000000 */
[----:B------:R-:W-:-:S02]  /*1040*/  ISETP.NE.AND P4, PT, R27, RZ, PT ;  /* 0x000000ff1b00720c */ /* 0x000fc40003f85270 */
[----:B------:R-:W-:Y:S02]  /*1050*/  P2R R29, PR, RZ, 0x20 ;  /* 0x00000020ff1d7803 */ /* 0x000fe40000000000 */
[----:B------:R-:W-:Y:S01]  /*1060*/  ISETP.NE.AND P5, PT, R25, RZ, PT ;  /* 0x000000ff1900720c */ /* 0x000fe20003fa5270 */
[----:B--2---:R-:W-:-:S08]  /*1070*/  FMUL.FTZ R26, R26, 0.03125 ;  /* 0x3d0000001a1a7820 */ /* 0x004fd00000410000 */
[----:B------:R-:W-:Y:S01]  /*1080*/  @!P4 HADD2.F32 R33, -RZ, R16.H1_H1 ;  /* 0x30000010ff21c230 */ /* 0x000fe20000004100 */
[----:B0-----:R-:W-:-:S03]  /*1090*/  FADD.FTZ R3, R3, R8 ;  /* 0x0000000803037221 */ /* 0x001fc60000010000 */
[----:B------:R-:W-:Y:S02]  /*10a0*/  @!P5 HADD2.F32 R35, -RZ, R17.H1_H1 ;  /* 0x30000011ff23d230 */ /* 0x000fe40000004100 */
[----:B------:R-:W0:Y:S02]  /*10b0*/  SHFL.BFLY PT, R2, R3, 0x8, 0x1f ;  /* 0x0d001f0003027f89 */ /* 0x000e2400000e0000 */
[----:B0-----:R-:W-:Y:S01]  /*10c0*/  FADD.FTZ R2, R3, R2 ;  /* 0x0000000203027221 */ /* 0x001fe20000010000 */
[----:B------:R-:W-:-:S04]  /*10d0*/  LOP3.LUT R3, R9, 0x1ffffffc, RZ, 0xc0, !PT ;  /* 0x1ffffffc09037812 */ /* 0x000fc800078ec0ff */
[----:B------:R-:W0:Y:S02]  /*10e0*/  SHFL.BFLY PT, R5, R2, 0x4, 0x1f ;  /* 0x0c801f0002057f89 */ /* 0x000e2400000e0000 */
[----:B0-----:R-:W-:Y:S01]  /*10f0*/  FADD.FTZ R5, R2, R5 ;  /* 0x0000000502057221 */ /* 0x001fe20000010000 */
[----:B------:R-:W-:-:S04]  /*1100*/  LOP3.LUT P6, R2, R6, 0x1f, RZ, 0xc0, !PT ;  /* 0x0000001f06027812 */ /* 0x000fc800078cc0ff */
[----:B------:R-:W0:Y:S01]  /*1110*/  SHFL.BFLY PT, R4, R5, 0x2, 0x1f ;  /* 0x0c401f0005047f89 */ /* 0x000e2200000e0000 */
[----:B------:R-:W-:Y:S01]  /*1120*/  P2R R31, PR, RZ, 0x40 ;  /* 0x00000040ff1f7803 */ /* 0x000fe20000000000 */
[----:B0-----:R-:W-:Y:S01]  /*1130*/  FADD.FTZ R4, R5, R4 ;  /* 0x0000000405047221 */ /* 0x001fe20000010000 */
[----:B------:R-:W-:-:S04]  /*1140*/  MOV R5, RZ ;  /* 0x000000ff00057202 */ /* 0x000fc80000000f00 */
[----:B-----5:R-:W0:Y:S02]  /*1150*/  SHFL.BFLY PT, R7, R4, 0x1, 0x1f ;  /* 0x0c201f0004077f89 */ /* 0x020e2400000e0000 */
[----:B0-----:R-:W-:Y:S02]  /*1160*/  FADD.FTZ R32, R4, R7 ;  /* 0x0000000704207221 */ /* 0x001fe40000010000 */
[----:B------:R-:W0:Y:S03]  /*1170*/  I2F.U32 R7, R6 ;  /* 0x0000000600077306 */ /* 0x000e260000201000 */
[----:B------:R2:W-:Y:S05]  /*1180*/  @!P6 STS [R3+0x8], R32 ;  /* 0x000008200300e388 */ /* 0x0005ea0000000800 */
[----:B--2---:R-:W2:Y:S01]  /*1190*/  @!P3 I2F R32, c[0x0][0x198] ;  /* 0x000066000020bb06 */ /* 0x004ea20000201400 */
[----:B------:R-:W-:Y:S01]  /*11a0*/  BAR.SYNC.DEFER_BLOCKING 0x0 ;  /* 0x0000000000007b1d */ /* 0x000fe20000010000 */
[----:B0-----:R-:W-:-:S13]  /*11b0*/  FSETP.GT.FTZ.AND P6, PT, R26, R7, PT ;  /* 0x000000071a00720b */ /* 0x001fda0003fd4000 */
[----:B------:R-:W0:Y:S04]  /*11c0*/  @P6 LDS R5, [R2.X4+0x8] ;  /* 0x0000080002056984 */ /* 0x000e280000004800 */
[----:B0-----:R-:W0:Y:S02]  /*11d0*/  SHFL.BFLY PT, R4, R5, 0x10, 0x1f ;  /* 0x0e001f0005047f89 */ /* 0x001e2400000e0000 */
[----:B0-----:R-:W-:Y:S02]  /*11e0*/  FADD.FTZ R4, R4, R5 ;  /* 0x0000000504047221 */ /* 0x001fe40000010000 */
[----:B--2---:R-:W0:Y:S03]  /*11f0*/  @!P3 MUFU.RCP R5, R32 ;  /* 0x000000200005b308 */ /* 0x004e260000001000 */
[----:B------:R-:W2:Y:S02]  /*1200*/  SHFL.BFLY PT, R7, R4, 0x8, 0x1f ;  /* 0x0d001f0004077f89 */ /* 0x000ea400000e0000 */
[----:B--2---:R-:W-:-:S05]  /*1210*/  FADD.FTZ R7, R4, R7 ;  /* 0x0000000704077221 */ /* 0x004fca0000010000 */
[----:B------:R-:W2:Y:S02]  /*1220*/  SHFL.BFLY PT, R8, R7, 0x4, 0x1f ;  /* 0x0c801f0007087f89 */ /* 0x000ea400000e0000 */
[----:B--2---:R-:W-:Y:S01]  /*1230*/  FADD.FTZ R8, R7, R8 ;  /* 0x0000000807087221 */ /* 0x004fe20000010000 */
[----:B------:R-:W-:-:S04]  /*1240*/  @!P4 HADD2.F32 R7, -RZ, R16.H0_H0 ;  /* 0x20000010ff07c230 */ /* 0x000fc80000004100 */
[----:B------:R-:W2:Y:S02]  /*1250*/  SHFL.BFLY PT, R9, R8, 0x2, 0x1f ;  /* 0x0c401f0008097f89 */ /* 0x000ea400000e0000 */
[----:B--2---:R-:W-:-:S05]  /*1260*/  FADD.FTZ R9, R8, R9 ;  /* 0x0000000908097221 */ /* 0x004fca0000010000 */
[----:B------:R-:W2:Y:S02]  /*1270*/  SHFL.BFLY PT, R26, R9, 0x1, 0x1f ;  /* 0x0c201f00091a7f89 */ /* 0x000ea400000e0000 */
[----:B--2---:R-:W-:-:S04]  /*1280*/  FADD.FTZ R26, R9, R26 ;  /* 0x0000001a091a7221 */ /* 0x004fc80000010000 */
[----:B0-----:R-:W-:-:S05]  /*1290*/  @!P3 FMUL.FTZ R5, R26, R5 ;  /* 0x000000051a05b220 */ /* 0x001fca0000410000 */
[----:B------:R-:W-:Y:S04]  /*12a0*/  @!P3 STS [RZ], R5 ;  /* 0x00000005ff00b388 */ /* 0x000fe80000000800 */
[----:B------:R-:W-:Y:S01]  /*12b0*/  BAR.SYNC.DEFER_BLOCKING 0x0 ;  /* 0x0000000000007b1d */ /* 0x000fe20000010000 */
[----:B------:R-:W-:-:S05]  /*12c0*/  ISETP.NE.AND P3, PT, R30, RZ, PT ;  /* 0x000000ff1e00720c */ /* 0x000fca0003f65270 */
[----:B------:R-:W0:Y:S02]  /*12d0*/  LDS R4, [RZ] ;  /* 0x00000000ff047984 */ /* 0x000e240000000800 */
[--C-:B0-----:R-:W-:Y:S01]  /*12e0*/  @!P4 FADD.FTZ R8, R33, -R4.reuse ;  /* 0x800000042108c221 */ /* 0x101fe20000010000 */
[----:B------:R-:W-:Y:S01]  /*12f0*/  @!P5 HADD2.F32 R33, -RZ, R17.H0_H0 ;  /* 0x20000011ff21d230 */ /* 0x000fe20000004100 */
[--C-:B------:R-:W-:Y:S02]  /*1300*/  @!P4 FADD.FTZ R7, R7, -R4.reuse ;  /* 0x800000040707c221 */ /* 0x100fe40000010000 */
[----:B------:R-:W-:Y:S02]  /*1310*/  @!P4 FMUL.FTZ R8, R8, R8 ;  /* 0x000000080808c220 */ /* 0x000fe40000410000 */
[----:B------:R-:W-:Y:S01]  /*1320*/  @!P5 FADD.FTZ R9, R35, -R4 ;  /* 0x800000042309d221 */ /* 0x000fe20000010000 */
[----:B------:R-:W-:Y:S01]  /*1330*/  @!P0 HADD2.F32 R35, -RZ, R18.H1_H1 ;  /* 0x30000012ff238230 */ /* 0x000fe20000004100 */
[----:B------:R-:W-:-:S02]  /*1340*/  @!P4 FFMA.FTZ R5, R7, R7, R8 ;  /* 0x000000070705c223 */ /* 0x000fc40000010008 */
[--C-:B------:R-:W-:Y:S01]  /*1350*/  @!P5 FADD.FTZ R7, R33, -R4.reuse ;  /* 0x800000042107d221 */ /* 0x100fe20000010000 */
[----:B------:R-:W-:Y:S01]  /*1360*/  @!P0 HADD2.F32 R33, -RZ, R18.H0_H0 ;  /* 0x20000012ff218230 */ /* 0x000fe20000004100 */
[----:B------:R-:W-:Y:S02]  /*1370*/  @!P5 FMUL.FTZ R8, R9, R9 ;  /* 0x000000090908d220 */ /* 0x000fe40000410000 */
[----:B------:R-:W-:Y:S01]  /*1380*/  @!P0 FADD.FTZ R9, R35, -R4 ;  /* 0x8000000423098221 */ /* 0x000fe20000010000 */
[--C-:B------:R-:W-:Y:S01]  /*1390*/  @!P1 HADD2.F32 R35, -RZ, R19.reuse.H1_H1 ;  /* 0x30000013ff239230 */ /* 0x100fe20000004100 */
[----:B------:R-:W-:Y:S02]  /*13a0*/  @!P5 FFMA.FTZ R7, R7, R7, R8 ;  /* 0x000000070707d223 */ /* 0x000fe40000010008 */
[----:B------:R-:W-:Y:S01]  /*13b0*/  @!P0 FADD.FTZ R8, R33, -R4 ;  /* 0x8000000421088221 */ /* 0x000fe20000010000 */
[----:B------:R-:W-:Y:S01]  /*13c0*/  @!P1 HADD2.F32 R33, -RZ, R19.H0_H0 ;  /* 0x20000013ff219230 */ /* 0x000fe20000004100 */
[----:B------:R-:W-:-:S04]  /*13d0*/  @!P0 FMUL.FTZ R9, R9, R9 ;  /* 0x0000000909098220 */ /* 0x000fc80000410000 */
[----:B------:R-:W-:Y:S02]  /*13e0*/  @!P0 FFMA.FTZ R8, R8, R8, R9 ;  /* 0x0000000808088223 */ /* 0x000fe40000010009 */
[--C-:B------:R-:W-:Y:S02]  /*13f0*/  @!P1 FADD.FTZ R9, R35, -R4.reuse ;  /* 0x8000000423099221 */ /* 0x100fe40000010000 */
[----:B------:R-:W-:Y:S02]  /*1400*/  @!P1 FADD.FTZ R26, R33, -R4 ;  /* 0x80000004211a9221 */ /* 0x000fe40000010000 */
[----:B------:R-:W-:Y:S01]  /*1410*/  @!P1 FMUL.FTZ R33, R9, R9 ;  /* 0x0000000909219220 */ /* 0x000fe20000410000 */
[----:B------:R-:W-:-:S03]  /*1420*/  HFMA2.MMA R9, -RZ, RZ, 0, 0 ;  /* 0x00000000ff097435 */ /* 0x000fc600000001ff */
[----:B------:R-:W-:Y:S01]  /*1430*/  @!P1 FFMA.FTZ R26, R26, R26, R33 ;  /* 0x0000001a1a1a9223 */ /* 0x000fe20000010021 */
[--C-:B------:R-:W-:Y:S02]  /*1440*/  @!P2 HADD2.F32 R33, -RZ, R20.reuse.H0_H0 ;  /* 0x20000014ff21a230 */ /* 0x100fe40000004100 */
[----:B------:R-:W-:Y:S01]  /*1450*/  @!P4 FADD.FTZ R9, RZ, R5 ;  /* 0x00000005ff09c221 */ /* 0x000fe20000010000 */
[----:B------:R-:W-:Y:S01]  /*1460*/  @!P2 HADD2.F32 R5, -RZ, R20.H1_H1 ;  /* 0x30000014ff05a230 */ /* 0x000fe20000004100 */
[----:B------:R-:W-:Y:S01]  /*1470*/  ISETP.NE.AND P4, PT, R28, RZ, PT ;  /* 0x000000ff1c00720c */ /* 0x000fe20003f85270 */
[--C-:B------:R-:W-:Y:S02]  /*1480*/  @!P2 FADD.FTZ R28, R33, -R4.reuse ;  /* 0x80000004211ca221 */ /* 0x100fe40000010000 */
[----:B------:R-:W-:Y:S01]  /*1490*/  @!P5 FADD.FTZ R9, R9, R7 ;  /* 0x000000070909d221 */ /* 0x000fe20000010000 */
[----:B------:R-:W-:Y:S01]  /*14a0*/  @!P3 HADD2.F32 R7, -RZ, R21.H0_H0 ;  /* 0x20000015ff07b230 */ /* 0x000fe20000004100 */
[----:B------:R-:W-:Y:S01]  /*14b0*/  @!P2 FADD.FTZ R5, R5, -R4 ;  /* 0x800000040505a221 */ /* 0x000fe20000010000 */
[----:B------:R-:W-:Y:S01]  /*14c0*/  ISETP.NE.AND P5, PT, R29, RZ, PT ;  /* 0x000000ff1d00720c */ /* 0x000fe20003fa5270 */
[----:B------:R-:W-:Y:S01]  /*14d0*/  @!P0 FADD.FTZ R9, R9, R8 ;  /* 0x0000000809098221 */ /* 0x000fe20000010000 */
[----:B------:R-:W-:Y:S01]  /*14e0*/  P2R R29, PR, RZ, 0x1 ;  /* 0x00000001ff1d7803 */ /* 0x000fe20000000000 */
[----:B------:R-:W-:Y:S01]  /*14f0*/  @!P2 FMUL.FTZ R5, R5, R5 ;  /* 0x000000050505a220 */ /* 0x000fe20000410000 */
[----:B------:R-:W-:Y:S01]  /*1500*/  ISETP.NE.AND P0, PT, R31, RZ, PT ;  /* 0x000000ff1f00720c */ /* 0x000fe20003f05270 */
[----:B------:R-:W-:-:S02]  /*1510*/  @!P3 FADD.FTZ R30, R7, -R4 ;  /* 0x80000004071eb221 */ /* 0x000fc40000010000 */
[----:B------:R-:W-:Y:S01]  /*1520*/  @!P2 FFMA.FTZ R28, R28, R28, R5 ;  /* 0x0000001c1c1ca223 */ /* 0x000fe20000010005 */
[----:B------:R-:W-:Y:S01]  /*1530*/  @!P3 HADD2.F32 R5, -RZ, R21.H1_H1 ;  /* 0x30000015ff05b230 */ /* 0x000fe20000004100 */
[----:B------:R-:W-:Y:S01]  /*1540*/  @!P1 FADD.FTZ R9, R9, R26 ;  /* 0x0000001a09099221 */ /* 0x000fe20000010000 */
[----:B------:R-:W-:-:S03]  /*1550*/  @!P4 HADD2.F32 R7, -RZ, R23.H1_H1 ;  /* 0x30000017ff07c230 */ /* 0x000fc60000004100 */
[--C-:B------:R-:W-:Y:S02]  /*1560*/  @!P3 FADD.FTZ R5, R5, -R4.reuse ;  /* 0x800000040505b221 */ /* 0x100fe40000010000 */
[----:B------:R-:W-:Y:S02]  /*1570*/  @!P4 FADD.FTZ R7, R7, -R4 ;  /* 0x800000040707c221 */ /* 0x000fe40000010000 */
[----:B------:R-:W-:Y:S02]  /*1580*/  @!P3 FMUL.FTZ R5, R5, R5 ;  /* 0x000000050505b220 */ /* 0x000fe40000410000 */
[----:B------:R-:W-:Y:S01]  /*1590*/  @!P4 FMUL.FTZ R8, R7, R7 ;  /* 0x000000070708c220 */ /* 0x000fe20000410000 */
[----:B------:R-:W-:Y:S01]  /*15a0*/  @!P5 HADD2.F32 R7, -RZ, R24.H0_H0 ;  /* 0x20000018ff07d230 */ /* 0x000fe20000004100 */
[----:B------:R-:W-:Y:S01]  /*15b0*/  @!P3 FFMA.FTZ R30, R30, R30, R5 ;  /* 0x0000001e1e1eb223 */ /* 0x000fe20000010005 */
[----:B------:R-:W-:Y:S01]  /*15c0*/  @!P4 HADD2.F32 R5, -RZ, R23.H0_H0 ;  /* 0x20000017ff05c230 */ /* 0x000fe20000004100 */
[----:B------:R-:W-:-:S04]  /*15d0*/  @!P2 FADD.FTZ R9, R9, R28 ;  /* 0x0000001c0909a221 */ /* 0x000fc80000010000 */
[----:B------:R-:W-:Y:S02]  /*15e0*/  @!P4 FADD.FTZ R5, R5, -R4 ;  /* 0x800000040505c221 */ /* 0x000fe40000010000 */
[----:B------:R-:W-:Y:S02]  /*15f0*/  @!P3 FADD.FTZ R9, R9, R30 ;  /* 0x0000001e0909b221 */ /* 0x000fe40000010000 */
[----:B------:R-:W-:Y:S01]  /*1600*/  @!P4 FFMA.FTZ R8, R5, R5, R8 ;  /* 0x000000050508c223 */ /* 0x000fe20000010008 */
[----:B------:R-:W-:-:S03]  /*1610*/  @!P5 HADD2.F32 R5, -RZ, R24.H1_H1 ;  /* 0x30000018ff05d230 */ /* 0x000fc60000004100 */
[----:B------:R-:W-:Y:S02]  /*1620*/  @!P4 FADD.FTZ R9, R9, R8 ;  /* 0x000000080909c221 */ /* 0x000fe40000010000 */
[--C-:B------:R-:W-:Y:S02]  /*1630*/  @!P5 FADD.FTZ R5, R5, -R4.reuse ;  /* 0x800000040505d221 */ /* 0x100fe40000010000 */
        /* <DEDUP_REMOVED lines=17> */
[----:B------:R-:W-:-:S13]  /*1750*/  ISETP.NE.AND P0, PT, R6, RZ, PT ;  /* 0x000000ff0600720c */ /* 0x000fda0003f05270 */
[----:B0-----:R-:W0:Y:S01]  /*1760*/  @!P0 I2F R3, c[0x0][0x198] ;  /* 0x0000660000038b06 */ /* 0x001e220000201400 */
[----:B------:R-:W2:Y:S01]  /*1770*/  @P6 LDS R9, [R2.X4+0x8] ;  /* 0x0000080002096984 */ /* 0x000ea20000004800 */
[----:B------:R-:W-:-:S06]  /*1780*/  ISETP.NE.AND P6, PT, R27, RZ, PT ;  /* 0x000000ff1b00720c */ /* 0x000fcc0003fc5270 */
        /* <DEDUP_REMOVED lines=17> */
[----:B0-----:R-:W-:Y:S02]  /*18a0*/  SHF.L.U32 R2, R6, 0x1, RZ ;  /* 0x0000000106027819 */ /* 0x001fe400000006ff */
[----:B------:R-:W-:Y:S02]  /*18b0*/  MOV R5, 0x4 ;  /* 0x0000000400057802 */ /* 0x000fe40000000f00 */
[C---:B------:R-:W-:Y:S02]  /*18c0*/  LOP3.LUT R3, R2.reuse, 0x1e, RZ, 0xc0, !PT ;  /* 0x0000001e02037812 */ /* 0x040fe400078ec0ff */
[----:B------:R-:W-:-:S03]  /*18d0*/  LOP3.LUT R4, R2, 0xffffffe0, RZ, 0xc0, !PT ;  /* 0xffffffe002047812 */ /* 0x000fc600078ec0ff */
[----:B------:R-:W-:Y:S02]  /*18e0*/  IMAD R9, R14, 0x20, R3 ;  /* 0x000000200e097824 */ /* 0x000fe400078e0203 */
        /* <DEDUP_REMOVED lines=26> */
[----:B------:R-:W-:Y:S05]  /*1a90*/  @P6 BRA `(.L_x_461) ;  /* 0x000000b000006947 */ /* 0x000fea0003800000 */
[----:B-1----:R-:W-:Y:S01]  /*1aa0*/  FMUL.FTZ R7, R6, UR5 ;  /* 0x0000000506077c20 */ /* 0x002fe20008410000 */
[----:B------:R-:W-:Y:S01]  /*1ab0*/  LEA R2, P6, R26, c[0x0][0x160], 0x1 ;  /* 0x000058001a027a11 */ /* 0x000fe200078c08ff */
[C---:B------:R-:W-:Y:S01]  /*1ac0*/  FMUL.FTZ R8, R27.reuse, UR5 ;  /* 0x000000051b087c20 */ /* 0x040fe20008410000 */
        /* <DEDUP_REMOVED lines=8> */
.L_x_461:
[C---:B------:R-:W-:Y:S02]  /*1b50*/  LEA R2, P6, R26.reuse, c[0x0][0x160], 0x2 ;  /* 0x000058001a027a11 */ /* 0x040fe400078c10ff */
[----:B------:R-:W-:Y:S02]  /*1b60*/  F2FP.PACK_AB R27, R27, R6 ;  /* 0x000000061b1b723e */ /* 0x000fe400000000ff */
[----:B------:R-:W-:-:S05]  /*1b70*/  LEA.HI.X R3, R26, c[0x0][0x164], RZ, 0x2, P6 ;  /* 0x000059001a037a11 */ /* 0x000fca00030f14ff */
[----:B------:R0:W-:Y:S04]  /*1b80*/  STG.E [R2.64], R27 ;  /* 0x0000001b02007986 */ /* 0x0001e8000c101906 */
.L_x_460:
[----:B0-----:R-:W-:Y:S05]  /*1b90*/  BSYNC B0 ;  /* 0x0000000000007941 */ /* 0x001fea0003800000 */
.L_x_459:
[----:B------:R-:W-:Y:S01]  /*1ba0*/  ISETP.NE.AND P6, PT, R25, RZ, PT ;  /* 0x000000ff1900720c */ /* 0x000fe20003fc5270 */
[----:B------:R-:W-:-:S12]  /*1bb0*/  BSSY B0, `(.L_x_462) ;  /* 0x0000031000007945 */ /* 0x000fd80003800000 */
[----:B------:R-:W-:Y:S05]  /*1bc0*/  @P6 BRA `(.L_x_463) ;  /* 0x000002f000006947 */ /* 0x000fea0003800000 */
[----:B------:R-:W-:-:S04]  /*1bd0*/  SHF.L.U32 R2, R0, 0x1, RZ ;  /* 0x0000000100027819 */ /* 0x000fc800000006ff */
[C---:B------:R-:W-:Y:S02]  /*1be0*/  LOP3.LUT R3, R2.reuse, 0x1e, RZ, 0xc0, !PT ;  /* 0x0000001e02037812 */ /* 0x040fe400078ec0ff */
[----:B------:R-:W-:-:S03]  /*1bf0*/  LOP3.LUT R2, R2, 0xffffffe0, RZ, 0xc0, !PT ;  /* 0xffffffe002027812 */ /* 0x000fc600078ec0ff */
[----:B------:R-:W-:Y:S01]  /*1c00*/  IMAD R5, R14, 0x20, R3 ;  /* 0x000000200e057824 */ /* 0x000fe200078e0203 */
[----:B------:R-:W-:-:S03]  /*1c10*/  MOV R3, 0x4 ;  /* 0x0000000400037802 */ /* 0x000fc60000000f00 */
[----:B------:R-:W-:Y:S02]  /*1c20*/  IMAD R2, R2, c[0x0][0x194], R5 ;  /* 0x0000650002027a24 */ /* 0x000fe400078e0205 */
[CC--:B------:R-:W-:Y:S01]  /*1c30*/  IMAD.WIDE R6, R0.reuse, R3.reuse, c[0x0][0x180] ;  /* 0x0000600000067625 */ /* 0x0c0fe200078e0203 */
[----:B------:R-:W0:Y:S03]  /*1c40*/  LDS.64 R4, [RZ] ;  /* 0x00000000ff047984 */ /* 0x000e260000000a00 */
[-C--:B------:R-:W-:Y:S01]  /*1c50*/  IMAD.WIDE R8, R0, R3.reuse, c[0x0][0x188] ;  /* 0x0000620000087625 */ /* 0x080fe200078e0203 */
[----:B------:R-:W-:Y:S01]  /*1c60*/  SHF.R.U32.HI R0, RZ, 0x1, R2 ;  /* 0x00000001ff007819 */ /* 0x000fe20000011602 */
[----:B------:R-:W2:Y:S04]  /*1c70*/  LDG.E R6, [R6.64] ;  /* 0x0000000606067981 */ /* 0x000ea8000c1e1900 */
[----:B------:R-:W3:Y:S01]  /*1c80*/  LDG.E R8, [R8.64] ;  /* 0x0000000608087981 */ /* 0x000ee2000c1e1900 */
[----:B------:R-:W-:-:S05]  /*1c90*/  IMAD.WIDE R2, R0, R3, c[0x0][0x170] ;  /* 0x00005c0000027625 */ /* 0x000fca00078e0203 */
[----:B------:R-:W4:Y:S01]  /*1ca0*/  LDG.E R16, [R2.64] ;  /* 0x0000000602107981 */ /* 0x000f22000c1e1900 */
        /* <DEDUP_REMOVED lines=29> */
.L_x_464:
[----:B------:R-:W-:Y:S02]  /*1e80*/  LEA R2, P6, R0, c[0x0][0x160], 0x2 ;  /* 0x0000580000027a11 */ /* 0x000fe400078c10ff */
[----:B------:R-:W-:Y:S02]  /*1e90*/  F2FP.PACK_AB R17, R16, R17 ;  /* 0x000000111011723e */ /* 0x000fe400000000ff */
[----:B------:R-:W-:-:S05]  /*1ea0*/  LEA.HI.X R3, R0, c[0x0][0x164], RZ, 0x2, P6 ;  /* 0x0000590000037a11 */ /* 0x000fca00030f14ff */
[----:B------:R0:W-:Y:S04]  /*1eb0*/  STG.E [R2.64], R17 ;  /* 0x0000001102007986 */ /* 0x0001e8000c101906 */
.L_x_463:
[----:B------:R-:W-:Y:S05]  /*1ec0*/  BSYNC B0 ;  /* 0x0000000000007941 */ /* 0x000fea0003800000 */
.L_x_462:
[----:B------:R-:W-:Y:S01]  /*1ed0*/  BSSY B0, `(.L_x_465) ;  /* 0x0000031000007945 */ /* 0x000fe20003800000 */
[----:B------:R-:W-:Y:S05]  /*1ee0*/  @P0 BRA `(.L_x_466) ;  /* 0x000002f000000947 */ /* 0x000fea0003800000 */
[----:B------:R-:W-:-:S05]  /*1ef0*/  IMAD.SHL.U32 R0, R10, 0x2, RZ ;  /* 0x000000020a007824 */ /* 0x000fca00078e00ff */
[C---:B0-----:R-:W-:Y:S02]  /*1f00*/  LOP3.LUT R3, R0.reuse, 0x1e, RZ, 0xc0, !PT ;  /* 0x0000001e00037812 */ /* 0x041fe400078ec0ff */
[----:B------:R-:W-:Y:S02]  /*1f10*/  LOP3.LUT R0, R0, 0xffffffe0, RZ, 0xc0, !PT ;  /* 0xffffffe000007812 */ /* 0x000fe400078ec0ff */
[----:B------:R-:W-:Y:S01]  /*1f20*/  LEA R5, R14, R3, 0x5 ;  /* 0x000000030e057211 */ /* 0x000fe200078e28ff */
[----:B------:R-:W-:-:S04]  /*1f30*/  HFMA2.MMA R3, -RZ, RZ, 0, 2.384185791015625e-07 ;  /* 0x00000004ff037435 */ /* 0x000fc800000001ff */
[----:B------:R-:W-:Y:S02]  /*1f40*/  IMAD R0, R0, c[0x0][0x194], R5 ;  /* 0x0000650000007a24 */ /* 0x000fe400078e0205 */
[----:B------:R-:W0:Y:S03]  /*1f50*/  LDS.64 R4, [RZ] ;  /* 0x00000000ff047984 */ /* 0x000e260000000a00 */
[----:B------:R-:W-:Y:S01]  /*1f60*/  SHF.R.U32.HI R0, RZ, 0x1, R0 ;  /* 0x00000001ff007819 */ /* 0x000fe20000011600 */
[----:B------:R-:W-:-:S04]  /*1f70*/  IMAD.WIDE R6, R10, R3, c[0x0][0x180] ;  /* 0x000060000a067625 */ /* 0x000fc800078e0203 */
[-C--:B------:R-:W-:Y:S02]  /*1f80*/  IMAD.WIDE R8, R10, R3.reuse, c[0x0][0x188] ;  /* 0x000062000a087625 */ /* 0x080fe400078e0203 */
[----:B------:R-:W2:Y:S02]  /*1f90*/  LDG.E R6, [R6.64] ;  /* 0x0000000606067981 */ /* 0x000ea4000c1e1900 */
[----:B------:R-:W-:Y:S02]  /*1fa0*/  IMAD.WIDE R2, R0, R3, c[0x0][0x170] ;  /* 0x00005c0000027625 */ /* 0x000fe400078e0203 */
[----:B------:R-:W3:Y:S04]  /*1fb0*/  LDG.E R8, [R8.64] ;  /* 0x0000000608087981 */ /* 0x000ee8000c1e1900 */
        /* <DEDUP_REMOVED lines=30> */
.L_x_467:
[----:B------:R-:W-:Y:S02]  /*21a0*/  LEA R2, P0, R0, c[0x0][0x160], 0x2 ;  /* 0x0000580000027a11 */ /* 0x000fe400078010ff */
[----:B------:R-:W-:Y:S02]  /*21b0*/  F2FP.PACK_AB R17, R10, R17 ;  /* 0x000000110a11723e */ /* 0x000fe400000000ff */
[----:B------:R-:W-:-:S05]  /*21c0*/  LEA.HI.X R3, R0, c[0x0][0x164], RZ, 0x2, P0 ;  /* 0x0000590000037a11 */ /* 0x000fca00000f14ff */
[----:B------:R0:W-:Y:S04]  /*21d0*/  STG.E [R2.64], R17 ;  /* 0x0000001102007986 */ /* 0x0001e8000c101906 */
.L_x_466:
[----:B------:R-:W-:Y:S05]  /*21e0*/  BSYNC B0 ;  /* 0x0000000000007941 */ /* 0x000fea0003800000 */
.L_x_465:
[----:B------:R-:W-:Y:S01]  /*21f0*/  BSSY B0, `(.L_x_468) ;  /* 0x0000031000007945 */ /* 0x000fe20003800000 */
[----:B------:R-:W-:Y:S05]  /*2200*/  @P1 BRA `(.L_x_469) ;  /* 0x000002f000001947 */ /* 0x000fea0003800000 */
[C---:B------:R-:W-:Y:S01]  /*2210*/  SHF.L.U32 R0, R11.reuse, 0x1, RZ ;  /* 0x000000010b007819 */ /* 0x040fe200000006ff */
[----:B0-----:R-:W-:Y:S01]  /*2220*/  IMAD.MOV.U32 R2, RZ, RZ, 0x4 ;  /* 0x00000004ff027424 */ /* 0x001fe200078e00ff */
[----:B------:R-:W0:Y:S02]  /*2230*/  LDS.64 R4, [RZ] ;  /* 0x00000000ff047984 */ /* 0x000e240000000a00 */
[C---:B------:R-:W-:Y:S01]  /*2240*/  LOP3.LUT R3, R0.reuse, 0x1e, RZ, 0xc0, !PT ;  /* 0x0000001e00037812 */ /* 0x040fe200078ec0ff */
[CC--:B------:R-:W-:Y:S01]  /*2250*/  IMAD.WIDE R6, R11.reuse, R2.reuse, c[0x0][0x180] ;  /* 0x000060000b067625 */ /* 0x0c0fe200078e0202 */
[----:B------:R-:W-:Y:S02]  /*2260*/  LOP3.LUT R0, R0, 0xffffffe0, RZ, 0xc0, !PT ;  /* 0xffffffe000007812 */ /* 0x000fe400078ec0ff */
[----:B------:R-:W-:Y:S01]  /*2270*/  LEA R3, R14, R3, 0x5 ;  /* 0x000000030e037211 */ /* 0x000fe200078e28ff */
[----:B------:R-:W-:-:S02]  /*2280*/  IMAD.WIDE R8, R11, R2, c[0x0][0x188] ;  /* 0x000062000b087625 */ /* 0x000fc400078e0202 */
[----:B------:R-:W2:Y:S02]  /*2290*/  LDG.E R6, [R6.64] ;  /* 0x0000000606067981 */ /* 0x000ea4000c1e1900 */
[----:B------:R-:W-:Y:S02]  /*22a0*/  IMAD R0, R0, c[0x0][0x194], R3 ;  /* 0x0000650000007a24 */ /* 0x000fe400078e0203 */
[----:B------:R-:W3:Y:S03]  /*22b0*/  LDG.E R8, [R8.64] ;  /* 0x0000000608087981 */ /* 0x000ee6000c1e1900 */
[----:B------:R-:W-:-:S05]  /*22c0*/  SHF.R.U32.HI R0, RZ, 0x1, R0 ;  /* 0x00000001ff007819 */ /* 0x000fca0000011600 */
        /* <DEDUP_REMOVED lines=11> */
[----:B------:R-:W-:Y:S02]  /*2380*/  HADD2.F32 R6, -RZ, R6.H1_H1 ;  /* 0x30000006ff067230 */ /* 0x000fe40000004100 */
[----:B------:R-:W-:Y:S01]  /*2390*/  HADD2.F32 R5, -RZ, R8.H1_H1 ;  /* 0x30000008ff057230 */ /* 0x000fe20000004100 */
[----:B------:R-:W-:-:S04]  /*23a0*/  FFMA.FTZ R11, R4, R16, R11 ;  /* 0x00000010040b7223 */ /* 0x000fc8000001000b */
        /* <DEDUP_REMOVED lines=17> */
.L_x_470:
[----:B------:R-:W-:Y:S02]  /*24c0*/  LEA R2, P0, R0, c[0x0][0x160], 0x2 ;  /* 0x0000580000027a11 */ /* 0x000fe400078010ff */
[----:B------:R-:W-:Y:S02]  /*24d0*/  F2FP.PACK_AB R11, R10, R11 ;  /* 0x0000000b0a0b723e */ /* 0x000fe400000000ff */
[----:B------:R-:W-:-:S05]  /*24e0*/  LEA.HI.X R3, R0, c[0x0][0x164], RZ, 0x2, P0 ;  /* 0x0000590000037a11 */ /* 0x000fca00000f14ff */
[----:B------:R0:W-:Y:S04]  /*24f0*/  STG.E [R2.64], R11 ;  /* 0x0000000b02007986 */ /* 0x0001e8000c101906 */
.L_x_469:
[----:B------:R-:W-:Y:S05]  /*2500*/  BSYNC B0 ;  /* 0x0000000000007941 */ /* 0x000fea0003800000 */
.L_x_468:
[----:B------:R-:W-:Y:S01]  /*2510*/  BSSY B0, `(.L_x_471) ;  /* 0x0000031000007945 */ /* 0x000fe20003800000 */
[----:B------:R-:W-:Y:S05]  /*2520*/  @P2 BRA `(.L_x_472) ;  /* 0x000002f000002947 */ /* 0x000fea0003800000 */
[----:B------:R-:W-:-:S04]  /*2530*/  SHF.L.U32 R0, R12, 0x1, RZ ;  /* 0x000000010c007819 */ /* 0x000fc800000006ff */
[C---:B0-----:R-:W-:Y:S02]  /*2540*/  LOP3.LUT R3, R0.reuse, 0x1e, RZ, 0xc0, !PT ;  /* 0x0000001e00037812 */ /* 0x041fe400078ec0ff */
[----:B------:R-:W-:-:S03]  /*2550*/  LOP3.LUT R0, R0, 0xffffffe0, RZ, 0xc0, !PT ;  /* 0xffffffe000007812 */ /* 0x000fc600078ec0ff */
[----:B------:R-:W-:Y:S01]  /*2560*/  IMAD R5, R14, 0x20, R3 ;  /* 0x000000200e057824 */ /* 0x000fe200078e0203 */
[----:B------:R-:W-:-:S03]  /*2570*/  MOV R3, 0x4 ;  /* 0x0000000400037802 */ /* 0x000fc60000000f00 */
[----:B------:R-:W-:Y:S02]  /*2580*/  IMAD R0, R0, c[0x0][0x194], R5 ;  /* 0x0000650000007a24 */ /* 0x000fe400078e0205 */
[CC--:B------:R-:W-:Y:S01]  /*2590*/  IMAD.WIDE R6, R12.reuse, R3.reuse, c[0x0][0x180] ;  /* 0x000060000c067625 */ /* 0x0c0fe200078e0203 */
[----:B------:R-:W0:Y:S02]  /*25a0*/  LDS.64 R4, [RZ] ;  /* 0x00000000ff047984 */ /* 0x000e240000000a00 */
[----:B------:R-:W-:Y:S01]  /*25b0*/  SHF.R.U32.HI R0, RZ, 0x1, R0 ;  /* 0x00000001ff007819 */ /* 0x000fe20000011600 */
[-C--:B------:R-:W-:Y:S02]  /*25c0*/  IMAD.WIDE R8, R12, R3.reuse, c[0x0][0x188] ;  /* 0x000062000c087625 */ /* 0x080fe400078e0203 */
[----:B------:R-:W2:Y:S02]  /*25d0*/  LDG.E R6, [R6.64] ;  /* 0x0000000606067981 */ /* 0x000ea4000c1e1900 */
[----:B------:R-:W-:-:S02]  /*25e0*/  IMAD.WIDE R2, R0, R3, c[0x0][0x170] ;  /* 0x00005c0000027625 */ /* 0x000fc400078e0203 */
        /* <DEDUP_REMOVED lines=31> */
.L_x_473:
[----:B------:R-:W-:Y:S02]  /*27e0*/  LEA R2, P0, R0, c[0x0][0x160], 0x2 ;  /* 0x0000580000027a11 */ /* 0x000fe400078010ff */
[----:B------:R-:W-:Y:S02]  /*27f0*/  F2FP.PACK_AB R11, R10, R11 ;  /* 0x0000000b0a0b723e */ /* 0x000fe400000000ff */
[----:B------:R-:W-:-:S05]  /*2800*/  LEA.HI.X R3, R0, c[0x0][0x164], RZ, 0x2, P0 ;  /* 0x0000590000037a11 */ /* 0x000fca00000f14ff */
[----:B------:R0:W-:Y:S04]  /*2810*/  STG.E [R2.64], R11 ;  /* 0x0000000b02007986 */ /* 0x0001e8000c101906 */
.L_x_472:
[----:B------:R-:W-:Y:S05]  /*2820*/  BSYNC B0 ;  /* 0x0000000000007941 */ /* 0x000fea0003800000 */
.L_x_471:
[----:B------:R-:W-:Y:S01]  /*2830*/  BSSY B0, `(.L_x_474) ;  /* 0x0000031000007945 */ /* 0x000fe20003800000 */
[----:B------:R-:W-:Y:S05]  /*2840*/  @P3 BRA `(.L_x_475) ;  /* 0x000002f000003947 */ /* 0x000fea0003800000 */
[----:B------:R-:W-:Y:S01]  /*2850*/  IMAD.SHL.U32 R0, R13, 0x2, RZ ;  /* 0x000000020d007824 */ /* 0x000fe200078e00ff */
[----:B0-----:R-:W-:Y:S01]  /*2860*/  HFMA2.MMA R2, -RZ, RZ, 0, 2.384185791015625e-07 ;  /* 0x00000004ff027435 */ /* 0x001fe200000001ff */
[----:B------:R-:W0:Y:S03]  /*2870*/  LDS.64 R4, [RZ] ;  /* 0x00000000ff047984 */ /* 0x000e260000000a00 */
[C---:B------:R-:W-:Y:S02]  /*2880*/  LOP3.LUT R3, R0.reuse, 0x1e, RZ, 0xc0, !PT ;  /* 0x0000001e00037812 */ /* 0x040fe400078ec0ff */
[----:B------:R-:W-:Y:S02]  /*2890*/  LOP3.LUT R0, R0, 0xffffffe0, RZ, 0xc0, !PT ;  /* 0xffffffe000007812 */ /* 0x000fe400078ec0ff */
[----:B------:R-:W-:-:S02]  /*28a0*/  LEA R3, R14, R3, 0x5 ;  /* 0x000000030e037211 */ /* 0x000fc400078e28ff */
[----:B------:R-:W-:-:S04]  /*28b0*/  IMAD.WIDE R6, R13, R2, c[0x0][0x180] ;  /* 0x000060000d067625 */ /* 0x000fc800078e0202 */
[----:B------:R-:W-:Y:S02]  /*28c0*/  IMAD R0, R0, c[0x0][0x194], R3 ;  /* 0x0000650000007a24 */ /* 0x000fe400078e0203 */
[----:B------:R-:W-:Y:S01]  /*28d0*/  IMAD.WIDE R8, R13, R2, c[0x0][0x188] ;  /* 0x000062000d087625 */ /* 0x000fe200078e0202 */
[----:B------:R-:W2:Y:S02]  /*28e0*/  LDG.E R6, [R6.64] ;  /* 0x0000000606067981 */ /* 0x000ea4000c1e1900 */
[----:B------:R-:W-:-:S03]  /*28f0*/  SHF.R.U32.HI R0, RZ, 0x1, R0 ;  /* 0x00000001ff007819 */ /* 0x000fc60000011600 */
[----:B------:R-:W3:Y:S02]  /*2900*/  LDG.E R8, [R8.64] ;  /* 0x0000000608087981 */ /* 0x000ee4000c1e1900 */
        /* <DEDUP_REMOVED lines=9> */
[--C-:B--2---:R-:W-:Y:S02]  /*29a0*/  HADD2.F32 R4, -RZ, R6.reuse.H0_H0 ;  /* 0x20000006ff047230 */ /* 0x104fe40000004100 */
        /* <DEDUP_REMOVED lines=21> */
.L_x_476:
[----:B------:R-:W-:Y:S02]  /*2b00*/  LEA R2, P0, R0, c[0x0][0x160], 0x2 ;  /* 0x0000580000027a11 */ /* 0x000fe400078010ff */
[----:B------:R-:W-:Y:S02]  /*2b10*/  F2FP.PACK_AB R11, R10, R11 ;  /* 0x0000000b0a0b723e */ /* 0x000fe400000000ff */
[----:B------:R-:W-:-:S05]  /*2b20*/  LEA.HI.X R3, R0, c[0x0][0x164], RZ, 0x2, P0 ;  /* 0x0000590000037a11 */ /* 0x000fca00000f14ff */
[----:B------:R0:W-:Y:S04]  /*2b30*/  STG.E [R2.64], R11 ;  /* 0x0000000b02007986 */ /* 0x0001e8000c101906 */
.L_x_475:
[----:B------:R-:W-:Y:S05]  /*2b40*/  BSYNC B0 ;  /* 0x0000000000007941 */ /* 0x000fea0003800000 */
.L_x_474:
        /* <DEDUP_REMOVED lines=27> */
[----:B------:R-:W-:Y:S02]  /*2d00*/  FFMA.FTZ R9, R8, R11, R9 ;  /* 0x0000000b08097223 */ /* 0x000fe40000010009 */
        /* <DEDUP_REMOVED lines=17> */
.L_x_479:
[C---:B------:R-:W-:Y:S02]  /*2e20*/  LEA R2, P0, R0.reuse, c[0x0][0x160], 0x2 ;  /* 0x0000580000027a11 */ /* 0x040fe400078010ff */
[----:B------:R-:W-:Y:S02]  /*2e30*/  F2FP.PACK_AB R5, R5, R6 ;  /* 0x000000060505723e */ /* 0x000fe400000000ff */
[----:B------:R-:W-:-:S05]  /*2e40*/  LEA.HI.X R3, R0, c[0x0][0x164], RZ, 0x2, P0 ;  /* 0x0000590000037a11 */ /* 0x000fca00000f14ff */
[----:B------:R0:W-:Y:S04]  /*2e50*/  STG.E [R2.64], R5 ;  /* 0x0000000502007986 */ /* 0x0001e8000c101906 */
.L_x_478:
[----:B------:R-:W-:Y:S05]  /*2e60*/  BSYNC B0 ;  /* 0x0000000000007941 */ /* 0x000fea0003800000 */
.L_x_477:
[----:B------:R-:W-:Y:S05]  /*2e70*/  @P5 EXIT ;  /* 0x000000000000594d */ /* 0x000fea0003800000 */
[----:B------:R-:W-:Y:S01]  /*2e80*/  SHF.L.U32 R0, R22, 0x1, RZ ;  /* 0x0000000116007819 */ /* 0x000fe200000006ff */
[----:B0-----:R-:W0:Y:S03]  /*2e90*/  LDS.64 R10, [RZ] ;  /* 0x00000000ff0a7984 */ /* 0x001e260000000a00 */
[C---:B------:R-:W-:Y:S02]  /*2ea0*/  LOP3.LUT R3, R0.reuse, 0x1e, RZ, 0xc0, !PT ;  /* 0x0000001e00037812 */ /* 0x040fe400078ec0ff */
[----:B------:R-:W-:-:S03]  /*2eb0*/  LOP3.LUT R0, R0, 0xffffffe0, RZ, 0xc0, !PT ;  /* 0xffffffe000007812 */ /* 0x000fc600078ec0ff */
[----:B------:R-:W-:Y:S01]  /*2ec0*/  IMAD R5, R14, 0x20, R3 ;  /* 0x000000200e057824 */ /* 0x000fe200078e0203 */
        /* <DEDUP_REMOVED lines=38> */
.L_x_480:
[C---:B------:R-:W-:Y:S02]  /*3130*/  LEA R2, P0, R6.reuse, c[0x0][0x160], 0x2 ;  /* 0x0000580006027a11 */ /* 0x040fe400078010ff */
[----:B------:R-:W-:Y:S02]  /*3140*/  F2FP.PACK_AB R7, R7, R0 ;  /* 0x000000000707723e */ /* 0x000fe400000000ff */
[----:B------:R-:W-:-:S05]  /*3150*/  LEA.HI.X R3, R6, c[0x0][0x164], RZ, 0x2, P0 ;  /* 0x0000590006037a11 */ /* 0x000fca00000f14ff */
[----:B------:R-:W-:Y:S01]  /*3160*/  STG.E [R2.64], R7 ;  /* 0x0000000702007986 */ /* 0x000fe2000c101906 */
[----:B------:R-:W-:Y:S05]  /*3170*/  EXIT ;  /* 0x000000000000794d */ /* 0x000fea0003800000 */
.L_x_481:
        /* <DEDUP_REMOVED lines=16> */
.L_x_588:


//--------------------- .text._ZN17fastertransformer26add_bias_layernorm_add_resI6__halfLi4EEEvPaPKaPT_PKS5_S8_S8_fiiPKfSA_ --------------------------
	.section	.text._ZN17fastertransformer26add_bias_layernorm_add_resI6__halfLi4EEEvPaPKaPT_PKS5_S8_S8_fiiPKfSA_,"ax",@progbits
	.sectioninfo	@"SHI_REGISTERS=29"
	.align	128
        .global         _ZN17fastertransformer26add_bias_layernorm_add_resI6__halfLi4EEEvPaPKaPT_PKS5_S8_S8_fiiPKfSA_
        .type           _ZN17fastertransformer26add_bias_layernorm_add_resI6__halfLi4EEEvPaPKaPT_PKS5_S8_S8_fiiPKfSA_,@function
        .size           _ZN17fastertransformer26add_bias_layernorm_add_resI6__halfLi4EEEvPaPKaPT_PKS5_S8_S8_fiiPKfSA_,(.L_x_589 - _ZN17fastertransformer26add_bias_layernorm_add_resI6__halfLi4EEEvPaPKaPT_PKS5_S8_S8_fiiPKfSA_)
        .other          _ZN17fastertransformer26add_bias_layernorm_add_resI6__halfLi4EEEvPaPKaPT_PKS5_S8_S8_fiiPKfSA_,@"STO_CUDA_ENTRY STV_DEFAULT"
_ZN17fastertransformer26add_bias_layernorm_add_resI6__halfLi4EEEvPaPKaPT_PKS5_S8_S8_fiiPKfSA_:
.text._ZN17fastertransformer26add_bias_layernorm_add_resI6__halfLi4EEEvPaPKaPT_PKS5_S8_S8_fiiPKfSA_:
[----:B------:R-:W-:Y:S02]  /*0000*/  MOV R1, c[0x0][0x28] ;  /* 0x00000a0000017a02 */ /* 0x000fe40000000f00 */
[----:B------:R-:W0:Y:S01]  /*0010*/  S2R R0, SR_TID.X ;  /* 0x0000000000007919 */ /* 0x000e220000002100 */
[----:B------:R-:W-:Y:S01]  /*0020*/  ULDC.64 UR4, c[0x0][0x118] ;  /* 0x0000460000047ab9 */ /* 0x000fe20000000a00 */
[----:B------:R-:W-:Y:S01]  /*0030*/  IMAD.MOV.U32 R20, RZ, RZ, c[0x0][0x1a0] ;  /* 0x00006800ff147624 */ /* 0x000fe200078e00ff */
[----:B------:R-:W-:Y:S01]  /*0040*/  MOV R21, c[0x0][0x1a4] ;  /* 0x0000690000157a02 */ /* 0x000fe20000000f00 */
[----:B------:R-:W1:Y:S04]  /*0050*/  S2R R10, SR_CTAID.X ;  /* 0x00000000000a7919 */ /* 0x000e680000002500 */
[----:B------:R2:W3:Y:S01]  /*0060*/  LDG.E.CONSTANT R23, [R20.64] ;  /* 0x0000000414177981 */ /* 0x0004e2000c1e9900 */
[C---:B0-----:R-:W-:Y:S02]  /*0070*/  ISETP.GE.AND P4, PT, R0.reuse, c[0x0][0x198], PT ;  /* 0x0000660000007a0c */ /* 0x041fe40003f86270 */
[----:B------:R-:W-:-:S04]  /*0080*/  IADD3 R11, R0, c[0x0][0x0], RZ ;  /* 0x00000000000b7a10 */ /* 0x000fc80007ffe0ff */
[C---:B------:R-:W-:Y:S02]  /*0090*/  IADD3 R12, R11.reuse, c[0x0][0x0], RZ ;  /* 0x000000000b0c7a10 */ /* 0x040fe40007ffe0ff */
[----:B------:R-:W-:Y:S02]  /*00a0*/  ISETP.GE.AND P1, PT, R11, c[0x0][0x198], PT ;  /* 0x000066000b007a0c */ /* 0x000fe40003f26270 */
[C---:B------:R-:W-:Y:S02]  /*00b0*/  IADD3 R13, R12.reuse, c[0x0][0x0], RZ ;  /* 0x000000000c0d7a10 */ /* 0x040fe40007ffe0ff */
[----:B------:R-:W-:Y:S02]  /*00c0*/  ISETP.GE.AND P2, PT, R12, c[0x0][0x198], PT ;  /* 0x000066000c007a0c */ /* 0x000fe40003f46270 */
[----:B------:R-:W-:Y:S02]  /*00d0*/  @!P4 LOP3.LUT R3, R0, 0x1f, RZ, 0xc0, !PT ;  /* 0x0000001f0003c812 */ /* 0x000fe400078ec0ff */
[----:B------:R-:W-:-:S02]  /*00e0*/  ISETP.GE.AND P3, PT, R13, c[0x0][0x198], PT ;  /* 0x000066000d007a0c */ /* 0x000fc40003f66270 */
[----:B------:R-:W-:Y:S01]  /*00f0*/  @!P4 LOP3.LUT R2, R0, 0xffffffe0, RZ, 0xc0, !PT ;  /* 0xffffffe00002c812 */ /* 0x000fe200078ec0ff */
[----:B-1----:R-:W-:Y:S02]  /*0100*/  @!P4 IMAD R3, R10, 0x20, R3 ;  /* 0x000000200a03c824 */ /* 0x002fe400078e0203 */
[C---:B------:R-:W-:Y:S02]  /*0110*/  @!P1 LOP3.LUT R5, R11.reuse, 0x1f, RZ, 0xc0, !PT ;  /* 0x0000001f0b059812 */ /* 0x040fe400078ec0ff */
[----:B------:R-:W-:Y:S01]  /*0120*/  @!P4 IMAD R2, R2, c[0x0][0x194], R3 ;  /* 0x000065000202ca24 */ /* 0x000fe200078e0203 */
[----:B------:R-:W-:Y:S02]  /*0130*/  @!P1 LOP3.LUT R3, R11, 0xffffffe0, RZ, 0xc0, !PT ;  /* 0xffffffe00b039812 */ /* 0x000fe400078ec0ff */
[----:B------:R-:W-:Y:S02]  /*0140*/  @!P2 LOP3.LUT R7, R12, 0x1f, RZ, 0xc0, !PT ;  /* 0x0000001f0c07a812 */ /* 0x000fe400078ec0ff */
[----:B------:R-:W-:-:S02]  /*0150*/  @!P1 LEA R4, R10, R5, 0x5 ;  /* 0x000000050a049211 */ /* 0x000fc400078e28ff */
[----:B------:R-:W-:Y:S01]  /*0160*/  @!P3 LOP3.LUT R19, R13, 0x1f, RZ, 0xc0, !PT ;  /* 0x0000001f0d13b812 */ /* 0x000fe200078ec0ff */
[----:B------:R-:W-:Y:S01]  /*0170*/  @!P2 IMAD R8, R10, 0x20, R7 ;  /* 0x000000200a08a824 */ /* 0x000fe200078e0207 */
[----:B------:R-:W-:Y:S01]  /*0180*/  @!P4 IADD3 R6, P0, R2, c[0x0][0x168], RZ ;  /* 0x00005a000206ca10 */ /* 0x000fe20007f1e0ff */
[----:B------:R-:W-:Y:S01]  /*0190*/  @!P1 IMAD R3, R3, c[0x0][0x194], R4 ;  /* 0x0000650003039a24 */ /* 0x000fe200078e0204 */
[----:B------:R-:W-:Y:S02]  /*01a0*/  @!P2 LOP3.LUT R5, R12, 0xffffffe0, RZ, 0xc0, !PT ;  /* 0xffffffe00c05a812 */ /* 0x000fe400078ec0ff */
[----:B------:R-:W-:Y:S02]  /*01b0*/  @!P3 LOP3.LUT R9, R13, 0xffffffe0, RZ, 0xc0, !PT ;  /* 0xffffffe00d09b812 */ /* 0x000fe400078ec0ff */
[----:B------:R-:W-:Y:S01]  /*01c0*/  @!P3 LEA R18, R10, R19, 0x5 ;  /* 0x000000130a12b211 */ /* 0x000fe200078e28ff */
[----:B------:R-:W-:Y:S01]  /*01d0*/  @!P2 IMAD R5, R5, c[0x0][0x194], R8 ;  /* 0x000065000505aa24 */ /* 0x000fe200078e0208 */
[----:B------:R-:W-:-:S02]  /*01e0*/  @!P4 LEA.HI.X.SX32 R7, R2, c[0x0][0x16c], 0x1, P0 ;  /* 0x00005b000207ca11 */ /* 0x000fc400000f0eff */
[----:B------:R-:W-:Y:S01]  /*01f0*/  @!P1 IADD3 R8, P0, R3, c[0x0][0x168], RZ ;  /* 0x00005a0003089a10 */ /* 0x000fe20007f1e0ff */
[----:B------:R-:W-:Y:S01]  /*0200*/  @!P3 IMAD R18, R9, c[0x0][0x194], R18 ;  /* 0x000065000912ba24 */ /* 0x000fe200078e0212 */
[----:B------:R-:W-:Y:S01]  /*0210*/  @!P2 IADD3 R4, P5, R5, c[0x0][0x168], RZ ;  /* 0x00005a000504aa10 */ /* 0x000fe20007fbe0ff */
[----:B------:R0:W4:Y:S01]  /*0220*/  @!P4 LDG.E.S8 R22, [R6.64] ;  /* 0x000000040616c981 */ /* 0x000122000c1e1300 */
[----:B------:R-:W-:Y:S01]  /*0230*/  @!P1 LEA.HI.X.SX32 R9, R3, c[0x0][0x16c], 0x1, P0 ;  /* 0x00005b0003099a11 */ /* 0x000fe200000f0eff */
[----:B------:R-:W-:Y:S01]  /*0240*/  @!P4 IMAD.MOV.U32 R19, RZ, RZ, 0x2 ;  /* 0x00000002ff13c424 */ /* 0x000fe200078e00ff */
[C---:B------:R-:W-:Y:S02]  /*0250*/  @!P3 IADD3 R2, P0, R18.reuse, c[0x0][0x168], RZ ;  /* 0x00005a001202ba10 */ /* 0x040fe40007f1e0ff */
[----:B------:R-:W-:Y:S01]  /*0260*/  @!P2 LEA.HI.X.SX32 R5, R5, c[0x0][0x16c], 0x1, P5 ;  /* 0x00005b000505aa11 */ /* 0x000fe200028f0eff */
[----:B------:R1:W4:Y:S01]  /*0270*/  @!P1 LDG.E.S8 R24, [R8.64] ;  /* 0x0000000408189981 */ /* 0x000322000c1e1300 */
[----:B------:R-:W-:Y:S01]  /*0280*/  @!P3 LEA.HI.X.SX32 R3, R18, c[0x0][0x16c], 0x1, P0 ;  /* 0x00005b001203ba11 */ /* 0x000fe200000f0eff */
[----:B------:R-:W-:Y:S01]  /*0290*/  @!P4 IMAD.WIDE R18, R0, R19, c[0x0][0x178] ;  /* 0x00005e000012c625 */ /* 0x000fe200078e0213 */
[----:B------:R-:W-:Y:S01]  /*02a0*/  @!P1 MOV R26, 0x2 ;  /* 0x00000002001a9802 */ /* 0x000fe20000000f00 */
[----:B------:R4:W4:Y:S02]  /*02b0*/  @!P2 LDG.E.S8 R4, [R4.64] ;  /* 0x000000040404a981 */ /* 0x000924000c1e1300 */
[----:B0-----:R-:W-:-:S02]  /*02c0*/  @!P2 IMAD.MOV.U32 R7, RZ, RZ, 0x2 ;  /* 0x00000002ff07a424 */ /* 0x001fc400078e00ff */
[----:B------:R0:W4:Y:S01]  /*02d0*/  @!P3 LDG.E.S8 R2, [R2.64] ;  /* 0x000000040202b981 */ /* 0x000122000c1e1300 */
[----:B--2---:R-:W-:-:S03]  /*02e0*/  @!P1 IMAD.WIDE R20, R11, R26, c[0x0][0x178] ;  /* 0x00005e000b149625 */ /* 0x004fc600078e021a */
[----:B------:R-:W2:Y:S01]  /*02f0*/  @!P4 LDG.E.U16 R18, [R18.64] ;  /* 0x000000041212c981 */ /* 0x000ea2000c1e1500 */
[----:B------:R-:W-:Y:S01]  /*0300*/  @!P3 MOV R26, 0x2 ;  /* 0x00000002001ab802 */ /* 0x000fe20000000f00 */
[----:B------:R-:W-:Y:S02]  /*0310*/  @!P2 IMAD.WIDE R6, R12, R7, c[0x0][0x178] ;  /* 0x00005e000c06a625 */ /* 0x000fe400078e0207 */
[----:B------:R-:W2:Y:S02]  /*0320*/  @!P1 LDG.E.U16 R20, [R20.64] ;  /* 0x0000000414149981 */ /* 0x000ea4000c1e1500 */
[----:B-1----:R-:W-:Y:S02]  /*0330*/  @!P3 IMAD.WIDE R8, R13, R26, c[0x0][0x178] ;  /* 0x00005e000d08b625 */ /* 0x002fe400078e021a */
[----:B------:R1:W2:Y:S04]  /*0340*/  @!P2 LDG.E.U16 R7, [R6.64] ;  /* 0x000000040607a981 */ /* 0x0002a8000c1e1500 */
[----:B------:R3:W2:Y:S01]  /*0350*/  @!P3 LDG.E.U16 R8, [R8.64] ;  /* 0x000000040808b981 */ /* 0x0006a2000c1e1500 */
[----:B-1----:R-:W-:Y:S01]  /*0360*/  IMAD.MOV.U32 R6, RZ, RZ, RZ ;  /* 0x000000ffff067224 */ /* 0x002fe200078e00ff */
[----:B------:R-:W-:-:S02]  /*0370*/  ISETP.NE.AND P6, PT, R0, RZ, PT ;  /* 0x000000ff0000720c */ /* 0x000fc40003fc5270 */
[-C--:B---3--:R-:W-:Y:S01]  /*0380*/  @!P4 F2FP.PACK_AB R9, RZ, R23.reuse ;  /* 0x00000017ff09c23e */ /* 0x088fe200000000ff */
[----:B----4-:R-:W2:Y:S08]  /*0390*/  @!P4 I2F.F16 R5, R22 ;  /* 0x000000160005c306 */ /* 0x010eb00000200c00 */
[----:B0-----:R-:W0:Y:S08]  /*03a0*/  @!P1 I2F.F16 R3, R24 ;  /* 0x0000001800039306 */ /* 0x001e300000200c00 */
[----:B------:R-:W1:Y:S01]  /*03b0*/  @!P2 I2F.F16 R4, R4 ;  /* 0x000000040004a306 */ /* 0x000e620000200c00 */
[----:B--2---:R-:W-:Y:S01]  /*03c0*/  @!P4 HFMA2 R5, R5.H0_H0, R9.H0_H0, R18.H0_H0 ;  /* 0x200000090505c231 */ /* 0x004fe20000040812 */
[----:B------:R-:W-:-:S06]  /*03d0*/  @!P1 F2FP.PACK_AB R9, RZ, R23 ;  /* 0x00000017ff09923e */ /* 0x000fcc00000000ff */
[----:B------:R-:W2:Y:S01]  /*03e0*/  @!P3 I2F.F16 R19, R2 ;  /* 0x000000020013b306 */ /* 0x000ea20000200c00 */
[----:B------:R-:W-:Y:S01]  /*03f0*/  @!P4 HADD2.F32 R14, -RZ, R5.H0_H0 ;  /* 0x20000005ff0ec230 */ /* 0x000fe20000004100 */
[-C--:B------:R-:W-:Y:S01]  /*0400*/  @!P2 F2FP.PACK_AB R5, RZ, R23.reuse ;  /* 0x00000017ff05a23e */ /* 0x080fe200000000ff */
[----:B0-----:R-:W-:Y:S01]  /*0410*/  @!P1 HFMA2 R3, R3.H0_H0, R9.H0_H0, R20.H0_H0 ;  /* 0x2000000903039231 */ /* 0x001fe20000040814 */
[----:B------:R-:W-:Y:S02]  /*0420*/  @!P3 F2FP.PACK_AB R23, RZ, R23 ;  /* 0x00000017ff17b23e */ /* 0x000fe400000000ff */
[----:B------:R-:W-:Y:S01]  /*0430*/  @!P4 FADD.FTZ R6, RZ, R14 ;  /* 0x0000000eff06c221 */ /* 0x000fe20000010000 */
[----:B-1----:R-:W-:Y:S02]  /*0440*/  @!P2 HFMA2 R7, R4.H0_H0, R5.H0_H0, R7.H0_H0 ;  /* 0x200000050407a231 */ /* 0x002fe40000040807 */
[----:B------:R-:W-:-:S03]  /*0450*/  @!P1 HADD2.F32 R15, -RZ, R3.H0_H0 ;  /* 0x20000003ff0f9230 */ /* 0x000fc60000004100 */
[----:B------:R-:W-:Y:S02]  /*0460*/  @!P2 HADD2.F32 R16, -RZ, R7.H0_H0 ;  /* 0x20000007ff10a230 */ /* 0x000fe40000004100 */
[----:B--2---:R-:W-:Y:S01]  /*0470*/  @!P3 HFMA2 R8, R19.H0_H0, R23.H0_H0, R8.H0_H0 ;  /* 0x200000171308b231 */ /* 0x004fe20000040808 */
[----:B------:R-:W-:-:S04]  /*0480*/  @!P1 FADD.FTZ R6, R6, R15 ;  /* 0x0000000f06069221 */ /* 0x000fc80000010000 */
[----:B------:R-:W-:Y:S01]  /*0490*/  @!P3 HADD2.F32 R17, -RZ, R8.H0_H0 ;  /* 0x20000008ff11b230 */ /* 0x000fe20000004100 */
        /* <DEDUP_REMOVED lines=9> */
[----:B------:R-:W-:Y:S01]  /*0530*/  LOP3.LUT P5, R3, R0, 0x1f, RZ, 0xc0, !PT ;  /* 0x0000001f00037812 */ /* 0x000fe200078ac0ff */
[----:B------:R-:W1:Y:S01]  /*0540*/  @!P6 I2F R19, c[0x0][0x198] ;  /* 0x000066000013eb06 */ /* 0x000e620000201400 */
[----:B0-----:R-:W-:-:S05]  /*0550*/  FADD.FTZ R9, R8, R9 ;  /* 0x0000000908097221 */ /* 0x001fca0000010000 */
[----:B------:R-:W0:Y:S01]  /*0560*/  SHFL.BFLY PT, R18, R9, 0x1, 0x1f ;  /* 0x0c201f0009127f89 */ /* 0x000e2200000e0000 */
[----:B------:R-:W-:-:S04]  /*0570*/  SHF.R.U32.HI R7, RZ, 0x3, R0 ;  /* 0x00000003ff077819 */ /* 0x000fc80000011600 */
[----:B------:R-:W-:Y:S01]  /*0580*/  LOP3.LUT R7, R7, 0x1ffffffc, RZ, 0xc0, !PT ;  /* 0x1ffffffc07077812 */ /* 0x000fe200078ec0ff */
[----:B-1----:R-:W1:Y:S01]  /*0590*/  @!P6 MUFU.RCP R19, R19 ;  /* 0x000000130013e308 */ /* 0x002e620000001000 */
[----:B0-----:R-:W-:-:S05]  /*05a0*/  FADD.FTZ R20, R9, R18 ;  /* 0x0000001209147221 */ /* 0x001fca0000010000 */
[----:B------:R-:W-:Y:S01]  /*05b0*/  @!P5 STS [R7+0x8], R20 ;  /* 0x000008140700d388 */ /* 0x000fe20000000800 */
[----:B-1----:R-:W-:-:S03]  /*05c0*/  @!P6 FMUL.FTZ R6, R19, R6 ;  /* 0x000000061306e220 */ /* 0x002fc60000410000 */
[----:B------:R-:W-:Y:S01]  /*05d0*/  BAR.SYNC.DEFER_BLOCKING 0x0 ;  /* 0x0000000000007b1d */ /* 0x000fe20000010000 */
[----:B------:R-:W-:-:S04]  /*05e0*/  ISETP.NE.U32.AND P0, PT, RZ, c[0x0][0x1a8], PT ;  /* 0x00006a00ff007a0c */ /* 0x000fc80003f05070 */
[----:B------:R-:W-:Y:S01]  /*05f0*/  ISETP.NE.AND.EX P0, PT, RZ, c[0x0][0x1ac], PT, P0 ;  /* 0x00006b00ff007a0c */ /* 0x000fe20003f05300 */
[----:B------:R-:W-:Y:S01]  /*0600*/  HFMA2.MMA R2, -RZ, RZ, -1.875, 0 ;  /* 0xbf800000ff027435 */ /* 0x000fe200000001ff */
[----:B------:R-:W-:Y:S11]  /*0610*/  @!P6 STS [RZ], R6 ;  /* 0x00000006ff00e388 */ /* 0x000ff60000000800 */
[----:B------:R-:W-:Y:S01]  /*0620*/  @P0 IMAD.MOV.U32 R4, RZ, RZ, c[0x0][0x1a8] ;  /* 0x00006a00ff040624 */ /* 0x000fe200078e00ff */
[----:B------:R-:W-:-:S05]  /*0630*/  @P0 MOV R5, c[0x0][0x1ac] ;  /* 0x00006b0000050a02 */ /* 0x000fca0000000f00 */
[----:B------:R0:W5:Y:S04]  /*0640*/  @P0 LDG.E.CONSTANT R2, [R4.64] ;  /* 0x0000000404020981 */ /* 0x000168000c1e9900 */
[----:B------:R-:W-:Y:S06]  /*0650*/  BAR.SYNC.DEFER_BLOCKING 0x0 ;  /* 0x0000000000007b1d */ /* 0x000fec0000010000 */
[----:B0-----:R-:W0:Y:S02]  /*0660*/  LDS R4, [RZ] ;  /* 0x00000000ff047984 */ /* 0x001e240000000800 */
[----:B0-----:R-:W-:-:S02]  /*0670*/  FADD.FTZ R5, R14, -R4 ;  /* 0x800000040e057221 */ /* 0x001fc40000010000 */
[--C-:B------:R-:W-:Y:S02]  /*0680*/  FADD.FTZ R8, R15, -R4.reuse ;  /* 0x800000040f087221 */ /* 0x100fe40000010000 */
[----:B------:R-:W-:Y:S02]  /*0690*/  FFMA.FTZ R5, R5, R5, RZ ;  /* 0x0000000505057223 */ /* 0x000fe400000100ff */
[--C-:B------:R-:W-:Y:S02]  /*06a0*/  FADD.FTZ R18, R16, -R4.reuse ;  /* 0x8000000410127221 */ /* 0x100fe40000010000 */
        /* <DEDUP_REMOVED lines=19> */
[----:B------:R-:W-:Y:S06]  /*07e0*/  BAR.SYNC.DEFER_BLOCKING 0x0 ;  /* 0x0000000000007b1d */ /* 0x000fec0000010000 */
[----:B------:R-:W-:Y:S01]  /*07f0*/  BSSY B0, `(.L_x_482) ;  /* 0x0000023000007945 */ /* 0x000fe20003800000 */
[----:B-1----:R0:W-:Y:S04]  /*0800*/  @!P6 STS [0x4], R5 ;  /* 0x00000405ff00e388 */ /* 0x0021e80000000800 */
[----:B------:R-:W-:Y:S06]  /*0810*/  BAR.SYNC.DEFER_BLOCKING 0x0 ;  /* 0x0000000000007b1d */ /* 0x000fec0000010000 */
[----:B------:R-:W-:Y:S05]  /*0820*/  @P4 BRA `(.L_x_483) ;  /* 0x000001f000004947 */ /* 0x000fea0003800000 */
[----:B0-----:R-:W-:Y:S01]  /*0830*/  MOV R5, 0x2 ;  /* 0x0000000200057802 */ /* 0x001fe20000000f00 */
[----:B------:R-:W-:Y:S01]  /*0840*/  IMAD R3, R10, 0x20, R3 ;  /* 0x000000200a037824 */ /* 0x000fe200078e0203 */
[C---:B------:R-:W-:Y:S01]  /*0850*/  LOP3.LUT R4, R0.reuse, 0xffffffe0, RZ, 0xc0, !PT ;  /* 0xffffffe000047812 */ /* 0x040fe200078ec0ff */
[----:B------:R-:W0:Y:S02]  /*0860*/  LDS.64 R6, [RZ] ;  /* 0x00000000ff067984 */ /* 0x000e240000000a00 */
[----:B------:R-:W-:-:S04]  /*0870*/  IMAD.WIDE R8, R0, R5, c[0x0][0x180] ;  /* 0x0000600000087625 */ /* 0x000fc800078e0205 */
[-C--:B------:R-:W-:Y:S02]  /*0880*/  IMAD.WIDE R18, R0, R5.reuse, c[0x0][0x188] ;  /* 0x0000620000127625 */ /* 0x080fe400078e0205 */
[----:B------:R-:W2:Y:S02]  /*0890*/  LDG.E.U16 R8, [R8.64] ;  /* 0x0000000408087981 */ /* 0x000ea4000c1e1500 */
[----:B------:R-:W-:Y:S02]  /*08a0*/  IMAD R3, R4, c[0x0][0x194], R3 ;  /* 0x0000650004037a24 */ /* 0x000fe400078e0203 */
[----:B------:R-:W3:Y:S02]  /*08b0*/  LDG.E.U16 R18, [R18.64] ;  /* 0x0000000412127981 */ /* 0x000ee4000c1e1500 */
[----:B------:R-:W-:-:S05]  /*08c0*/  IMAD.WIDE R4, R3, R5, c[0x0][0x170] ;  /* 0x00005c0003047625 */ /* 0x000fca00078e0205 */
[----:B------:R-:W4:Y:S01]  /*08d0*/  LDG.E.U16 R0, [R4.64] ;  /* 0x0000000404007981 */ /* 0x000f22000c1e1500 */
        /* <DEDUP_REMOVED lines=12> */
[----:B------:R0:W-:Y:S02]  /*09a0*/  STG.E.U16 [R4.64], R0 ;  /* 0x0000000004007986 */ /* 0x0001e4000c101504 */
[----:B------:R-:W1:Y:S01]  /*09b0*/  F2I.S8.NTZ R9, R8 ;  /* 0x0000000800097305 */ /* 0x000e620000202100 */
[----:B------:R-:W-:-:S05]  /*09c0*/  IADD3.X R7, R14, c[0x0][0x164], RZ, P4, !PT ;  /* 0x000059000e077a10 */ /* 0x000fca00027fe4ff */
[----:B-1----:R0:W-:Y:S01]  /*09d0*/  STG.E.U8 [R6.64], R9 ;  /* 0x0000000906007986 */ /* 0x0021e2000c101104 */
[----:B------:R-:W-:Y:S05]  /*09e0*/  BRA `(.L_x_483) ;  /* 0x0000003000007947 */ /* 0x000fea0003800000 */
.L_x_484:
[----:B------:R-:W-:-:S04]  /*09f0*/  LEA R4, P4, R3, c[0x0][0x160], 0x1 ;  /* 0x0000580003047a11 */ /* 0x000fc800078808ff */
[----:B------:R-:W-:-:S05]  /*0a00*/  LEA.HI.X R5, R3, c[0x0][0x164], R14, 0x1, P4 ;  /* 0x0000590003057a11 */ /* 0x000fca00020f0c0e */
[----:B------:R0:W-:Y:S04]  /*0a10*/  STG.E.U16 [R4.64], R0 ;  /* 0x0000000004007986 */ /* 0x0001e8000c101504 */
.L_x_483:
[----:B0-----:R-:W-:Y:S05]  /*0a20*/  BSYNC B0 ;  /* 0x0000000000007941 */ /* 0x001fea0003800000 */
.L_x_482:
[----:B------:R-:W-:Y:S01]  /*0a30*/  BSSY B0, `(.L_x_485) ;  /* 0x0000023000007945 */ /* 0x000fe20003800000 */
[----:B------:R-:W-:Y:S05]  /*0a40*/  @P1 BRA `(.L_x_486) ;  /* 0x0000021000001947 */ /* 0x000fea0003800000 */
[C---:B------:R-:W-:Y:S01]  /*0a50*/  LOP3.LUT R3, R11.reuse, 0x1f, RZ, 0xc0, !PT ;  /* 0x0000001f0b037812 */ /* 0x040fe200078ec0ff */
[----:B------:R-:W-:Y:S01]  /*0a60*/  IMAD.MOV.U32 R4, RZ, RZ, 0x2 ;  /* 0x00000002ff047424 */ /* 0x000fe200078e00ff */
[C---:B------:R-:W-:Y:S01]  /*0a70*/  LOP3.LUT R0, R11.reuse, 0xffffffe0, RZ, 0xc0, !PT ;  /* 0xffffffe00b007812 */ /* 0x040fe200078ec0ff */
[----:B------:R-:W0:Y:S01]  /*0a80*/  LDS.64 R6, [RZ] ;  /* 0x00000000ff067984 */ /* 0x000e220000000a00 */
[----:B------:R-:W-:Y:S01]  /*0a90*/  LEA R3, R10, R3, 0x5 ;  /* 0x000000030a037211 */ /* 0x000fe200078e28ff */
        /* <DEDUP_REMOVED lines=25> */
.L_x_487:
[----:B------:R-:W-:-:S04]  /*0c30*/  LEA R4, P1, R0, c[0x0][0x160], 0x1 ;  /* 0x0000580000047a11 */ /* 0x000fc800078208ff */
[----:B------:R-:W-:-:S05]  /*0c40*/  LEA.HI.X R5, R0, c[0x0][0x164], R11, 0x1, P1 ;  /* 0x0000590000057a11 */ /* 0x000fca00008f0c0b */
[----:B------:R0:W-:Y:S04]  /*0c50*/  STG.E.U16 [R4.64], R7 ;  /* 0x0000000704007986 */ /* 0x0001e8000c101504 */
.L_x_486:
[----:B------:R-:W-:Y:S05]  /*0c60*/  BSYNC B0 ;  /* 0x0000000000007941 */ /* 0x000fea0003800000 */
.L_x_485:
[----:B------:R-:W-:Y:S01]  /*0c70*/  BSSY B0, `(.L_x_488) ;  /* 0x0000022000007945 */ /* 0x000fe20003800000 */
[----:B------:R-:W-:Y:S05]  /*0c80*/  @P2 BRA `(.L_x_489) ;  /* 0x0000020000002947 */ /* 0x000fea0003800000 */
[----:B01----:R-:W-:Y:S01]  /*0c90*/  HFMA2.MMA R5, -RZ, RZ, 0, 1.1920928955078125e-07 ;  /* 0x00000002ff057435 */ /* 0x003fe200000001ff */
[C---:B------:R-:W-:Y:S01]  /*0ca0*/  LOP3.LUT R3, R12.reuse, 0x1f, RZ, 0xc0, !PT ;  /* 0x0000001f0c037812 */ /* 0x040fe200078ec0ff */
[----:B------:R-:W0:Y:S01]  /*0cb0*/  LDS.64 R14, [RZ] ;  /* 0x00000000ff0e7984 */ /* 0x000e220000000a00 */
[----:B------:R-:W-:-:S03]  /*0cc0*/  LOP3.LUT R0, R12, 0xffffffe0, RZ, 0xc0, !PT ;  /* 0xffffffe00c007812 */ /* 0x000fc600078ec0ff */
[----:B------:R-:W-:-:S04]  /*0cd0*/  IMAD R3, R10, 0x20, R3 ;  /* 0x000000200a037824 */ /* 0x000fc800078e0203 */
[----:B------:R-:W-:-:S04]  /*0ce0*/  IMAD.WIDE R6, R12, R5, c[0x0][0x180] ;  /* 0x000060000c067625 */ /* 0x000fc800078e0205 */
[-C--:B------:R-:W-:Y:S02]  /*0cf0*/  IMAD.WIDE R8, R12, R5.reuse, c[0x0][0x188] ;  /* 0x000062000c087625 */ /* 0x080fe400078e0205 */
[----:B------:R1:W2:Y:S02]  /*0d00*/  LDG.E.U16 R6, [R6.64] ;  /* 0x0000000406067981 */ /* 0x0002a4000c1e1500 */
[----:B------:R-:W-:Y:S02]  /*0d10*/  IMAD R0, R0, c[0x0][0x194], R3 ;  /* 0x0000650000007a24 */ /* 0x000fe400078e0203 */
[----:B------:R-:W3:Y:S02]  /*0d20*/  LDG.E.U16 R8, [R8.64] ;  /* 0x0000000408087981 */ /* 0x000ee4000c1e1500 */
[----:B------:R-:W-:-:S05]  /*0d30*/  IMAD.WIDE R4, R0, R5, c[0x0][0x170] ;  /* 0x00005c0000047625 */ /* 0x000fca00078e0205 */
[----:B------:R-:W4:Y:S01]  /*0d40*/  LDG.E.U16 R3, [R4.64] ;  /* 0x0000000404037981 */ /* 0x000f22000c1e1500 */
        /* <DEDUP_REMOVED lines=17> */
.L_x_490:
[----:B------:R-:W-:-:S04]  /*0e60*/  LEA R4, P1, R0, c[0x0][0x160], 0x1 ;  /* 0x0000580000047a11 */ /* 0x000fc800078208ff */
[----:B------:R-:W-:-:S05]  /*0e70*/  LEA.HI.X R5, R0, c[0x0][0x164], R7, 0x1, P1 ;  /* 0x0000590000057a11 */ /* 0x000fca00008f0c07 */
[----:B------:R0:W-:Y:S04]  /*0e80*/  STG.E.U16 [R4.64], R3 ;  /* 0x0000000304007986 */ /* 0x0001e8000c101504 */
.L_x_489:
[----:B------:R-:W-:Y:S05]  /*0e90*/  BSYNC B0 ;  /* 0x0000000000007941 */ /* 0x000fea0003800000 */
.L_x_488:
[----:B------:R-:W-:Y:S05]  /*0ea0*/  @P3 EXIT ;  /* 0x000000000000394d */ /* 0x000fea0003800000 */
[C---:B01----:R-:W-:Y:S02]  /*0eb0*/  LOP3.LUT R3, R13.reuse, 0x1f, RZ, 0xc0, !PT ;  /* 0x0000001f0d037812 */ /* 0x043fe400078ec0ff */
[----:B------:R-:W-:Y:S02]  /*0ec0*/  MOV R4, 0x2 ;  /* 0x0000000200047802 */ /* 0x000fe40000000f00 */
        /* <DEDUP_REMOVED lines=22> */
[----:B------:R-:W-:Y:S02]  /*1030*/  STG.E.U16 [R4.64], R0 ;  /* 0x0000000004007986 */ /* 0x000fe4000c101504 */
[----:B------:R-:W0:Y:S01]  /*1040*/  F2I.S8.NTZ R7, R6 ;  /* 0x0000000600077305 */ /* 0x000e220000202100 */
[----:B------:R-:W-:-:S05]  /*1050*/  IADD3.X R3, R10, c[0x0][0x164], RZ, P0, !PT ;  /* 0x000059000a037a10 */ /* 0x000fca00007fe4ff */
[----:B0-----:R-:W-:Y:S01]  /*1060*/  STG.E.U8 [R2.64], R7 ;  /* 0x0000000702007986 */ /* 0x001fe2000c101104 */
[----:B------:R-:W-:Y:S05]  /*1070*/  EXIT ;  /* 0x000000000000794d */ /* 0x000fea0003800000 */
.L_x_491:
[----:B-----5:R-:W-:-:S04]  /*1080*/  LEA R2, P0, R11, c[0x0][0x160], 0x1 ;  /* 0x000058000b027a11 */ /* 0x020fc800078008ff */
[----:B------:R-:W-:-:S05]  /*1090*/  LEA.HI.X R3, R11, c[0x0][0x164], R10, 0x1, P0 ;  /* 0x000059000b037a11 */ /* 0x000fca00000f0c0a */
[----:B------:R-:W-:Y:S01]  /*10a0*/  STG.E.U16 [R2.64], R0 ;  /* 0x0000000002007986 */ /* 0x000fe2000c101504 */
[----:B------:R-:W-:Y:S05]  /*10b0*/  EXIT ;  /* 0x000000000000794d */ /* 0x000fea0003800000 */
.L_x_492:
        /* <DEDUP_REMOVED lines=12> */
.L_x_589:


//--------------------- .text._ZN17fastertransformer29add_bias_layernorm_add_res_e2ILi4EEEvP5char2PKS1_P7__half2PKS5_S8_S8_fiiPKfSA_ --------------------------
	.section	.text._ZN17fastertransformer29add_bias_layernorm_add_res_e2ILi4EEEvP5char2PKS1_P7__half2PKS5_S8_S8_fiiPKfSA_,"ax",@progbits
	.sectioninfo	@"SHI_REGISTERS=27"
	.align	128
        .global         _ZN17fastertransformer29add_bias_layernorm_add_res_e2ILi4EEEvP5char2PKS1_P7__half2PKS5_S8_S8_fiiPKfSA_
        .type           _ZN17fastertransformer29add_bias_layernorm_add_res_e2ILi4EEEvP5char2PKS1_P7__half2PKS5_S8_S8_fiiPKfSA_,@function
        .size           _ZN17fastertransformer29add_bias_layernorm_add_res_e2ILi4EEEvP5char2PKS1_P7__half2PKS5_S8_S8_fiiPKfSA_,(.L_x_590 - _ZN17fastertransformer29add_bias_layernorm_add_res_e2ILi4EEEvP5char2PKS1_P7__half2PKS5_S8_S8_fiiPKfSA_)
        .other          _ZN17fastertransformer29add_bias_layernorm_add_res_e2ILi4EEEvP5char2PKS1_P7__half2PKS5_S8_S8_fiiPKfSA_,@"STO_CUDA_ENTRY STV_DEFAULT"
_ZN17fastertransformer29add_bias_layernorm_add_res_e2ILi4EEEvP5char2PKS1_P7__half2PKS5_S8_S8_fiiPKfSA_:
.text._ZN17fastertransformer29add_bias_layernorm_add_res_e2ILi4EEEvP5char2PKS1_P7__half2PKS5_S8_S8_fiiPKfSA_:
[----:B------:R-:W-:Y:S02]  /*0000*/  MOV R1, c[0x0][0x28] ;  /* 0x00000a0000017a02 */ /* 0x000fe40000000f00 */
[----:B------:R-:W-:Y:S01]  /*0010*/  MOV R12, c[0x0][0x1a0] ;  /* 0x00006800000c7a02 */ /* 0x000fe20000000f00 */
[----:B------:R-:W-:Y:S01]  /*0020*/  ULDC.64 UR6, c[0x0][0x118] ;  /* 0x0000460000067ab9 */ /* 0x000fe20000000a00 */
[----:B------:R-:W-:Y:S01]  /*0030*/  MOV R13, c[0x0][0x1a4] ;  /* 0x00006900000d7a02 */ /* 0x000fe20000000f00 */
[----:B------:R-:W0:Y:S01]  /*0040*/  S2R R10, SR_TID.X ;  /* 0x00000000000a7919 */ /* 0x000e220000002100 */
[----:B------:R-:W-:Y:S02]  /*0050*/  ULDC UR4, c[0x0][0x198] ;  /* 0x0000660000047ab9 */ /* 0x000fe40000000800 */
[----:B------:R-:W-:Y:S01]  /*0060*/  USHF.R.S32.HI UR4, URZ, 0x1, UR4 ;  /* 0x000000013f047899 */ /* 0x000fe20008011404 */
[----:B------:R1:W5:Y:S04]  /*0070*/  LDG.E.CONSTANT R0, [R12.64] ;  /* 0x000000060c007981 */ /* 0x000368000c1e9900 */
[----:B------:R-:W2:Y:S01]  /*0080*/  S2R R4, SR_CTAID.X ;  /* 0x0000000000047919 */ /* 0x000ea20000002500 */
[----:B------:R-:W-:Y:S01]  /*0090*/  BSSY B0, `(.L_x_493) ;  /* 0x0000022000007945 */ /* 0x000fe20003800000 */
[----:B------:R-:W-:Y:S01]  /*00a0*/  HFMA2.MMA R2, -RZ, RZ, 0, 0 ;  /* 0x00000000ff027435 */ /* 0x000fe200000001ff */
[----:B0-----:R-:W-:-:S02]  /*00b0*/  ISETP.GE.AND P5, PT, R10, UR4, PT ;  /* 0x000000040a007c0c */ /* 0x001fc4000bfa6270 */
[----:B------:R-:W-:-:S04]  /*00c0*/  IADD3 R8, R10, c[0x0][0x0], RZ ;  /* 0x000000000a087a10 */ /* 0x000fc80007ffe0ff */
[C---:B------:R-:W-:Y:S02]  /*00d0*/  IADD3 R6, R8.reuse, c[0x0][0x0], RZ ;  /* 0x0000000008067a10 */ /* 0x040fe40007ffe0ff */
[----:B------:R-:W-:Y:S02]  /*00e0*/  ISETP.GE.AND P1, PT, R8, UR4, PT ;  /* 0x0000000408007c0c */ /* 0x000fe4000bf26270 */
[C---:B------:R-:W-:Y:S02]  /*00f0*/  IADD3 R3, R6.reuse, c[0x0][0x0], RZ ;  /* 0x0000000006037a10 */ /* 0x040fe40007ffe0ff */
[----:B------:R-:W-:Y:S02]  /*0100*/  ISETP.GE.AND P2, PT, R6, UR4, PT ;  /* 0x0000000406007c0c */ /* 0x000fe4000bf46270 */
[----:B------:R-:W-:Y:S01]  /*0110*/  ISETP.GE.AND P3, PT, R3, UR4, PT ;  /* 0x0000000403007c0c */ /* 0x000fe2000bf66270 */
[----:B------:R-:W-:Y:S07]  /*0120*/  @P5 BRA `(.L_x_494) ;  /* 0x0000018000005947 */ /* 0x000fee0003800000 */
[----:B-12---:R-:W-:-:S04]  /*0130*/  SHF.L.U32 R2, R10, 0x1, RZ ;  /* 0x000000010a027819 */ /* 0x006fc800000006ff */
[C---:B------:R-:W-:Y:S02]  /*0140*/  LOP3.LUT R5, R2.reuse, 0x1e, RZ, 0xc0, !PT ;  /* 0x0000001e02057812 */ /* 0x040fe400078ec0ff */
[----:B------:R-:W-:Y:S02]  /*0150*/  LOP3.LUT R2, R2, 0xffffffe0, RZ, 0xc0, !PT ;  /* 0xffffffe002027812 */ /* 0x000fe400078ec0ff */
[----:B------:R-:W-:-:S05]  /*0160*/  LEA R5, R4, R5, 0x5 ;  /* 0x0000000504057211 */ /* 0x000fca00078e28ff */
[----:B------:R-:W-:-:S05]  /*0170*/  IMAD R2, R2, c[0x0][0x194], R5 ;  /* 0x0000650002027a24 */ /* 0x000fca00078e0205 */
[----:B------:R-:W-:-:S04]  /*0180*/  IADD3 R14, P0, R2, c[0x0][0x168], RZ ;  /* 0x00005a00020e7a10 */ /* 0x000fc80007f1e0ff */
[----:B------:R-:W-:-:S05]  /*0190*/  IADD3.X R15, RZ, c[0x0][0x16c], RZ, P0, !PT ;  /* 0x00005b00ff0f7a10 */ /* 0x000fca00007fe4ff */
[----:B------:R-:W2:Y:S01]  /*01a0*/  LDG.E.U16 R14, [R14.64] ;  /* 0x000000060e0e7981 */ /* 0x000ea2000c1e1500 */
[----:B------:R-:W-:-:S05]  /*01b0*/  MOV R13, 0x4 ;  /* 0x00000004000d7802 */ /* 0x000fca0000000f00 */
        /* <DEDUP_REMOVED lines=15> */
.L_x_494:
[----:B-12---:R-:W-:Y:S05]  /*02b0*/  BSYNC B0 ;  /* 0x0000000000007941 */ /* 0x006fea0003800000 */
.L_x_493:
[----:B------:R-:W-:Y:S01]  /*02c0*/  BSSY B0, `(.L_x_495) ;  /* 0x000001a000007945 */ /* 0x000fe20003800000 */
[----:B------:R-:W-:Y:S05]  /*02d0*/  @P1 BRA `(.L_x_496) ;  /* 0x0000018000001947 */ /* 0x000fea0003800000 */
[----:B------:R-:W-:-:S04]  /*02e0*/  SHF.L.U32 R5, R8, 0x1, RZ ;  /* 0x0000000108057819 */ /* 0x000fc800000006ff */
        /* <DEDUP_REMOVED lines=23> */
.L_x_496:
[----:B------:R-:W-:Y:S05]  /*0460*/  BSYNC B0 ;  /* 0x0000000000007941 */ /* 0x000fea0003800000 */
.L_x_495:
        /* <DEDUP_REMOVED lines=26> */
.L_x_498:
[----:B------:R-:W-:Y:S05]  /*0610*/  BSYNC B0 ;  /* 0x0000000000007941 */ /* 0x000fea0003800000 */
.L_x_497:
        /* <DEDUP_REMOVED lines=26> */
.L_x_500:
[----:B------:R-:W-:Y:S05]  /*07c0*/  BSYNC B0 ;  /* 0x0000000000007941 */ /* 0x000fea0003800000 */
.L_x_499:
[----:B------:R-:W0:Y:S01]  /*07d0*/  SHFL.BFLY PT, R11, R2, 0x10, 0x1f ;  /* 0x0e001f00020b7f89 */ /* 0x000e2200000e0000 */
[----:B------:R-:W1:Y:S01]  /*07e0*/  I2F.U32 R17, c[0x0][0x0] ;  /* 0x0000000000117b06 */ /* 0x000e620000201000 */
[----:B------:R-:W-:Y:S01]  /*07f0*/  ISETP.NE.AND P6, PT, R10, RZ, PT ;  /* 0x000000ff0a00720c */ /* 0x000fe20003fc5270 */
[----:B------:R-:W-:Y:S02]  /*0800*/  @!P1 HADD2.F32 R21, -RZ, R7.H0_H0 ;  /* 0x20000007ff159230 */ /* 0x000fe40000004100 */
[----:B------:R-:W-:Y:S02]  /*0810*/  @!P5 HADD2.F32 R19, -RZ, R9.H0_H0 ;  /* 0x20000009ff13d230 */ /* 0x000fe40000004100 */
[----:B-----5:R-:W-:Y:S02]  /*0820*/  @!P3 HADD2.F32 R23, -RZ, R0.H1_H1 ;  /* 0x30000000ff17b230 */ /* 0x020fe40000004100 */
[----:B------:R-:W2:Y:S01]  /*0830*/  I2F.U32 R18, R10 ;  /* 0x0000000a00127306 */ /* 0x000ea20000201000 */
[----:B-1----:R-:W-:-:S02]  /*0840*/  FMUL.FTZ R17, R17, 0.03125 ;  /* 0x3d00000011117820 */ /* 0x002fc40000410000 */
[----:B0-----:R-:W-:-:S03]  /*0850*/  FADD.FTZ R12, R11, R2 ;  /* 0x000000020b0c7221 */ /* 0x001fc60000010000 */
[----:B--2---:R-:W-:Y:S01]  /*0860*/  FSETP.GT.FTZ.AND P4, PT, R17, R18, PT ;  /* 0x000000121100720b */ /* 0x004fe20003f94000 */
[----:B------:R-:W-:Y:S01]  /*0870*/  IMAD.MOV.U32 R2, RZ, RZ, RZ ;  /* 0x000000ffff027224 */ /* 0x000fe200078e00ff */
[----:B------:R-:W0:Y:S01]  /*0880*/  @!P6 I2F R18, c[0x0][0x198] ;  /* 0x000066000012eb06 */ /* 0x000e220000201400 */
[----:B------:R-:W1:Y:S07]  /*0890*/  SHFL.BFLY PT, R11, R12, 0x8, 0x1f ;  /* 0x0d001f000c0b7f89 */ /* 0x000e6e00000e0000 */
[----:B0-----:R-:W0:Y:S01]  /*08a0*/  @!P6 MUFU.RCP R18, R18 ;  /* 0x000000120012e308 */ /* 0x001e220000001000 */
[----:B-1----:R-:W-:Y:S01]  /*08b0*/  FADD.FTZ R13, R12, R11 ;  /* 0x0000000b0c0d7221 */ /* 0x002fe20000010000 */
[----:B------:R-:W-:-:S04]  /*08c0*/  SHF.R.U32.HI R12, RZ, 0x3, R10 ;  /* 0x00000003ff0c7819 */ /* 0x000fc8000001160a */
[----:B------:R-:W1:Y:S01]  /*08d0*/  SHFL.BFLY PT, R14, R13, 0x4, 0x1f ;  /* 0x0c801f000d0e7f89 */ /* 0x000e6200000e0000 */
[----:B------:R-:W-:Y:S01]  /*08e0*/  LOP3.LUT R12, R12, 0x1ffffffc, RZ, 0xc0, !PT ;  /* 0x1ffffffc0c0c7812 */ /* 0x000fe200078ec0ff */
[----:B-1----:R-:W-:-:S05]  /*08f0*/  FADD.FTZ R14, R13, R14 ;  /* 0x0000000e0d0e7221 */ /* 0x002fca0000010000 */
[----:B------:R-:W1:Y:S02]  /*0900*/  SHFL.BFLY PT, R11, R14, 0x2, 0x1f ;  /* 0x0c401f000e0b7f89 */ /* 0x000e6400000e0000 */
[----:B-1----:R-:W-:Y:S01]  /*0910*/  FADD.FTZ R15, R14, R11 ;  /* 0x0000000b0e0f7221 */ /* 0x002fe20000010000 */
[----:B------:R-:W-:-:S04]  /*0920*/  LOP3.LUT P0, R11, R10, 0x1f, RZ, 0xc0, !PT ;  /* 0x0000001f0a0b7812 */ /* 0x000fc8000780c0ff */
[----:B------:R-:W1:Y:S02]  /*0930*/  SHFL.BFLY PT, R16, R15, 0x1, 0x1f ;  /* 0x0c201f000f107f89 */ /* 0x000e6400000e0000 */
[----:B-1----:R-:W-:-:S07]  /*0940*/  FADD.FTZ R17, R15, R16 ;  /* 0x000000100f117221 */ /* 0x002fce0000010000 */
        /* <DEDUP_REMOVED lines=10> */
[----:B-1----:R-:W-:Y:S01]  /*09f0*/  FADD.FTZ R16, R15, R16 ;  /* 0x000000100f107221 */ /* 0x002fe20000010000 */
[----:B------:R-:W-:-:S04]  /*0a00*/  @!P5 HADD2.F32 R15, -RZ, R9.H1_H1 ;  /* 0x30000009ff0fd230 */ /* 0x000fc80000004100 */
[----:B------:R-:W1:Y:S02]  /*0a10*/  SHFL.BFLY PT, R17, R16, 0x1, 0x1f ;  /* 0x0c201f0010117f89 */ /* 0x000e6400000e0000 */
[----:B-1----:R-:W-:-:S04]  /*0a20*/  FADD.FTZ R17, R16, R17 ;  /* 0x0000001110117221 */ /* 0x002fc80000010000 */
[----:B0-----:R-:W-:Y:S01]  /*0a30*/  @!P6 FMUL.FTZ R13, R17, R18 ;  /* 0x00000012110de220 */ /* 0x001fe20000410000 */
[----:B------:R-:W-:-:S04]  /*0a40*/  @!P1 HADD2.F32 R17, -RZ, R7.H1_H1 ;  /* 0x30000007ff119230 */ /* 0x000fc80000004100 */
[----:B------:R0:W-:Y:S04]  /*0a50*/  @!P6 STS [RZ], R13 ;  /* 0x0000000dff00e388 */ /* 0x0001e80000000800 */
[----:B------:R-:W-:Y:S01]  /*0a60*/  BAR.SYNC.DEFER_BLOCKING 0x0 ;  /* 0x0000000000007b1d */ /* 0x000fe20000010000 */
[----:B0-----:R-:W-:-:S05]  /*0a70*/  @!P2 HADD2.F32 R13, -RZ, R5.H1_H1 ;  /* 0x30000005ff0da230 */ /* 0x001fca0000004100 */
[----:B------:R-:W0:Y:S02]  /*0a80*/  LDS R2, [RZ] ;  /* 0x00000000ff027984 */ /* 0x000e240000000800 */
[--C-:B0-----:R-:W-:Y:S02]  /*0a90*/  @!P1 FADD.FTZ R17, R17, -R2.reuse ;  /* 0x8000000211119221 */ /* 0x101fe40000010000 */
[--C-:B------:R-:W-:Y:S02]  /*0aa0*/  @!P5 FADD.FTZ R15, R15, -R2.reuse ;  /* 0x800000020f0fd221 */ /* 0x100fe40000010000 */
[--C-:B------:R-:W-:Y:S01]  /*0ab0*/  @!P1 FADD.FTZ R16, R21, -R2.reuse ;  /* 0x8000000215109221 */ /* 0x100fe20000010000 */
[----:B------:R-:W-:Y:S01]  /*0ac0*/  @!P3 HADD2.F32 R21, -RZ, R0.H0_H0 ;  /* 0x20000000ff15b230 */ /* 0x000fe20000004100 */
[----:B------:R-:W-:Y:S02]  /*0ad0*/  @!P1 FMUL.FTZ R17, R17, R17 ;  /* 0x0000001111119220 */ /* 0x000fe40000410000 */
[----:B------:R-:W-:Y:S01]  /*0ae0*/  @!P5 FADD.FTZ R14, R19, -R2 ;  /* 0x80000002130ed221 */ /* 0x000fe20000010000 */
[----:B------:R-:W-:Y:S01]  /*0af0*/  @!P2 HADD2.F32 R19, -RZ, R5.H0_H0 ;  /* 0x20000005ff13a230 */ /* 0x000fe20000004100 */
[----:B------:R-:W-:-:S02]  /*0b00*/  @!P5 FMUL.FTZ R15, R15, R15 ;  /* 0x0000000f0f0fd220 */ /* 0x000fc40000410000 */
[----:B------:R-:W-:Y:S02]  /*0b10*/  @!P1 FFMA.FTZ R16, R16, R16, R17 ;  /* 0x0000001010109223 */ /* 0x000fe40000010011 */
[----:B------:R-:W-:Y:S02]  /*0b20*/  @!P5 FFMA.FTZ R15, R14, R14, R15 ;  /* 0x0000000e0e0fd223 */ /* 0x000fe4000001000f */
[--C-:B------:R-:W-:Y:S01]  /*0b30*/  @!P2 FADD.FTZ R17, R13, -R2.reuse ;  /* 0x800000020d11a221 */ /* 0x100fe20000010000 */
[----:B------:R-:W-:Y:S01]  /*0b40*/  MOV R13, RZ ;  /* 0x000000ff000d7202 */ /* 0x000fe20000000f00 */
[--C-:B------:R-:W-:Y:S02]  /*0b50*/  @!P2 FADD.FTZ R14, R19, -R2.reuse ;  /* 0x80000002130ea221 */ /* 0x100fe40000010000 */
[----:B------:R-:W-:Y:S02]  /*0b60*/  @!P2 FMUL.FTZ R17, R17, R17 ;  /* 0x000000111111a220 */ /* 0x000fe40000410000 */
[----:B------:R-:W-:-:S02]  /*0b70*/  @!P3 FADD.FTZ R18, R23, -R2 ;  /* 0x800000021712b221 */ /* 0x000fc40000010000 */
[----:B------:R-:W-:Y:S02]  /*0b80*/  @!P5 FADD.FTZ R13, RZ, R15 ;  /* 0x0000000fff0dd221 */ /* 0x000fe40000010000 */
[----:B------:R-:W-:Y:S02]  /*0b90*/  @!P3 FADD.FTZ R2, R21, -R2 ;  /* 0x800000021502b221 */ /* 0x000fe40000010000 */
[----:B------:R-:W-:Y:S02]  /*0ba0*/  @!P2 FFMA.FTZ R14, R14, R14, R17 ;  /* 0x0000000e0e0ea223 */ /* 0x000fe40000010011 */
[----:B------:R-:W-:Y:S02]  /*0bb0*/  @!P3 FMUL.FTZ R15, R18, R18 ;  /* 0x00000012120fb220 */ /* 0x000fe40000410000 */
[----:B------:R-:W-:Y:S02]  /*0bc0*/  @!P1 FADD.FTZ R13, R13, R16 ;  /* 0x000000100d0d9221 */ /* 0x000fe40000010000 */
[----:B------:R-:W-:-:S02]  /*0bd0*/  @!P3 FFMA.FTZ R2, R2, R2, R15 ;  /* 0x000000020202b223 */ /* 0x000fc4000001000f */
[----:B------:R-:W-:-:S04]  /*0be0*/  @!P2 FADD.FTZ R13, R13, R14 ;  /* 0x0000000e0d0da221 */ /* 0x000fc80000010000 */
[----:B------:R-:W-:-:S05]  /*0bf0*/  @!P3 FADD.FTZ R13, R13, R2 ;  /* 0x000000020d0db221 */ /* 0x000fca0000010000 */
[----:B------:R-:W0:Y:S02]  /*0c00*/  SHFL.BFLY PT, R2, R13, 0x10, 0x1f ;  /* 0x0e001f000d027f89 */ /* 0x000e2400000e0000 */
[----:B0-----:R-:W-:-:S05]  /*0c10*/  FADD.FTZ R2, R2, R13 ;  /* 0x0000000d02027221 */ /* 0x001fca0000010000 */
[----:B------:R-:W0:Y:S02]  /*0c20*/  SHFL.BFLY PT, R15, R2, 0x8, 0x1f ;  /* 0x0d001f00020f7f89 */ /* 0x000e2400000e0000 */
[----:B0-----:R-:W-:Y:S01]  /*0c30*/  FADD.FTZ R16, R2, R15 ;  /* 0x0000000f02107221 */ /* 0x001fe20000010000 */
[----:B------:R-:W-:Y:S02]  /*0c40*/  HFMA2.MMA R13, -RZ, RZ, 0, 0 ;  /* 0x00000000ff0d7435 */ /* 0x000fe400000001ff */
[----:B------:R-:W-:Y:S02]  /*0c50*/  HFMA2.MMA R2, -RZ, RZ, -1.875, 0 ;  /* 0xbf800000ff027435 */ /* 0x000fe400000001ff */
        /* <DEDUP_REMOVED lines=8> */
[----:B------:R-:W-:-:S04]  /*0ce0*/  ISETP.NE.U32.AND P0, PT, RZ, c[0x0][0x1a8], PT ;  /* 0x00006a00ff007a0c */ /* 0x000fc80003f05070 */
[----:B------:R-:W-:-:S13]  /*0cf0*/  ISETP.NE.AND.EX P0, PT, RZ, c[0x0][0x1ac], PT, P0 ;  /* 0x00006b00ff007a0c */ /* 0x000fda0003f05300 */
[----:B------:R-:W-:Y:S02]  /*0d00*/  @P0 MOV R14, c[0x0][0x1a8] ;  /* 0x00006a00000e0a02 */ /* 0x000fe40000000f00 */
[----:B------:R-:W-:Y:S01]  /*0d10*/  @P0 MOV R15, c[0x0][0x1ac] ;  /* 0x00006b00000f0a02 */ /* 0x000fe20000000f00 */
[----:B------:R-:W0:Y:S04]  /*0d20*/  @P4 LDS R13, [R11.X4+0x8] ;  /* 0x000008000b0d4984 */ /* 0x000e280000004800 */
[----:B------:R1:W5:Y:S01]  /*0d30*/  @P0 LDG.E.CONSTANT R2, [R14.64] ;  /* 0x000000060e020981 */ /* 0x000362000c1e9900 */
[----:B------:R-:W-:Y:S01]  /*0d40*/  BSSY B0, `(.L_x_501) ;  /* 0x000003f000007945 */ /* 0x000fe20003800000 */
[----:B-1----:R-:W1:Y:S08]  /*0d50*/  @!P6 I2F R15, c[0x0][0x198] ;  /* 0x00006600000feb06 */ /* 0x002e700000201400 */
        /* <DEDUP_REMOVED lines=11> */
[----:B-1----:R-:W-:-:S06]  /*0e10*/  @!P6 FFMA.FTZ R11, R11, R18, c[0x0][0x190] ;  /* 0x000064000b0be623 */ /* 0x002fcc0000010012 */
[----:B------:R-:W0:Y:S02]  /*0e20*/  @!P6 MUFU.RSQ R11, R11 ;  /* 0x0000000b000be308 */ /* 0x000e240000001400 */
[----:B0-----:R0:W-:Y:S04]  /*0e30*/  @!P6 STS [0x4], R11 ;  /* 0x0000040bff00e388 */ /* 0x0011e80000000800 */
[----:B------:R-:W-:Y:S06]  /*0e40*/  BAR.SYNC.DEFER_BLOCKING 0x0 ;  /* 0x0000000000007b1d */ /* 0x000fec0000010000 */
[----:B------:R-:W-:Y:S05]  /*0e50*/  @P5 BRA `(.L_x_502) ;  /* 0x000002d000005947 */ /* 0x000fea0003800000 */
[----:B0-----:R-:W-:-:S04]  /*0e60*/  SHF.L.U32 R11, R10, 0x1, RZ ;  /* 0x000000010a0b7819 */ /* 0x001fc800000006ff */
[C---:B------:R-:W-:Y:S02]  /*0e70*/  LOP3.LUT R13, R11.reuse, 0x1e, RZ, 0xc0, !PT ;  /* 0x0000001e0b0d7812 */ /* 0x040fe400078ec0ff */
[----:B------:R-:W-:Y:S02]  /*0e80*/  LOP3.LUT R12, R11, 0xffffffe0, RZ, 0xc0, !PT ;  /* 0xffffffe00b0c7812 */ /* 0x000fe400078ec0ff */
[----:B------:R-:W-:Y:S02]  /*0e90*/  LEA R13, R4, R13, 0x5 ;  /* 0x0000000d040d7211 */ /* 0x000fe400078e28ff */
        /* <DEDUP_REMOVED lines=25> */
[----:B------:R-:W-:-:S05]  /*1030*/  FADD.FTZ R15, R20, R15 ;  /* 0x0000000f140f7221 */ /* 0x000fca0000010000 */
[----:B------:R-:W-:Y:S01]  /*1040*/  F2FP.PACK_AB R13, R15, R9 ;  /* 0x000000090f0d723e */ /* 0x000fe200000000ff */
[----:B------:R-:W-:Y:S05]  /*1050*/  @!P0 BRA `(.L_x_503) ;  /* 0x000000a000008947 */ /* 0x000fea0003800000 */
[-C--:B-----5:R-:W-:Y:S01]  /*1060*/  FMUL.FTZ R9, R9, R2.reuse ;  /* 0x0000000209097220 */ /* 0x0a0fe20000410000 */
[----:B------:R-:W-:Y:S01]  /*1070*/  LEA R14, P4, R14, c[0x0][0x160], 0x1 ;  /* 0x000058000e0e7a11 */ /* 0x000fe200078808ff */
[----:B------:R-:W-:Y:S01]  /*1080*/  FMUL.FTZ R12, R15, R2 ;  /* 0x000000020f0c7220 */ /* 0x000fe20000410000 */
[----:B------:R0:W-:Y:S02]  /*1090*/  STG.E [R10.64], R13 ;  /* 0x0000000d0a007986 */ /* 0x0001e4000c101906 */
[----:B------:R-:W-:Y:S01]  /*10a0*/  IADD3.X R15, RZ, c[0x0][0x164], RZ, P4, !PT ;  /* 0x00005900ff0f7a10 */ /* 0x000fe200027fe4ff */
[----:B------:R-:W-:Y:S08]  /*10b0*/  F2I.S8.NTZ R9, R9 ;  /* 0x0000000900097305 */ /* 0x000ff00000202100 */
[----:B------:R-:W1:Y:S02]  /*10c0*/  F2I.S8.NTZ R12, R12 ;  /* 0x0000000c000c7305 */ /* 0x000e640000202100 */
[----:B-1----:R-:W-:-:S05]  /*10d0*/  PRMT R17, R12, 0x7604, R9 ;  /* 0x000076040c117816 */ /* 0x002fca0000000009 */
[----:B------:R0:W-:Y:S01]  /*10e0*/  STG.E.U16 [R14.64], R17 ;  /* 0x000000110e007986 */ /* 0x0001e2000c101506 */
[----:B------:R-:W-:Y:S05]  /*10f0*/  BRA `(.L_x_502) ;  /* 0x0000003000007947 */ /* 0x000fea0003800000 */
.L_x_503:
[----:B------:R-:W-:-:S04]  /*1100*/  LEA R10, P4, R14, c[0x0][0x160], 0x2 ;  /* 0x000058000e0a7a11 */ /* 0x000fc800078810ff */
[----:B------:R-:W-:-:S05]  /*1110*/  LEA.HI.X R11, R14, c[0x0][0x164], RZ, 0x2, P4 ;  /* 0x000059000e0b7a11 */ /* 0x000fca00020f14ff */
[----:B------:R0:W-:Y:S04]  /*1120*/  STG.E [R10.64], R13 ;  /* 0x0000000d0a007986 */ /* 0x0001e8000c101906 */
.L_x_502:
[----:B0-----:R-:W-:Y:S05]  /*1130*/  BSYNC B0 ;  /* 0x0000000000007941 */ /* 0x001fea0003800000 */
.L_x_501:
[----:B------:R-:W-:Y:S01]  /*1140*/  BSSY B0, `(.L_x_504) ;  /* 0x000002f000007945 */ /* 0x000fe20003800000 */
[----:B------:R-:W-:Y:S05]  /*1150*/  @P1 BRA `(.L_x_505) ;  /* 0x000002d000001947 */ /* 0x000fea0003800000 */
[----:B------:R-:W-:-:S04]  /*1160*/  SHF.L.U32 R9, R8, 0x1, RZ ;  /* 0x0000000108097819 */ /* 0x000fc800000006ff */
[C---:B------:R-:W-:Y:S02]  /*1170*/  LOP3.LUT R11, R9.reuse, 0x1e, RZ, 0xc0, !PT ;  /* 0x0000001e090b7812 */ /* 0x040fe400078ec0ff */
[----:B------:R-:W-:Y:S02]  /*1180*/  LOP3.LUT R10, R9, 0xffffffe0, RZ, 0xc0, !PT ;  /* 0xffffffe0090a7812 */ /* 0x000fe400078ec0ff */
[----:B------:R-:W-:Y:S01]  /*1190*/  MOV R9, 0x4 ;  /* 0x0000000400097802 */ /* 0x000fe20000000f00 */
[----:B------:R-:W-:-:S04]  /*11a0*/  IMAD R11, R4, 0x20, R11 ;  /* 0x00000020040b7824 */ /* 0x000fc800078e020b */
        /* <DEDUP_REMOVED lines=37> */
.L_x_506:
[----:B------:R-:W-:-:S04]  /*1400*/  LEA R8, P1, R12, c[0x0][0x160], 0x2 ;  /* 0x000058000c087a11 */ /* 0x000fc800078210ff */
[----:B------:R-:W-:-:S05]  /*1410*/  LEA.HI.X R9, R12, c[0x0][0x164], RZ, 0x2, P1 ;  /* 0x000059000c097a11 */ /* 0x000fca00008f14ff */
[----:B------:R0:W-:Y:S04]  /*1420*/  STG.E [R8.64], R11 ;  /* 0x0000000b08007986 */ /* 0x0001e8000c101906 */
.L_x_505:
[----:B------:R-:W-:Y:S05]  /*1430*/  BSYNC B0 ;  /* 0x0000000000007941 */ /* 0x000fea0003800000 */
.L_x_504:
[----:B------:R-:W-:Y:S01]  /*1440*/  BSSY B0, `(.L_x_507) ;  /* 0x000002f000007945 */ /* 0x000fe20003800000 */
[----:B------:R-:W-:Y:S05]  /*1450*/  @P2 BRA `(.L_x_508) ;  /* 0x000002d000002947 */ /* 0x000fea0003800000 */
[----:B------:R-:W-:-:S04]  /*1460*/  SHF.L.U32 R7, R6, 0x1, RZ ;  /* 0x0000000106077819 */ /* 0x000fc800000006ff */
[C---:B0-----:R-:W-:Y:S02]  /*1470*/  LOP3.LUT R9, R7.reuse, 0x1e, RZ, 0xc0, !PT ;  /* 0x0000001e07097812 */ /* 0x041fe400078ec0ff */
[----:B------:R-:W-:Y:S01]  /*1480*/  LOP3.LUT R8, R7, 0xffffffe0, RZ, 0xc0, !PT ;  /* 0xffffffe007087812 */ /* 0x000fe200078ec0ff */
[----:B------:R-:W-:Y:S01]  /*1490*/  HFMA2.MMA R7, -RZ, RZ, 0, 2.384185791015625e-07 ;  /* 0x00000004ff077435 */ /* 0x000fe200000001ff */
[----:B------:R-:W-:-:S05]  /*14a0*/  LEA R9, R4, R9, 0x5 ;  /* 0x0000000904097211 */ /* 0x000fca00078e28ff */
[----:B------:R-:W-:-:S04]  /*14b0*/  IMAD R8, R8, c[0x0][0x194], R9 ;  /* 0x0000650008087a24 */ /* 0x000fc800078e0209 */
[CC--:B------:R-:W-:Y:S01]  /*14c0*/  IMAD.WIDE R12, R6.reuse, R7.reuse, c[0x0][0x180] ;  /* 0x00006000060c7625 */ /* 0x0c0fe200078e0207 */
[----:B------:R-:W-:Y:S02]  /*14d0*/  SHF.R.U32.HI R10, RZ, 0x1, R8 ;  /* 0x00000001ff0a7819 */ /* 0x000fe40000011608 */
[----:B------:R-:W0:Y:S01]  /*14e0*/  LDS.64 R8, [RZ] ;  /* 0x00000000ff087984 */ /* 0x000e220000000a00 */
[----:B------:R-:W-:-:S03]  /*14f0*/  IMAD.WIDE R14, R6, R7, c[0x0][0x188] ;  /* 0x00006200060e7625 */ /* 0x000fc600078e0207 */
[----:B------:R-:W2:Y:S01]  /*1500*/  LDG.E R12, [R12.64] ;  /* 0x000000060c0c7981 */ /* 0x000ea2000c1e1900 */
[----:B------:R-:W-:-:S03]  /*1510*/  IMAD.WIDE R6, R10, R7, c[0x0][0x170] ;  /* 0x00005c000a067625 */ /* 0x000fc600078e0207 */
[----:B------:R-:W3:Y:S04]  /*1520*/  LDG.E R14, [R14.64] ;  /* 0x000000060e0e7981 */ /* 0x000ee8000c1e1900 */
        /* <DEDUP_REMOVED lines=29> */
.L_x_509:
[----:B------:R-:W-:-:S04]  /*1700*/  LEA R6, P1, R10, c[0x0][0x160], 0x2 ;  /* 0x000058000a067a11 */ /* 0x000fc800078210ff */
[----:B------:R-:W-:-:S05]  /*1710*/  LEA.HI.X R7, R10, c[0x0][0x164], RZ, 0x2, P1 ;  /* 0x000059000a077a11 */ /* 0x000fca00008f14ff */
[----:B------:R0:W-:Y:S04]  /*1720*/  STG.E [R6.64], R9 ;  /* 0x0000000906007986 */ /* 0x0001e8000c101906 */
.L_x_508:
[----:B------:R-:W-:Y:S05]  /*1730*/  BSYNC B0 ;  /* 0x0000000000007941 */ /* 0x000fea0003800000 */
.L_x_507:
[----:B------:R-:W-:Y:S05]  /*1740*/  @P3 EXIT ;  /* 0x000000000000394d */ /* 0x000fea0003800000 */
[----:B------:R-:W-:-:S04]  /*1750*/  SHF.L.U32 R5, R3, 0x1, RZ ;  /* 0x0000000103057819 */ /* 0x000fc800000006ff */
[C---:B0-----:R-:W-:Y:S02]  /*1760*/  LOP3.LUT R7, R5.reuse, 0x1e, RZ, 0xc0, !PT ;  /* 0x0000001e05077812 */ /* 0x041fe400078ec0ff */
[----:B------:R-:W-:Y:S02]  /*1770*/  LOP3.LUT R5, R5, 0xffffffe0, RZ, 0xc0, !PT ;  /* 0xffffffe005057812 */ /* 0x000fe400078ec0ff */
[----:B------:R-:W-:Y:S02]  /*1780*/  LEA R6, R4, R7, 0x5 ;  /* 0x0000000704067211 */ /* 0x000fe400078e28ff */
        /* <DEDUP_REMOVED lines=29> */
[----:B------:R-:W-:Y:S01]  /*1960*/  STG.E [R4.64], R7 ;  /* 0x0000000704007986 */ /* 0x000fe2000c101906 */
[----:B------:R-:W-:Y:S01]  /*1970*/  FMUL.FTZ R9, R9, R2 ;  /* 0x0000000209097220 */ /* 0x000fe20000410000 */
[----:B------:R-:W-:-:S03]  /*1980*/  LEA R2, P0, R3, c[0x0][0x160], 0x1 ;  /* 0x0000580003027a11 */ /* 0x000fc600078008ff */
[----:B------:R-:W-:Y:S01]  /*1990*/  F2I.S8.NTZ R13, R13 ;  /* 0x0000000d000d7305 */ /* 0x000fe20000202100 */
[----:B------:R-:W-:-:S07]  /*19a0*/  IADD3.X R3, RZ, c[0x0][0x164], RZ, P0, !PT ;  /* 0x00005900ff037a10 */ /* 0x000fce00007fe4ff */
[----:B------:R-:W0:Y:S02]  /*19b0*/  F2I.S8.NTZ R0, R9 ;  /* 0x0000000900007305 */ /* 0x000e240000202100 */
[----:B0-----:R-:W-:-:S05]  /*19c0*/  PRMT R11, R0, 0x7604, R13 ;  /* 0x00007604000b7816 */ /* 0x001fca000000000d */
[----:B------:R-:W-:Y:S01]  /*19d0*/  STG.E.U16 [R2.64], R11 ;  /* 0x0000000b02007986 */ /* 0x000fe2000c101506 */
[----:B------:R-:W-:Y:S05]  /*19e0*/  EXIT ;  /* 0x000000000000794d */ /* 0x000fea0003800000 */
.L_x_510:
[----:B-----5:R-:W-:-:S04]  /*19f0*/  LEA R2, P0, R3, c[0x0][0x160], 0x2 ;  /* 0x0000580003027a11 */ /* 0x020fc800078010ff */
[----:B------:R-:W-:-:S05]  /*1a00*/  LEA.HI.X R3, R3, c[0x0][0x164], RZ, 0x2, P0 ;  /* 0x0000590003037a11 */ /* 0x000fca00000f14ff */
[----:B------:R-:W-:Y:S01]  /*1a10*/  STG.E [R2.64], R7 ;  /* 0x0000000702007986 */ /* 0x000fe2000c101906 */
[----:B------:R-:W-:Y:S05]  /*1a20*/  EXIT ;  /* 0x000000000000794d */ /* 0x000fea0003800000 */
.L_x_511:
        /* <DEDUP_REMOVED lines=13> */
.L_x_590:


//--------------------- .text._ZN17fastertransformer26add_bias_layernorm_add_resI6__halfLi2EEEvPaPKaPT_PKS5_S8_S8_fiiPKfSA_ --------------------------
	.section	.text._ZN17fastertransformer26add_bias_layernorm_add_resI6__halfLi2EEEvPaPKaPT_PKS5_S8_S8_fiiPKfSA_,"ax",@progbits
	.sectioninfo	@"SHI_REGISTERS=22"
	.align	128
        .global         _ZN17fastertransformer26add_bias_layernorm_add_resI6__halfLi2EEEvPaPKaPT_PKS5_S8_S8_fiiPKfSA_
        .type           _ZN17fastertransformer26add_bias_layernorm_add_resI6__halfLi2EEEvPaPKaPT_PKS5_S8_S8_fiiPKfSA_,@function
        .size           _ZN17fastertransformer26add_bias_layernorm_add_resI6__halfLi2EEEvPaPKaPT_PKS5_S8_S8_fiiPKfSA_,(.L_x_591 - _ZN17fastertransformer26add_bias_layernorm_add_resI6__halfLi2EEEvPaPKaPT_PKS5_S8_S8_fiiPKfSA_)
        .other          _ZN17fastertransformer26add_bias_layernorm_add_resI6__halfLi2EEEvPaPKaPT_PKS5_S8_S8_fiiPKfSA_,@"STO_CUDA_ENTRY STV_DEFAULT"
_ZN17fastertransformer26add_bias_layernorm_add_resI6__halfLi2EEEvPaPKaPT_PKS5_S8_S8_fiiPKfSA_:
.text._ZN17fastertransformer26add_bias_layernorm_add_resI6__halfLi2EEEvPaPKaPT_PKS5_S8_S8_fiiPKfSA_:
[----:B------:R-:W-:Y:S02]  /*0000*/  MOV R1, c[0x0][0x28] ;  /* 0x00000a0000017a02 */ /* 0x000fe40000000f00 */
[----:B------:R-:W0:Y:S01]  /*0010*/  S2R R5, SR_TID.X ;  /* 0x0000000000057919 */ /* 0x000e220000002100 */
[----:B------:R-:W-:-:S03]  /*0020*/  ULDC.64 UR4, c[0x0][0x118] ;  /* 0x0000460000047ab9 */ /* 0x000fc60000000a00 */
[----:B------:R-:W1:Y:S01]  /*0030*/  S2R R3, SR_CTAID.X ;  /* 0x0000000000037919 */ /* 0x000e620000002500 */
[C---:B0-----:R-:W-:Y:S02]  /*0040*/  ISETP.GE.AND P2, PT, R5.reuse, c[0x0][0x198], PT ;  /* 0x0000660005007a0c */ /* 0x041fe40003f46270 */
[----:B------:R-:W-:-:S04]  /*0050*/  IADD3 R2, R5, c[0x0][0x0], RZ ;  /* 0x0000000005027a10 */ /* 0x000fc80007ffe0ff */
[----:B------:R-:W-:-:S07]  /*0060*/  ISETP.GE.AND P1, PT, R2, c[0x0][0x198], PT ;  /* 0x0000660002007a0c */ /* 0x000fce0003f26270 */
[C---:B------:R-:W-:Y:S02]  /*0070*/  @!P2 LOP3.LUT R8, R5.reuse, 0x1f, RZ, 0xc0, !PT ;  /* 0x0000001f0508a812 */ /* 0x040fe400078ec0ff */
[----:B------:R-:W-:Y:S02]  /*0080*/  @!P2 LOP3.LUT R6, R5, 0xffffffe0, RZ, 0xc0, !PT ;  /* 0xffffffe00506a812 */ /* 0x000fe400078ec0ff */
[C---:B-1----:R-:W-:Y:S02]  /*0090*/  @!P2 LEA R7, R3.reuse, R8, 0x5 ;  /* 0x000000080307a211 */ /* 0x042fe400078e28ff */
[C---:B------:R-:W-:Y:S02]  /*00a0*/  @!P1 LOP3.LUT R10, R2.reuse, 0x1f, RZ, 0xc0, !PT ;  /* 0x0000001f020a9812 */ /* 0x040fe400078ec0ff */
[----:B------:R-:W-:Y:S01]  /*00b0*/  @!P1 LOP3.LUT R8, R2, 0xffffffe0, RZ, 0xc0, !PT ;  /* 0xffffffe002089812 */ /* 0x000fe200078ec0ff */
[----:B------:R-:W-:Y:S02]  /*00c0*/  @!P2 IMAD R6, R6, c[0x0][0x194], R7 ;  /* 0x000065000606aa24 */ /* 0x000fe400078e0207 */
[----:B------:R-:W-:-:S03]  /*00d0*/  @!P1 IMAD R9, R3, 0x20, R10 ;  /* 0x0000002003099824 */ /* 0x000fc600078e020a */
[----:B------:R-:W-:Y:S01]  /*00e0*/  @!P2 IADD3 R12, P0, R6, c[0x0][0x168], RZ ;  /* 0x00005a00060caa10 */ /* 0x000fe20007f1e0ff */
[----:B------:R-:W-:-:S03]  /*00f0*/  @!P1 IMAD R8, R8, c[0x0][0x194], R9 ;  /* 0x0000650008089a24 */ /* 0x000fc600078e0209 */
[----:B------:R-:W-:Y:S02]  /*0100*/  @!P2 LEA.HI.X.SX32 R13, R6, c[0x0][0x16c], 0x1, P0 ;  /* 0x00005b00060daa11 */ /* 0x000fe400000f0eff */
[----:B------:R-:W-:-:S03]  /*0110*/  @!P1 IADD3 R14, P0, R8, c[0x0][0x168], RZ ;  /* 0x00005a00080e9a10 */ /* 0x000fc60007f1e0ff */
[----:B------:R0:W2:Y:S01]  /*0120*/  @!P2 LDG.E.S8 R12, [R12.64] ;  /* 0x000000040c0ca981 */ /* 0x0000a2000c1e1300 */
[----:B------:R-:W-:Y:S01]  /*0130*/  @!P1 LEA.HI.X.SX32 R15, R8, c[0x0][0x16c], 0x1, P0 ;  /* 0x00005b00080f9a11 */ /* 0x000fe200000f0eff */
[----:B------:R-:W-:Y:S01]  /*0140*/  @!P2 IMAD.MOV.U32 R8, RZ, RZ, 0x2 ;  /* 0x00000002ff08a424 */ /* 0x000fe200078e00ff */
[----:B------:R-:W-:-:S03]  /*0150*/  MOV R6, c[0x0][0x1a0] ;  /* 0x0000680000067a02 */ /* 0x000fc60000000f00 */
[----:B------:R1:W3:Y:S01]  /*0160*/  @!P1 LDG.E.S8 R14, [R14.64] ;  /* 0x000000040e0e9981 */ /* 0x0002e2000c1e1300 */
[----:B------:R-:W-:Y:S01]  /*0170*/  MOV R7, c[0x0][0x1a4] ;  /* 0x0000690000077a02 */ /* 0x000fe20000000f00 */
[----:B------:R-:W-:Y:S01]  /*0180*/  @!P2 IMAD.WIDE R8, R5, R8, c[0x0][0x178] ;  /* 0x00005e000508a625 */ /* 0x000fe200078e0208 */
[----:B------:R-:W-:-:S03]  /*0190*/  @!P1 MOV R11, 0x2 ;  /* 0x00000002000b9802 */ /* 0x000fc60000000f00 */
[----:B------:R-:W4:Y:S02]  /*01a0*/  LDG.E.CONSTANT R6, [R6.64] ;  /* 0x0000000406067981 */ /* 0x000f24000c1e9900 */
[----:B------:R-:W-:Y:S02]  /*01b0*/  @!P1 IMAD.WIDE R10, R2, R11, c[0x0][0x178] ;  /* 0x00005e00020a9625 */ /* 0x000fe400078e020b */
[----:B------:R1:W4:Y:S04]  /*01c0*/  @!P2 LDG.E.U16 R8, [R8.64] ;  /* 0x000000040808a981 */ /* 0x000328000c1e1500 */
[----:B------:R-:W4:Y:S01]  /*01d0*/  @!P1 LDG.E.U16 R10, [R10.64] ;  /* 0x000000040a0a9981 */ /* 0x000f22000c1e1500 */
[----:B0-----:R-:W-:Y:S01]  /*01e0*/  HFMA2.MMA R13, -RZ, RZ, 0, 0 ;  /* 0x00000000ff0d7435 */ /* 0x001fe200000001ff */
[----:B------:R-:W-:-:S13]  /*01f0*/  ISETP.NE.AND P4, PT, R5, RZ, PT ;  /* 0x000000ff0500720c */ /* 0x000fda0003f85270 */
[----:B-1----:R-:W0:Y:S08]  /*0200*/  @!P4 I2F R15, c[0x0][0x198] ;  /* 0x00006600000fcb06 */ /* 0x002e300000201400 */
[----:B0-----:R-:W-:Y:S01]  /*0210*/  @!P4 MUFU.RCP R16, R15 ;  /* 0x0000000f0010c308 */ /* 0x001fe20000001000 */
[----:B------:R-:W-:-:S07]  /*0220*/  ISETP.NE.U32.AND P0, PT, RZ, c[0x0][0x1a8], PT ;  /* 0x00006a00ff007a0c */ /* 0x000fce0003f05070 */
[----:B--2---:R-:W0:Y:S08]  /*0230*/  @!P2 I2F.F16 R17, R12 ;  /* 0x0000000c0011a306 */ /* 0x004e300000200c00 */
[----:B---3--:R-:W1:Y:S01]  /*0240*/  @!P1 I2F.F16 R19, R14 ;  /* 0x0000000e00139306 */ /* 0x008e620000200c00 */
[-C--:B----4-:R-:W-:Y:S02]  /*0250*/  @!P2 F2FP.PACK_AB R7, RZ, R6.reuse ;  /* 0x00000006ff07a23e */ /* 0x090fe400000000ff */
[----:B------:R-:W-:-:S03]  /*0260*/  @!P1 F2FP.PACK_AB R9, RZ, R6 ;  /* 0x00000006ff09923e */ /* 0x000fc600000000ff */
[----:B0-----:R-:W-:-:S05]  /*0270*/  @!P2 HFMA2 R7, R17.H0_H0, R7.H0_H0, R8.H0_H0 ;  /* 0x200000071107a231 */ /* 0x001fca0000040808 */
[----:B------:R-:W-:Y:S02]  /*0280*/  @!P2 HADD2.F32 R4, -RZ, R7.H0_H0 ;  /* 0x20000007ff04a230 */ /* 0x000fe40000004100 */
[----:B-1----:R-:W-:-:S03]  /*0290*/  @!P1 HFMA2 R19, R19.H0_H0, R9.H0_H0, R10.H0_H0 ;  /* 0x2000000913139231 */ /* 0x002fc6000004080a */
[----:B------:R-:W-:Y:S02]  /*02a0*/  @!P2 FADD.FTZ R13, RZ, R4 ;  /* 0x00000004ff0da221 */ /* 0x000fe40000010000 */
        /* <DEDUP_REMOVED lines=10> */
[----:B0-----:R-:W-:-:S05]  /*0350*/  FADD.FTZ R12, R9, R12 ;  /* 0x0000000c090c7221 */ /* 0x001fca0000010000 */
[----:B------:R-:W0:Y:S01]  /*0360*/  SHFL.BFLY PT, R7, R12, 0x1, 0x1f ;  /* 0x0c201f000c077f89 */ /* 0x000e2200000e0000 */
[----:B------:R-:W-:Y:S01]  /*0370*/  SHF.R.U32.HI R14, RZ, 0x3, R5 ;  /* 0x00000003ff0e7819 */ /* 0x000fe20000011605 */
[----:B0-----:R-:W-:-:S03]  /*0380*/  FADD.FTZ R18, R12, R7 ;  /* 0x000000070c127221 */ /* 0x001fc60000010000 */
[----:B------:R-:W-:-:S05]  /*0390*/  LOP3.LUT R7, R14, 0x1ffffffc, RZ, 0xc0, !PT ;  /* 0x1ffffffc0e077812 */ /* 0x000fca00078ec0ff */
[----:B------:R-:W-:Y:S01]  /*03a0*/  @!P3 STS [R7+0x8], R18 ;  /* 0x000008120700b388 */ /* 0x000fe20000000800 */
[----:B------:R-:W-:-:S03]  /*03b0*/  @!P4 FMUL.FTZ R13, R16, R13 ;  /* 0x0000000d100dc220 */ /* 0x000fc60000410000 */
[----:B------:R-:W-:Y:S06]  /*03c0*/  BAR.SYNC.DEFER_BLOCKING 0x0 ;  /* 0x0000000000007b1d */ /* 0x000fec0000010000 */
[----:B------:R-:W-:Y:S04]  /*03d0*/  @!P4 STS [RZ], R13 ;  /* 0x0000000dff00c388 */ /* 0x000fe80000000800 */
[----:B------:R-:W-:Y:S01]  /*03e0*/  BAR.SYNC.DEFER_BLOCKING 0x0 ;  /* 0x0000000000007b1d */ /* 0x000fe20000010000 */
[----:B------:R-:W-:-:S05]  /*03f0*/  ISETP.NE.AND.EX P0, PT, RZ, c[0x0][0x1ac], PT, P0 ;  /* 0x00006b00ff007a0c */ /* 0x000fca0003f05300 */
[----:B------:R-:W0:Y:S01]  /*0400*/  LDS R9, [RZ] ;  /* 0x00000000ff097984 */ /* 0x000e220000000800 */
[----:B------:R-:W-:-:S07]  /*0410*/  IMAD.MOV.U32 R6, RZ, RZ, -0x40800000 ;  /* 0xbf800000ff067424 */ /* 0x000fce00078e00ff */
[----:B------:R-:W-:Y:S02]  /*0420*/  @P0 MOV R10, c[0x0][0x1a8] ;  /* 0x00006a00000a0a02 */ /* 0x000fe40000000f00 */
[----:B------:R-:W-:-:S05]  /*0430*/  @P0 MOV R11, c[0x0][0x1ac] ;  /* 0x00006b00000b0a02 */ /* 0x000fca0000000f00 */
[----:B------:R0:W5:Y:S02]  /*0440*/  @P0 LDG.E.CONSTANT R6, [R10.64] ;  /* 0x000000040a060981 */ /* 0x000164000c1e9900 */
[--C-:B0-----:R-:W-:Y:S02]  /*0450*/  FADD.FTZ R10, R4, -R9.reuse ;  /* 0x80000009040a7221 */ /* 0x101fe40000010000 */
[----:B------:R-:W-:Y:S02]  /*0460*/  FADD.FTZ R9, R0, -R9 ;  /* 0x8000000900097221 */ /* 0x000fe40000010000 */
[----:B------:R-:W-:-:S04]  /*0470*/  FFMA.FTZ R10, R10, R10, RZ ;  /* 0x0000000a0a0a7223 */ /* 0x000fc800000100ff */
        /* <DEDUP_REMOVED lines=11> */
[----:B-1----:R-:W1:Y:S02]  /*0530*/  @!P4 MUFU.RCP R15, R16 ;  /* 0x00000010000fc308 */ /* 0x002e640000001000 */
[----:B-1----:R-:W-:Y:S02]  /*0540*/  @!P4 FFMA.FTZ R15, R10, R15, c[0x0][0x190] ;  /* 0x000064000a0fc623 */ /* 0x002fe4000001000f */
[----:B0-----:R-:W-:-:S05]  /*0550*/  FADD.FTZ R10, R14, R13 ;  /* 0x0000000d0e0a7221 */ /* 0x001fca0000010000 */
[----:B------:R0:W-:Y:S01]  /*0560*/  @!P3 STS [R7+0x8], R10 ;  /* 0x0000080a0700b388 */ /* 0x0001e20000000800 */
[----:B------:R-:W1:Y:S03]  /*0570*/  @!P4 MUFU.RSQ R15, R15 ;  /* 0x0000000f000fc308 */ /* 0x000e660000001400 */
[----:B------:R-:W-:Y:S06]  /*0580*/  BAR.SYNC.DEFER_BLOCKING 0x0 ;  /* 0x0000000000007b1d */ /* 0x000fec0000010000 */
[----:B------:R-:W-:Y:S01]  /*0590*/  BSSY B0, `(.L_x_512) ;  /* 0x0000023000007945 */ /* 0x000fe20003800000 */
[----:B-1----:R0:W-:Y:S04]  /*05a0*/  @!P4 STS [0x4], R15 ;  /* 0x0000040fff00c388 */ /* 0x0021e80000000800 */
[----:B------:R-:W-:Y:S06]  /*05b0*/  BAR.SYNC.DEFER_BLOCKING 0x0 ;  /* 0x0000000000007b1d */ /* 0x000fec0000010000 */
[----:B------:R-:W-:Y:S05]  /*05c0*/  @P2 BRA `(.L_x_513) ;  /* 0x000001f000002947 */ /* 0x000fea0003800000 */
[----:B0-----:R-:W-:Y:S01]  /*05d0*/  IMAD R7, R3, 0x20, R8 ;  /* 0x0000002003077824 */ /* 0x001fe200078e0208 */
[----:B------:R-:W-:Y:S01]  /*05e0*/  LOP3.LUT R12, R5, 0xffffffe0, RZ, 0xc0, !PT ;  /* 0xffffffe0050c7812 */ /* 0x000fe200078ec0ff */
[----:B------:R-:W0:Y:S01]  /*05f0*/  LDS.64 R14, [RZ] ;  /* 0x00000000ff0e7984 */ /* 0x000e220000000a00 */
[----:B------:R-:W-:-:S03]  /*0600*/  MOV R8, 0x2 ;  /* 0x0000000200087802 */ /* 0x000fc60000000f00 */
[----:B------:R-:W-:Y:S02]  /*0610*/  IMAD R7, R12, c[0x0][0x194], R7 ;  /* 0x000065000c077a24 */ /* 0x000fe400078e0207 */
[----:B------:R-:W-:-:S04]  /*0620*/  IMAD.WIDE R10, R5, R8, c[0x0][0x180] ;  /* 0x00006000050a7625 */ /* 0x000fc800078e0208 */
[-C--:B------:R-:W-:Y:S02]  /*0630*/  IMAD.WIDE R12, R5, R8.reuse, c[0x0][0x188] ;  /* 0x00006200050c7625 */ /* 0x080fe400078e0208 */
[----:B------:R-:W2:Y:S02]  /*0640*/  LDG.E.U16 R10, [R10.64] ;  /* 0x000000040a0a7981 */ /* 0x000ea4000c1e1500 */
[----:B------:R-:W-:Y:S02]  /*0650*/  IMAD.WIDE R8, R7, R8, c[0x0][0x170] ;  /* 0x00005c0007087625 */ /* 0x000fe400078e0208 */
[----:B------:R-:W3:Y:S04]  /*0660*/  LDG.E.U16 R12, [R12.64] ;  /* 0x000000040c0c7981 */ /* 0x000ee8000c1e1500 */
[----:B------:R-:W4:Y:S01]  /*0670*/  LDG.E.U16 R5, [R8.64] ;  /* 0x0000000408057981 */ /* 0x000f22000c1e1500 */
[----:B0-----:R-:W-:-:S04]  /*0680*/  FADD.FTZ R14, R4, -R14 ;  /* 0x8000000e040e7221 */ /* 0x001fc80000010000 */
[----:B------:R-:W-:Y:S01]  /*0690*/  FMUL.FTZ R14, R14, R15 ;  /* 0x0000000f0e0e7220 */ /* 0x000fe20000410000 */
[----:B--2---:R-:W-:Y:S02]  /*06a0*/  HADD2.F32 R17, -RZ, R10.H0_H0 ;  /* 0x2000000aff117230 */ /* 0x004fe40000004100 */
[----:B---3--:R-:W-:Y:S02]  /*06b0*/  HADD2.F32 R4, -RZ, R12.H0_H0 ;  /* 0x2000000cff047230 */ /* 0x008fe40000004100 */
[----:B----4-:R-:W-:-:S03]  /*06c0*/  HADD2.F32 R5, -RZ, R5.H0_H0 ;  /* 0x20000005ff057230 */ /* 0x010fc60000004100 */
[----:B------:R-:W-:Y:S01]  /*06d0*/  FFMA.FTZ R4, R14, R17, R4 ;  /* 0x000000110e047223 */ /* 0x000fe20000010004 */
[----:B------:R-:W-:-:S03]  /*06e0*/  SHF.R.S32.HI R14, RZ, 0x1f, R7 ;  /* 0x0000001fff0e7819 */ /* 0x000fc60000011407 */
        /* <DEDUP_REMOVED lines=10> */
.L_x_514:
[----:B------:R-:W-:-:S04]  /*0790*/  LEA R4, P2, R7, c[0x0][0x160], 0x1 ;  /* 0x0000580007047a11 */ /* 0x000fc800078408ff */
[----:B------:R-:W-:-:S05]  /*07a0*/  LEA.HI.X R5, R7, c[0x0][0x164], R14, 0x1, P2 ;  /* 0x0000590007057a11 */ /* 0x000fca00010f0c0e */
[----:B------:R0:W-:Y:S04]  /*07b0*/  STG.E.U16 [R4.64], R10 ;  /* 0x0000000a04007986 */ /* 0x0001e8000c101504 */
.L_x_513:
[----:B0-----:R-:W-:Y:S05]  /*07c0*/  BSYNC B0 ;  /* 0x0000000000007941 */ /* 0x001fea0003800000 */
.L_x_512:
[----:B------:R-:W-:Y:S05]  /*07d0*/  @P1 EXIT ;  /* 0x000000000000194d */ /* 0x000fea0003800000 */
[----:B------:R-:W-:Y:S01]  /*07e0*/  HFMA2.MMA R7, -RZ, RZ, 0, 1.1920928955078125e-07 ;  /* 0x00000002ff077435 */ /* 0x000fe200000001ff */
[C---:B------:R-:W-:Y:S01]  /*07f0*/  LOP3.LUT R4, R2.reuse, 0x1f, RZ, 0xc0, !PT ;  /* 0x0000001f02047812 */ /* 0x040fe200078ec0ff */
[----:B------:R-:W0:Y:S01]  /*0800*/  LDS.64 R14, [RZ] ;  /* 0x00000000ff0e7984 */ /* 0x000e220000000a00 */
[----:B------:R-:W-:Y:S02]  /*0810*/  LOP3.LUT R10, R2, 0xffffffe0, RZ, 0xc0, !PT ;  /* 0xffffffe0020a7812 */ /* 0x000fe400078ec0ff */
[----:B------:R-:W-:-:S05]  /*0820*/  LEA R3, R3, R4, 0x5 ;  /* 0x0000000403037211 */ /* 0x000fca00078e28ff */
        /* <DEDUP_REMOVED lines=24> */
.L_x_515:
[----:B------:R-:W-:-:S04]  /*09b0*/  LEA R2, P0, R12, c[0x0][0x160], 0x1 ;  /* 0x000058000c027a11 */ /* 0x000fc800078008ff */
[----:B------:R-:W-:-:S05]  /*09c0*/  LEA.HI.X R3, R12, c[0x0][0x164], R5, 0x1, P0 ;  /* 0x000059000c037a11 */ /* 0x000fca00000f0c05 */
[----:B------:R-:W-:Y:S01]  /*09d0*/  STG.E.U16 [R2.64], R0 ;  /* 0x0000000002007986 */ /* 0x000fe2000c101504 */
[----:B------:R-:W-:Y:S05]  /*09e0*/  EXIT ;  /* 0x000000000000794d */ /* 0x000fea0003800000 */
.L_x_516:
        /* <DEDUP_REMOVED lines=9> */
.L_x_591:


//--------------------- .text._ZN17fastertransformer29add_bias_layernorm_add_res_e2ILi2EEEvP5char2PKS1_P7__half2PKS5_S8_S8_fiiPKfSA_ --------------------------
	.section	.text._ZN17fastertransformer29add_bias_layernorm_add_res_e2ILi2EEEvP5char2PKS1_P7__half2PKS5_S8_S8_fiiPKfSA_,"ax",@progbits
	.sectioninfo	@"SHI_REGISTERS=23"
	.align	128
        .global         _ZN17fastertransformer29add_bias_layernorm_add_res_e2ILi2EEEvP5char2PKS1_P7__half2PKS5_S8_S8_fiiPKfSA_
        .type           _ZN17fastertransformer29add_bias_layernorm_add_res_e2ILi2EEEvP5char2PKS1_P7__half2PKS5_S8_S8_fiiPKfSA_,@function
        .size           _ZN17fastertransformer29add_bias_layernorm_add_res_e2ILi2EEEvP5char2PKS1_P7__half2PKS5_S8_S8_fiiPKfSA_,(.L_x_592 - _ZN17fastertransformer29add_bias_layernorm_add_res_e2ILi2EEEvP5char2PKS1_P7__half2PKS5_S8_S8_fiiPKfSA_)
        .other          _ZN17fastertransformer29add_bias_layernorm_add_res_e2ILi2EEEvP5char2PKS1_P7__half2PKS5_S8_S8_fiiPKfSA_,@"STO_CUDA_ENTRY STV_DEFAULT"
_ZN17fastertransformer29add_bias_layernorm_add_res_e2ILi2EEEvP5char2PKS1_P7__half2PKS5_S8_S8_fiiPKfSA_:
.text._ZN17fastertransformer29add_bias_layernorm_add_res_e2ILi2EEEvP5char2PKS1_P7__half2PKS5_S8_S8_fiiPKfSA_:
        /* <DEDUP_REMOVED lines=13> */
[----:B------:R-:W-:-:S07]  /*00d0*/  ISETP.GE.AND P1, PT, R0, UR4, PT ;  /* 0x0000000400007c0c */ /* 0x000fce000bf26270 */
[----:B------:R-:W-:Y:S05]  /*00e0*/  @P3 BRA `(.L_x_518) ;  /* 0x0000018000003947 */ /* 0x000fea0003800000 */
        /* <DEDUP_REMOVED lines=24> */
.L_x_518:
[----:B-12---:R-:W-:Y:S05]  /*0270*/  BSYNC B0 ;  /* 0x0000000000007941 */ /* 0x006fea0003800000 */
.L_x_517:
        /* <DEDUP_REMOVED lines=26> */
.L_x_520:
[----:B------:R-:W-:Y:S05]  /*0420*/  BSYNC B0 ;  /* 0x0000000000007941 */ /* 0x000fea0003800000 */
.L_x_519:
[----:B------:R-:W0:Y:S01]  /*0430*/  SHFL.BFLY PT, R7, R4, 0x10, 0x1f ;  /* 0x0e001f0004077f89 */ /* 0x000e2200000e0000 */
[----:B------:R-:W1:Y:S01]  /*0440*/  I2F.U32 R13, c[0x0][0x0] ;  /* 0x00000000000d7b06 */ /* 0x000e620000201000 */
[----:B------:R-:W-:Y:S01]  /*0450*/  ISETP.NE.AND P4, PT, R5, RZ, PT ;  /* 0x000000ff0500720c */ /* 0x000fe20003f85270 */
[----:B------:R-:W-:Y:S01]  /*0460*/  @!P3 HADD2.F32 R16, -RZ, R6.H1_H1 ;  /* 0x30000006ff10b230 */ /* 0x000fe20000004100 */
[----:B------:R-:W-:Y:S01]  /*0470*/  ISETP.NE.U32.AND P0, PT, RZ, c[0x0][0x1a8], PT ;  /* 0x00006a00ff007a0c */ /* 0x000fe20003f05070 */
[--C-:B-----5:R-:W-:Y:S02]  /*0480*/  @!P1 HADD2.F32 R20, -RZ, R3.reuse.H1_H1 ;  /* 0x30000003ff149230 */ /* 0x120fe40000004100 */
[----:B------:R-:W-:Y:S01]  /*0490*/  @!P1 HADD2.F32 R18, -RZ, R3.H0_H0 ;  /* 0x20000003ff129230 */ /* 0x000fe20000004100 */
[----:B------:R-:W-:Y:S01]  /*04a0*/  ISETP.NE.AND.EX P0, PT, RZ, c[0x0][0x1ac], PT, P0 ;  /* 0x00006b00ff007a0c */ /* 0x000fe20003f05300 */
[----:B------:R-:W2:Y:S01]  /*04b0*/  I2F.U32 R14, R5 ;  /* 0x00000005000e7306 */ /* 0x000ea20000201000 */
[----:B-1----:R-:W-:-:S02]  /*04c0*/  FMUL.FTZ R13, R13, 0.03125 ;  /* 0x3d0000000d0d7820 */ /* 0x002fc40000410000 */
[----:B0-----:R-:W-:-:S03]  /*04d0*/  FADD.FTZ R8, R7, R4 ;  /* 0x0000000407087221 */ /* 0x001fc60000010000 */
[----:B--2---:R-:W-:Y:S02]  /*04e0*/  FSETP.GT.FTZ.AND P5, PT, R13, R14, PT ;  /* 0x0000000e0d00720b */ /* 0x004fe40003fb4000 */
[----:B------:R-:W-:Y:S01]  /*04f0*/  MOV R4, RZ ;  /* 0x000000ff00047202 */ /* 0x000fe20000000f00 */
[----:B------:R-:W0:Y:S01]  /*0500*/  @!P4 I2F R14, c[0x0][0x198] ;  /* 0x00006600000ecb06 */ /* 0x000e220000201400 */
[----:B------:R-:W1:Y:S02]  /*0510*/  SHFL.BFLY PT, R7, R8, 0x8, 0x1f ;  /* 0x0d001f0008077f89 */ /* 0x000e6400000e0000 */
        /* <DEDUP_REMOVED lines=14> */
[----:B-1----:R-:W-:-:S02]  /*0600*/  FADD.FTZ R9, R9, R4 ;  /* 0x0000000409097221 */ /* 0x002fc40000010000 */
[----:B0-----:R-:W0:Y:S03]  /*0610*/  @!P4 MUFU.RCP R4, R14 ;  /* 0x0000000e0004c308 */ /* 0x001e260000001000 */
[----:B------:R-:W1:Y:S02]  /*0620*/  SHFL.BFLY PT, R10, R9, 0x8, 0x1f ;  /* 0x0d001f00090a7f89 */ /* 0x000e6400000e0000 */
[----:B-1----:R-:W-:-:S05]  /*0630*/  FADD.FTZ R10, R9, R10 ;  /* 0x0000000a090a7221 */ /* 0x002fca0000010000 */
[----:B------:R-:W1:Y:S02]  /*0640*/  SHFL.BFLY PT, R11, R10, 0x4, 0x1f ;  /* 0x0c801f000a0b7f89 */ /* 0x000e6400000e0000 */
[----:B-1----:R-:W-:Y:S01]  /*0650*/  FADD.FTZ R11, R10, R11 ;  /* 0x0000000b0a0b7221 */ /* 0x002fe20000010000 */
[----:B------:R-:W-:-:S04]  /*0660*/  @!P3 HADD2.F32 R10, -RZ, R6.H0_H0 ;  /* 0x20000006ff0ab230 */ /* 0x000fc80000004100 */
        /* <DEDUP_REMOVED lines=8> */
[----:B0-----:R-:W-:-:S02]  /*06f0*/  @!P3 FADD.FTZ R11, R16, -R9 ;  /* 0x80000009100bb221 */ /* 0x001fc40000010000 */
[--C-:B------:R-:W-:Y:S02]  /*0700*/  @!P3 FADD.FTZ R10, R10, -R9.reuse ;  /* 0x800000090a0ab221 */ /* 0x100fe40000010000 */
[--C-:B------:R-:W-:Y:S02]  /*0710*/  @!P1 FADD.FTZ R12, R20, -R9.reuse ;  /* 0x80000009140c9221 */ /* 0x100fe40000010000 */
[----:B------:R-:W-:Y:S02]  /*0720*/  @!P3 FMUL.FTZ R11, R11, R11 ;  /* 0x0000000b0b0bb220 */ /* 0x000fe40000410000 */
[----:B------:R-:W-:Y:S01]  /*0730*/  @!P1 FADD.FTZ R4, R18, -R9 ;  /* 0x8000000912049221 */ /* 0x000fe20000010000 */
[----:B------:R-:W-:Y:S01]  /*0740*/  HFMA2.MMA R9, -RZ, RZ, 0, 0 ;  /* 0x00000000ff097435 */ /* 0x000fe200000001ff */
[----:B------:R-:W-:Y:S02]  /*0750*/  @!P1 FMUL.FTZ R13, R12, R12 ;  /* 0x0000000c0c0d9220 */ /* 0x000fe40000410000 */
[----:B------:R-:W-:Y:S01]  /*0760*/  @!P3 FFMA.FTZ R11, R10, R10, R11 ;  /* 0x0000000a0a0bb223 */ /* 0x000fe2000001000b */
[----:B------:R-:W-:Y:S01]  /*0770*/  @P0 MOV R10, c[0x0][0x1a8] ;  /* 0x00006a00000a0a02 */ /* 0x000fe20000000f00 */
[----:B------:R-:W-:-:S02]  /*0780*/  @!P1 FFMA.FTZ R4, R4, R4, R13 ;  /* 0x0000000404049223 */ /* 0x000fc4000001000d */
[----:B------:R-:W-:-:S04]  /*0790*/  @!P3 FADD.FTZ R9, RZ, R11 ;  /* 0x0000000bff09b221 */ /* 0x000fc80000010000 */
[----:B------:R-:W-:-:S05]  /*07a0*/  @!P1 FADD.FTZ R9, R9, R4 ;  /* 0x0000000409099221 */ /* 0x000fca0000010000 */
[----:B------:R-:W0:Y:S02]  /*07b0*/  SHFL.BFLY PT, R4, R9, 0x10, 0x1f ;  /* 0x0e001f0009047f89 */ /* 0x000e2400000e0000 */
[----:B0-----:R-:W-:Y:S01]  /*07c0*/  FADD.FTZ R12, R4, R9 ;  /* 0x00000009040c7221 */ /* 0x001fe20000010000 */
[----:B------:R-:W-:-:S04]  /*07d0*/  MOV R4, 0xbf800000 ;  /* 0xbf80000000047802 */ /* 0x000fc80000000f00 */
[----:B------:R-:W0:Y:S02]  /*07e0*/  SHFL.BFLY PT, R11, R12, 0x8, 0x1f ;  /* 0x0d001f000c0b7f89 */ /* 0x000e2400000e0000 */
[----:B0-----:R-:W-:Y:S01]  /*07f0*/  FADD.FTZ R13, R12, R11 ;  /* 0x0000000b0c0d7221 */ /* 0x001fe20000010000 */
[----:B------:R-:W-:-:S04]  /*0800*/  @P0 MOV R11, c[0x0][0x1ac] ;  /* 0x00006b00000b0a02 */ /* 0x000fc80000000f00 */
[----:B------:R-:W0:Y:S04]  /*0810*/  SHFL.BFLY PT, R14, R13, 0x4, 0x1f ;  /* 0x0c801f000d0e7f89 */ /* 0x000e2800000e0000 */
[----:B------:R1:W5:Y:S01]  /*0820*/  @P0 LDG.E.CONSTANT R4, [R10.64] ;  /* 0x000000060a040981 */ /* 0x000362000c1e9900 */
[----:B------:R-:W-:Y:S01]  /*0830*/  BSSY B0, `(.L_x_521) ;  /* 0x0000048000007945 */ /* 0x000fe20003800000 */
        /* <DEDUP_REMOVED lines=10> */
[----:B------:R-:W2:Y:S04]  /*08e0*/  @P5 LDS R12, [R7.X4+0x8] ;  /* 0x00000800070c5984 */ /* 0x000ea80000004800 */
[----:B--2---:R-:W2:Y:S02]  /*08f0*/  SHFL.BFLY PT, R13, R12, 0x10, 0x1f ;  /* 0x0e001f000c0d7f89 */ /* 0x004ea400000e0000 */
[----:B--2---:R-:W-:-:S05]  /*0900*/  FADD.FTZ R13, R13, R12 ;  /* 0x0000000c0d0d7221 */ /* 0x004fca0000010000 */
[----:B-1----:R-:W1:Y:S02]  /*0910*/  SHFL.BFLY PT, R10, R13, 0x8, 0x1f ;  /* 0x0d001f000d0a7f89 */ /* 0x002e6400000e0000 */
[----:B-1----:R-:W-:-:S05]  /*0920*/  FADD.FTZ R10, R13, R10 ;  /* 0x0000000a0d0a7221 */ /* 0x002fca0000010000 */
[----:B------:R-:W1:Y:S02]  /*0930*/  SHFL.BFLY PT, R11, R10, 0x4, 0x1f ;  /* 0x0c801f000a0b7f89 */ /* 0x000e6400000e0000 */
[----:B-1----:R-:W-:-:S05]  /*0940*/  FADD.FTZ R11, R10, R11 ;  /* 0x0000000b0a0b7221 */ /* 0x002fca0000010000 */
[----:B------:R-:W1:Y:S02]  /*0950*/  SHFL.BFLY PT, R14, R11, 0x2, 0x1f ;  /* 0x0c401f000b0e7f89 */ /* 0x000e6400000e0000 */
[----:B-1----:R-:W-:-:S05]  /*0960*/  FADD.FTZ R14, R11, R14 ;  /* 0x0000000e0b0e7221 */ /* 0x002fca0000010000 */
[----:B------:R-:W1:Y:S02]  /*0970*/  SHFL.BFLY PT, R9, R14, 0x1, 0x1f ;  /* 0x0c201f000e097f89 */ /* 0x000e6400000e0000 */
[----:B-1----:R-:W-:-:S04]  /*0980*/  FADD.FTZ R7, R14, R9 ;  /* 0x000000090e077221 */ /* 0x002fc80000010000 */
[----:B0-----:R-:W-:-:S06]  /*0990*/  @!P4 FFMA.FTZ R7, R7, R8, c[0x0][0x190] ;  /* 0x000064000707c623 */ /* 0x001fcc0000010008 */
[----:B------:R-:W0:Y:S02]  /*09a0*/  @!P4 MUFU.RSQ R7, R7 ;  /* 0x000000070007c308 */ /* 0x000e240000001400 */
[----:B0-----:R0:W-:Y:S04]  /*09b0*/  @!P4 STS [0x4], R7 ;  /* 0x00000407ff00c388 */ /* 0x0011e80000000800 */
[----:B------:R-:W-:Y:S06]  /*09c0*/  BAR.SYNC.DEFER_BLOCKING 0x0 ;  /* 0x0000000000007b1d */ /* 0x000fec0000010000 */
[----:B------:R-:W-:Y:S05]  /*09d0*/  @P3 BRA `(.L_x_522) ;  /* 0x000002d000003947 */ /* 0x000fea0003800000 */
[----:B0-----:R-:W-:Y:S02]  /*09e0*/  SHF.L.U32 R7, R5, 0x1, RZ ;  /* 0x0000000105077819 */ /* 0x001fe400000006ff */
[----:B------:R-:W-:-:S02]  /*09f0*/  MOV R8, 0x4 ;  /* 0x0000000400087802 */ /* 0x000fc40000000f00 */
[C---:B------:R-:W-:Y:S02]  /*0a00*/  LOP3.LUT R9, R7.reuse, 0x1e, RZ, 0xc0, !PT ;  /* 0x0000001e07097812 */ /* 0x040fe400078ec0ff */
[----:B------:R-:W-:Y:S01]  /*0a10*/  LOP3.LUT R7, R7, 0xffffffe0, RZ, 0xc0, !PT ;  /* 0xffffffe007077812 */ /* 0x000fe200078ec0ff */
[----:B------:R-:W-:Y:S01]  /*0a20*/  IMAD.WIDE R12, R5, R8, c[0x0][0x180] ;  /* 0x00006000050c7625 */ /* 0x000fe200078e0208 */
[----:B------:R-:W-:-:S03]  /*0a30*/  LEA R10, R2, R9, 0x5 ;  /* 0x00000009020a7211 */ /* 0x000fc600078e28ff */
        /* <DEDUP_REMOVED lines=36> */
.L_x_523:
[----:B------:R-:W-:-:S04]  /*0c80*/  LEA R6, P2, R5, c[0x0][0x160], 0x2 ;  /* 0x0000580005067a11 */ /* 0x000fc800078410ff */
[----:B------:R-:W-:-:S05]  /*0c90*/  LEA.HI.X R7, R5, c[0x0][0x164], RZ, 0x2, P2 ;  /* 0x0000590005077a11 */ /* 0x000fca00010f14ff */
[----:B------:R0:W-:Y:S04]  /*0ca0*/  STG.E [R6.64], R11 ;  /* 0x0000000b06007986 */ /* 0x0001e8000c101906 */
.L_x_522:
[----:B0-----:R-:W-:Y:S05]  /*0cb0*/  BSYNC B0 ;  /* 0x0000000000007941 */ /* 0x001fea0003800000 */
.L_x_521:
[----:B------:R-:W-:Y:S05]  /*0cc0*/  @P1 EXIT ;  /* 0x000000000000194d */ /* 0x000fea0003800000 */
[----:B------:R-:W-:Y:S01]  /*0cd0*/  SHF.L.U32 R5, R0, 0x1, RZ ;  /* 0x0000000100057819 */ /* 0x000fe200000006ff */
[----:B------:R-:W0:Y:S03]  /*0ce0*/  LDS.64 R8, [RZ] ;  /* 0x00000000ff087984 */ /* 0x000e260000000a00 */
[C---:B------:R-:W-:Y:S02]  /*0cf0*/  LOP3.LUT R7, R5.reuse, 0x1e, RZ, 0xc0, !PT ;  /* 0x0000001e05077812 */ /* 0x040fe400078ec0ff */
[----:B------:R-:W-:Y:S02]  /*0d00*/  LOP3.LUT R5, R5, 0xffffffe0, RZ, 0xc0, !PT ;  /* 0xffffffe005057812 */ /* 0x000fe400078ec0ff */
[----:B------:R-:W-:Y:S02]  /*0d10*/  LEA R2, R2, R7, 0x5 ;  /* 0x0000000702027211 */ /* 0x000fe400078e28ff */
        /* <DEDUP_REMOVED lines=30> */
[----:B------:R-:W-:Y:S02]  /*0f00*/  STG.E [R6.64], R9 ;  /* 0x0000000906007986 */ /* 0x000fe4000c101906 */
[----:B------:R-:W-:Y:S01]  /*0f10*/  IADD3.X R3, RZ, c[0x0][0x164], RZ, P0, !PT ;  /* 0x00005900ff037a10 */ /* 0x000fe200007fe4ff */
[----:B------:R-:W-:Y:S08]  /*0f20*/  F2I.S8.NTZ R8, R8 ;  /* 0x0000000800087305 */ /* 0x000ff00000202100 */
[----:B------:R-:W0:Y:S02]  /*0f30*/  F2I.S8.NTZ R5, R4 ;  /* 0x0000000400057305 */ /* 0x000e240000202100 */
[----:B0-----:R-:W-:-:S05]  /*0f40*/  PRMT R5, R5, 0x7604, R8 ;  /* 0x0000760405057816 */ /* 0x001fca0000000008 */
[----:B------:R-:W-:Y:S01]  /*0f50*/  STG.E.U16 [R2.64], R5 ;  /* 0x0000000502007986 */ /* 0x000fe2000c101506 */
[----:B------:R-:W-:Y:S05]  /*0f60*/  EXIT ;  /* 0x000000000000794d */ /* 0x000fea0003800000 */
.L_x_524:
[----:B------:R-:W-:-:S04]  /*0f70*/  LEA R2, P0, R0, c[0x0][0x160], 0x2 ;  /* 0x0000580000027a11 */ /* 0x000fc800078010ff */
[----:B------:R-:W-:-:S05]  /*0f80*/  LEA.HI.X R3, R0, c[0x0][0x164], RZ, 0x2, P0 ;  /* 0x0000590000037a11 */ /* 0x000fca00000f14ff */
[----:B------:R-:W-:Y:S01]  /*0f90*/  STG.E [R2.64], R9 ;  /* 0x0000000902007986 */ /* 0x000fe2000c101906 */
[----:B------:R-:W-:Y:S05]  /*0fa0*/  EXIT ;  /* 0x000000000000794d */ /* 0x000fea0003800000 */
.L_x_525:
        /* <DEDUP_REMOVED lines=13> */
.L_x_592:


//--------------------- .text._ZN17fastertransformer26add_bias_layernorm_add_resI6__halfLi1EEEvPaPKaPT_PKS5_S8_S8_fiiPKfSA_ --------------------------
	.section	.text._ZN17fastertransformer26add_bias_layernorm_add_resI6__halfLi1EEEvPaPKaPT_PKS5_S8_S8_fiiPKfSA_,"ax",@progbits
	.sectioninfo	@"SHI_REGISTERS=16"
	.align	128
        .global         _ZN17fastertransformer26add_bias_layernorm_add_resI6__halfLi1EEEvPaPKaPT_PKS5_S8_S8_fiiPKfSA_
        .type           _ZN17fastertransformer26add_bias_layernorm_add_resI6__halfLi1EEEvPaPKaPT_PKS5_S8_S8_fiiPKfSA_,@function
        .size           _ZN17fastertransformer26add_bias_layernorm_add_resI6__halfLi1EEEvPaPKaPT_PKS5_S8_S8_fiiPKfSA_,(.L_x_593 - _ZN17fastertransformer26add_bias_layernorm_add_resI6__halfLi1EEEvPaPKaPT_PKS5_S8_S8_fiiPKfSA_)
        .other          _ZN17fastertransformer26add_bias_layernorm_add_resI6__halfLi1EEEvPaPKaPT_PKS5_S8_S8_fiiPKfSA_,@"STO_CUDA_ENTRY STV_DEFAULT"
_ZN17fastertransformer26add_bias_layernorm_add_resI6__halfLi1EEEvPaPKaPT_PKS5_S8_S8_fiiPKfSA_:
.text._ZN17fastertransformer26add_bias_layernorm_add_resI6__halfLi1EEEvPaPKaPT_PKS5_S8_S8_fiiPKfSA_:
[----:B------:R-:W-:Y:S02]  /*0000*/  MOV R1, c[0x0][0x28] ;  /* 0x00000a0000017a02 */ /* 0x000fe40000000f00 */
[----:B------:R-:W0:Y:S01]  /*0010*/  S2R R2, SR_TID.X ;  /* 0x0000000000027919 */ /* 0x000e220000002100 */
[----:B------:R-:W-:Y:S01]  /*0020*/  ULDC.64 UR4, c[0x0][0x118] ;  /* 0x0000460000047ab9 */ /* 0x000fe20000000a00 */
[----:B0-----:R-:W-:-:S13]  /*0030*/  ISETP.GE.AND P0, PT, R2, c[0x0][0x198], PT ;  /* 0x0000660002007a0c */ /* 0x001fda0003f06270 */
[----:B------:R-:W0:Y:S02]  /*0040*/  @!P0 S2R R3, SR_CTAID.X ;  /* 0x0000000000038919 */ /* 0x000e240000002500 */
[----:B0-----:R-:W-:Y:S02]  /*0050*/  @!P0 SHF.L.U32 R5, R3, 0x5, RZ ;  /* 0x0000000503058819 */ /* 0x001fe400000006ff */
[----:B------:R-:W-:Y:S02]  /*0060*/  @!P0 LOP3.LUT R3, R2, 0xffffffe0, RZ, 0xc0, !PT ;  /* 0xffffffe002038812 */ /* 0x000fe400078ec0ff */
[----:B------:R-:W-:-:S05]  /*0070*/  @!P0 LOP3.LUT R4, R5, 0xffffffe0, R2, 0xe2, !PT ;  /* 0xffffffe005048812 */ /* 0x000fca00078ee202 */
[----:B------:R-:W-:-:S05]  /*0080*/  @!P0 IMAD R3, R3, c[0x0][0x194], R4 ;  /* 0x0000650003038a24 */ /* 0x000fca00078e0204 */
[----:B------:R-:W-:-:S04]  /*0090*/  @!P0 IADD3 R8, P1, R3, c[0x0][0x168], RZ ;  /* 0x00005a0003088a10 */ /* 0x000fc80007f3e0ff */
[----:B------:R-:W-:-:S05]  /*00a0*/  @!P0 LEA.HI.X.SX32 R9, R3, c[0x0][0x16c], 0x1, P1 ;  /* 0x00005b0003098a11 */ /* 0x000fca00008f0eff */
[----:B------:R-:W2:Y:S01]  /*00b0*/  @!P0 LDG.E.S8 R8, [R8.64] ;  /* 0x0000000408088981 */ /* 0x000ea2000c1e1300 */
[----:B------:R-:W-:Y:S01]  /*00c0*/  IMAD.MOV.U32 R4, RZ, RZ, c[0x0][0x1a0] ;  /* 0x00006800ff047624 */ /* 0x000fe200078e00ff */
[----:B------:R-:W-:Y:S02]  /*00d0*/  @!P0 MOV R7, 0x2 ;  /* 0x0000000200078802 */ /* 0x000fe40000000f00 */
[----:B------:R-:W-:-:S03]  /*00e0*/  MOV R5, c[0x0][0x1a4] ;  /* 0x0000690000057a02 */ /* 0x000fc60000000f00 */
[C---:B------:R-:W-:Y:S02]  /*00f0*/  @!P0 IMAD.WIDE R6, R2.reuse, R7, c[0x0][0x178] ;  /* 0x00005e0002068625 */ /* 0x040fe400078e0207 */
[----:B------:R-:W3:Y:S04]  /*0100*/  LDG.E.CONSTANT R4, [R4.64] ;  /* 0x0000000404047981 */ /* 0x000ee8000c1e9900 */
[----:B------:R-:W4:Y:S01]  /*0110*/  @!P0 LDG.E.U16 R6, [R6.64] ;  /* 0x0000000406068981 */ /* 0x000f22000c1e1500 */
[----:B------:R-:W-:Y:S01]  /*0120*/  @P0 IMAD.MOV.U32 R10, RZ, RZ, RZ ;  /* 0x000000ffff0a0224 */ /* 0x000fe200078e00ff */
[C---:B------:R-:W-:Y:S02]  /*0130*/  ISETP.NE.AND P1, PT, R2.reuse, RZ, PT ;  /* 0x000000ff0200720c */ /* 0x040fe40003f25270 */
[----:B------:R-:W-:-:S11]  /*0140*/  ISETP.GE.AND P3, PT, R2, c[0x0][0x198], PT ;  /* 0x0000660002007a0c */ /* 0x000fd60003f66270 */
[----:B------:R-:W0:Y:S08]  /*0150*/  @!P1 I2F R11, c[0x0][0x198] ;  /* 0x00006600000b9b06 */ /* 0x000e300000201400 */
[----:B------:R-:W1:Y:S08]  /*0160*/  @!P1 I2F R12, c[0x0][0x198] ;  /* 0x00006600000c9b06 */ /* 0x000e700000201400 */
[----:B0-----:R-:W-:Y:S08]  /*0170*/  @!P1 MUFU.RCP R11, R11 ;  /* 0x0000000b000b9308 */ /* 0x001ff00000001000 */
[----:B-1----:R-:W-:Y:S08]  /*0180*/  @!P1 MUFU.RCP R12, R12 ;  /* 0x0000000c000c9308 */ /* 0x002ff00000001000 */
[----:B--2---:R0:W4:Y:S01]  /*0190*/  @!P0 I2F.F16 R3, R8 ;  /* 0x0000000800038306 */ /* 0x0041220000200c00 */
[----:B---3--:R-:W-:-:S02]  /*01a0*/  @!P0 F2FP.PACK_AB R5, RZ, R4 ;  /* 0x00000004ff05823e */ /* 0x008fc400000000ff */
[----:B0-----:R-:W-:-:S04]  /*01b0*/  SHF.R.U32.HI R8, RZ, 0x3, R2 ;  /* 0x00000003ff087819 */ /* 0x001fc80000011602 */
[----:B------:R-:W-:Y:S01]  /*01c0*/  LOP3.LUT R8, R8, 0x1ffffffc, RZ, 0xc0, !PT ;  /* 0x1ffffffc08087812 */ /* 0x000fe200078ec0ff */
[----:B----4-:R-:W-:-:S05]  /*01d0*/  @!P0 HFMA2 R3, R3.H0_H0, R5.H0_H0, R6.H0_H0 ;  /* 0x2000000503038231 */ /* 0x010fca0000040806 */
[----:B------:R-:W-:-:S05]  /*01e0*/  @!P0 HADD2.F32 R0, -RZ, R3.H0_H0 ;  /* 0x20000003ff008230 */ /* 0x000fca0000004100 */
[----:B------:R-:W-:Y:S01]  /*01f0*/  @!P0 FADD.FTZ R10, RZ, R0 ;  /* 0x00000000ff0a8221 */ /* 0x000fe20000010000 */
[----:B------:R-:W-:-:S04]  /*0200*/  ISETP.NE.U32.AND P0, PT, RZ, c[0x0][0x1a8], PT ;  /* 0x00006a00ff007a0c */ /* 0x000fc80003f05070 */
[----:B------:R-:W0:Y:S01]  /*0210*/  SHFL.BFLY PT, R3, R10, 0x10, 0x1f ;  /* 0x0e001f000a037f89 */ /* 0x000e2200000e0000 */
[----:B------:R-:W-:Y:S01]  /*0220*/  ISETP.NE.AND.EX P0, PT, RZ, c[0x0][0x1ac], PT, P0 ;  /* 0x00006b00ff007a0c */ /* 0x000fe20003f05300 */
[----:B0-----:R-:W-:Y:S02]  /*0230*/  FADD.FTZ R9, R3, R10 ;  /* 0x0000000a03097221 */ /* 0x001fe40000010000 */
[----:B------:R-:W-:-:S03]  /*0240*/  @!P1 FMUL.FTZ R10, R11, R10 ;  /* 0x0000000a0b0a9220 */ /* 0x000fc60000410000 */
[----:B------:R-:W0:Y:S02]  /*0250*/  SHFL.BFLY PT, R4, R9, 0x8, 0x1f ;  /* 0x0d001f0009047f89 */ /* 0x000e2400000e0000 */
[----:B0-----:R-:W-:-:S05]  /*0260*/  FADD.FTZ R4, R9, R4 ;  /* 0x0000000409047221 */ /* 0x001fca0000010000 */
[----:B------:R-:W0:Y:S02]  /*0270*/  SHFL.BFLY PT, R3, R4, 0x4, 0x1f ;  /* 0x0c801f0004037f89 */ /* 0x000e2400000e0000 */
[----:B0-----:R-:W-:Y:S01]  /*0280*/  FADD.FTZ R5, R4, R3 ;  /* 0x0000000304057221 */ /* 0x001fe20000010000 */
[----:B------:R-:W-:-:S04]  /*0290*/  LOP3.LUT P2, R3, R2, 0x1f, RZ, 0xc0, !PT ;  /* 0x0000001f02037812 */ /* 0x000fc8000784c0ff */
[----:B------:R-:W0:Y:S02]  /*02a0*/  SHFL.BFLY PT, R6, R5, 0x2, 0x1f ;  /* 0x0c401f0005067f89 */ /* 0x000e2400000e0000 */
[----:B0-----:R-:W-:-:S05]  /*02b0*/  FADD.FTZ R6, R5, R6 ;  /* 0x0000000605067221 */ /* 0x001fca0000010000 */
[----:B------:R-:W0:Y:S02]  /*02c0*/  SHFL.BFLY PT, R7, R6, 0x1, 0x1f ;  /* 0x0c201f0006077f89 */ /* 0x000e2400000e0000 */
[----:B0-----:R-:W-:-:S05]  /*02d0*/  FADD.FTZ R9, R6, R7 ;  /* 0x0000000706097221 */ /* 0x001fca0000010000 */
[----:B------:R-:W-:Y:S04]  /*02e0*/  @!P2 STS [R8+0x8], R9 ;  /* 0x000008090800a388 */ /* 0x000fe80000000800 */
[----:B------:R-:W-:Y:S06]  /*02f0*/  BAR.SYNC.DEFER_BLOCKING 0x0 ;  /* 0x0000000000007b1d */ /* 0x000fec0000010000 */
[----:B------:R-:W-:Y:S04]  /*0300*/  @!P1 STS [RZ], R10 ;  /* 0x0000000aff009388 */ /* 0x000fe80000000800 */
[----:B------:R-:W-:Y:S06]  /*0310*/  BAR.SYNC.DEFER_BLOCKING 0x0 ;  /* 0x0000000000007b1d */ /* 0x000fec0000010000 */
[----:B------:R-:W0:Y:S02]  /*0320*/  LDS R5, [RZ] ;  /* 0x00000000ff057984 */ /* 0x000e240000000800 */
[----:B0-----:R-:W-:-:S04]  /*0330*/  FADD.FTZ R5, R0, -R5 ;  /* 0x8000000500057221 */ /* 0x001fc80000010000 */
[----:B------:R-:W-:-:S04]  /*0340*/  FFMA.FTZ R5, R5, R5, RZ ;  /* 0x0000000505057223 */ /* 0x000fc800000100ff */
[C---:B------:R-:W-:Y:S01]  /*0350*/  @!P1 FFMA.FTZ R11, R5.reuse, R12, c[0x0][0x190] ;  /* 0x00006400050b9623 */ /* 0x040fe2000001000c */
[----:B------:R-:W0:Y:S05]  /*0360*/  SHFL.BFLY PT, R4, R5, 0x10, 0x1f ;  /* 0x0e001f0005047f89 */ /* 0x000e2a00000e0000 */
[----:B------:R-:W1:Y:S01]  /*0370*/  @!P1 MUFU.RSQ R11, R11 ;  /* 0x0000000b000b9308 */ /* 0x000e620000001400 */
[----:B0-----:R-:W-:-:S05]  /*0380*/  FADD.FTZ R4, R5, R4 ;  /* 0x0000000405047221 */ /* 0x001fca0000010000 */
[----:B------:R-:W0:Y:S02]  /*0390*/  SHFL.BFLY PT, R7, R4, 0x8, 0x1f ;  /* 0x0d001f0004077f89 */ /* 0x000e2400000e0000 */
[----:B0-----:R-:W-:Y:S01]  /*03a0*/  FADD.FTZ R7, R4, R7 ;  /* 0x0000000704077221 */ /* 0x001fe20000010000 */
[----:B------:R-:W-:-:S04]  /*03b0*/  HFMA2.MMA R4, -RZ, RZ, -1.875, 0 ;  /* 0xbf800000ff047435 */ /* 0x000fc800000001ff */
[----:B------:R-:W0:Y:S02]  /*03c0*/  SHFL.BFLY PT, R6, R7, 0x4, 0x1f ;  /* 0x0c801f0007067f89 */ /* 0x000e2400000e0000 */
[----:B0-----:R-:W-:Y:S02]  /*03d0*/  FADD.FTZ R6, R7, R6 ;  /* 0x0000000607067221 */ /* 0x001fe40000010000 */
[----:B------:R-:W-:-:S03]  /*03e0*/  @P0 IMAD.MOV.U32 R7, RZ, RZ, c[0x0][0x1ac] ;  /* 0x00006b00ff070624 */ /* 0x000fc600078e00ff */
[----:B------:R-:W0:Y:S02]  /*03f0*/  SHFL.BFLY PT, R9, R6, 0x2, 0x1f ;  /* 0x0c401f0006097f89 */ /* 0x000e2400000e0000 */
[----:B0-----:R-:W-:Y:S01]  /*0400*/  FADD.FTZ R9, R6, R9 ;  /* 0x0000000906097221 */ /* 0x001fe20000010000 */
[----:B------:R-:W-:-:S04]  /*0410*/  @P0 MOV R6, c[0x0][0x1a8] ;  /* 0x00006a0000060a02 */ /* 0x000fc80000000f00 */
[----:B------:R-:W0:Y:S04]  /*0420*/  SHFL.BFLY PT, R10, R9, 0x1, 0x1f ;  /* 0x0c201f00090a7f89 */ /* 0x000e2800000e0000 */
[----:B------:R2:W5:Y:S01]  /*0430*/  @P0 LDG.E.CONSTANT R4, [R6.64] ;  /* 0x0000000406040981 */ /* 0x000562000c1e9900 */
[----:B0-----:R-:W-:-:S05]  /*0440*/  FADD.FTZ R5, R9, R10 ;  /* 0x0000000a09057221 */ /* 0x001fca0000010000 */
[----:B------:R2:W-:Y:S04]  /*0450*/  @!P2 STS [R8+0x8], R5 ;  /* 0x000008050800a388 */ /* 0x0005e80000000800 */
[----:B------:R-:W-:Y:S06]  /*0460*/  BAR.SYNC.DEFER_BLOCKING 0x0 ;  /* 0x0000000000007b1d */ /* 0x000fec0000010000 */
[----:B-1----:R2:W-:Y:S04]  /*0470*/  @!P1 STS [0x4], R11 ;  /* 0x0000040bff009388 */ /* 0x0025e80000000800 */
[----:B------:R-:W-:Y:S06]  /*0480*/  BAR.SYNC.DEFER_BLOCKING 0x0 ;  /* 0x0000000000007b1d */ /* 0x000fec0000010000 */
[----:B------:R-:W-:Y:S05]  /*0490*/  @P3 EXIT ;  /* 0x000000000000394d */ /* 0x000fea0003800000 */
[----:B--2---:R-:W0:Y:S01]  /*04a0*/  S2R R6, SR_CTAID.X ;  /* 0x0000000000067919 */ /* 0x004e220000002500 */
[----:B------:R-:W-:-:S02]  /*04b0*/  MOV R11, 0x2 ;  /* 0x00000002000b7802 */ /* 0x000fc40000000f00 */
[C---:B------:R-:W-:Y:S01]  /*04c0*/  LOP3.LUT R10, R2.reuse, 0xffffffe0, RZ, 0xc0, !PT ;  /* 0xffffffe0020a7812 */ /* 0x040fe200078ec0ff */
[----:B------:R-:W1:Y:S02]  /*04d0*/  LDS.64 R12, [RZ] ;  /* 0x00000000ff0c7984 */ /* 0x000e640000000a00 */
[----:B------:R-:W-:-:S06]  /*04e0*/  IMAD.WIDE R8, R2, R11, c[0x0][0x188] ;  /* 0x0000620002087625 */ /* 0x000fcc00078e020b */
[----:B------:R-:W2:Y:S01]  /*04f0*/  LDG.E.U16 R8, [R8.64] ;  /* 0x0000000408087981 */ /* 0x000ea2000c1e1500 */
[----:B0-----:R-:W-:Y:S01]  /*0500*/  LEA R3, R6, R3, 0x5 ;  /* 0x0000000306037211 */ /* 0x001fe200078e28ff */
[----:B------:R-:W-:-:S04]  /*0510*/  IMAD.WIDE R6, R2, R11, c[0x0][0x180] ;  /* 0x0000600002067625 */ /* 0x000fc800078e020b */
[----:B------:R-:W-:Y:S02]  /*0520*/  IMAD R5, R10, c[0x0][0x194], R3 ;  /* 0x000065000a057a24 */ /* 0x000fe400078e0203 */
[----:B------:R-:W3:Y:S02]  /*0530*/  LDG.E.U16 R6, [R6.64] ;  /* 0x0000000406067981 */ /* 0x000ee4000c1e1500 */
[----:B------:R-:W-:-:S05]  /*0540*/  IMAD.WIDE R2, R5, R11, c[0x0][0x170] ;  /* 0x00005c0005027625 */ /* 0x000fca00078e020b */
[----:B------:R-:W4:Y:S01]  /*0550*/  LDG.E.U16 R10, [R2.64] ;  /* 0x00000004020a7981 */ /* 0x000f22000c1e1500 */
[----:B-1----:R-:W-:-:S04]  /*0560*/  FADD.FTZ R12, R0, -R12 ;  /* 0x8000000c000c7221 */ /* 0x002fc80000010000 */
[----:B------:R-:W-:Y:S01]  /*0570*/  FMUL.FTZ R12, R12, R13 ;  /* 0x0000000d0c0c7220 */ /* 0x000fe20000410000 */
[----:B--2---:R-:W-:Y:S02]  /*0580*/  HADD2.F32 R0, -RZ, R8.H0_H0 ;  /* 0x20000008ff007230 */ /* 0x004fe40000004100 */
[----:B---3--:R-:W-:Y:S01]  /*0590*/  HADD2.F32 R11, -RZ, R6.H0_H0 ;  /* 0x20000006ff0b7230 */ /* 0x008fe20000004100 */
[----:B------:R-:W-:-:S04]  /*05a0*/  SHF.R.S32.HI R6, RZ, 0x1f, R5 ;  /* 0x0000001fff067819 */ /* 0x000fc80000011405 */
[----:B------:R-:W-:Y:S01]  /*05b0*/  FFMA.FTZ R0, R12, R11, R0 ;  /* 0x0000000b0c007223 */ /* 0x000fe20000010000 */
[----:B----4-:R-:W-:-:S05]  /*05c0*/  HADD2.F32 R13, -RZ, R10.H0_H0 ;  /* 0x2000000aff0d7230 */ /* 0x010fca0000004100 */
[----:B------:R-:W-:Y:S01]  /*05d0*/  FADD.FTZ R13, R0, R13 ;  /* 0x0000000d000d7221 */ /* 0x000fe20000010000 */
[----:B------:R-:W-:Y:S05]  /*05e0*/  @!P0 BRA `(.L_x_526) ;  /* 0x0000008000008947 */ /* 0x000fea0003800000 */
[----:B-----5:R-:W-:Y:S01]  /*05f0*/  FMUL.FTZ R0, R13, R4 ;  /* 0x000000040d007220 */ /* 0x020fe20000410000 */
[----:B------:R-:W-:Y:S02]  /*0600*/  IADD3 R4, P0, R5, c[0x0][0x160], RZ ;  /* 0x0000580005047a10 */ /* 0x000fe40007f1e0ff */
[----:B------:R-:W-:Y:S01]  /*0610*/  F2FP.PACK_AB R13, RZ, R13 ;  /* 0x0000000dff0d723e */ /* 0x000fe200000000ff */
[----:B------:R-:W0:Y:S01]  /*0620*/  F2I.S8.NTZ R7, R0 ;  /* 0x0000000000077305 */ /* 0x000e220000202100 */
[----:B------:R-:W-:-:S03]  /*0630*/  IADD3.X R5, R6, c[0x0][0x164], RZ, P0, !PT ;  /* 0x0000590006057a10 */ /* 0x000fc600007fe4ff */
[----:B------:R-:W-:Y:S04]  /*0640*/  STG.E.U16 [R2.64], R13 ;  /* 0x0000000d02007986 */ /* 0x000fe8000c101504 */
[----:B0-----:R-:W-:Y:S01]  /*0650*/  STG.E.U8 [R4.64], R7 ;  /* 0x0000000704007986 */ /* 0x001fe2000c101104 */
[----:B------:R-:W-:Y:S05]  /*0660*/  EXIT ;  /* 0x000000000000794d */ /* 0x000fea0003800000 */
.L_x_526:
[C---:B------:R-:W-:Y:S02]  /*0670*/  LEA R2, P0, R5.reuse, c[0x0][0x160], 0x1 ;  /* 0x0000580005027a11 */ /* 0x040fe400078008ff */
[----:B------:R-:W-:Y:S02]  /*0680*/  F2FP.PACK_AB R13, RZ, R13 ;  /* 0x0000000dff0d723e */ /* 0x000fe400000000ff */
[----:B------:R-:W-:-:S05]  /*0690*/  LEA.HI.X R3, R5, c[0x0][0x164], R6, 0x1, P0 ;  /* 0x0000590005037a11 */ /* 0x000fca00000f0c06 */
[----:B------:R-:W-:Y:S01]  /*06a0*/  STG.E.U16 [R2.64], R13 ;  /* 0x0000000d02007986 */ /* 0x000fe2000c101504 */
[----:B------:R-:W-:Y:S05]  /*06b0*/  EXIT ;  /* 0x000000000000794d */ /* 0x000fea0003800000 */
.L_x_527:
        /* <DEDUP_REMOVED lines=12> */
.L_x_593:


//--------------------- .text._ZN17fastertransformer29add_bias_layernorm_add_res_e2ILi1EEEvP5char2PKS1_P7__half2PKS5_S8_S8_fiiPKfSA_ --------------------------
	.section	.text._ZN17fastertransformer29add_bias_layernorm_add_res_e2ILi1EEEvP5char2PKS1_P7__half2PKS5_S8_S8_fiiPKfSA_,"ax",@progbits
	.sectioninfo	@"SHI_REGISTERS=18"
	.align	128
        .global         _ZN17fastertransformer29add_bias_layernorm_add_res_e2ILi1EEEvP5char2PKS1_P7__half2PKS5_S8_S8_fiiPKfSA_
        .type           _ZN17fastertransformer29add_bias_layernorm_add_res_e2ILi1EEEvP5char2PKS1_P7__half2PKS5_S8_S8_fiiPKfSA_,@function
        .size           _ZN17fastertransformer29add_bias_layernorm_add_res_e2ILi1EEEvP5char2PKS1_P7__half2PKS5_S8_S8_fiiPKfSA_,(.L_x_594 - _ZN17fastertransformer29add_bias_layernorm_add_res_e2ILi1EEEvP5char2PKS1_P7__half2PKS5_S8_S8_fiiPKfSA_)
        .other          _ZN17fastertransformer29add_bias_layernorm_add_res_e2ILi1EEEvP5char2PKS1_P7__half2PKS5_S8_S8_fiiPKfSA_,@"STO_CUDA_ENTRY STV_DEFAULT"
_ZN17fastertransformer29add_bias_layernorm_add_res_e2ILi1EEEvP5char2PKS1_P7__half2PKS5_S8_S8_fiiPKfSA_:
.text._ZN17fastertransformer29add_bias_layernorm_add_res_e2ILi1EEEvP5char2PKS1_P7__half2PKS5_S8_S8_fiiPKfSA_:
[----:B------:R-:W-:Y:S02]  /*0000*/  MOV R1, c[0x0][0x28] ;  /* 0x00000a0000017a02 */ /* 0x000fe40000000f00 */
[----:B------:R-:W0:Y:S01]  /*0010*/  S2R R0, SR_TID.X ;  /* 0x0000000000007919 */ /* 0x000e220000002100 */
[----:B------:R-:W-:Y:S01]  /*0020*/  ULDC UR4, c[0x0][0x198] ;  /* 0x0000660000047ab9 */ /* 0x000fe20000000800 */
[----:B------:R-:W-:Y:S01]  /*0030*/  BSSY B0, `(.L_x_528) ;  /* 0x0000022000007945 */ /* 0x000fe20003800000 */
[----:B------:R-:W-:Y:S01]  /*0040*/  USHF.R.S32.HI UR4, URZ, 0x1, UR4 ;  /* 0x000000013f047899 */ /* 0x000fe20008011404 */
[----:B------:R-:W-:-:S05]  /*0050*/  HFMA2.MMA R3, -RZ, RZ, 0, 0 ;  /* 0x00000000ff037435 */ /* 0x000fca00000001ff */
[----:B0-----:R-:W-:Y:S01]  /*0060*/  ISETP.GE.AND P1, PT, R0, UR4, PT ;  /* 0x0000000400007c0c */ /* 0x001fe2000bf26270 */
[----:B------:R-:W-:-:S12]  /*0070*/  ULDC.64 UR4, c[0x0][0x118] ;  /* 0x0000460000047ab9 */ /* 0x000fd80000000a00 */
[----:B------:R-:W-:Y:S05]  /*0080*/  @P1 BRA `(.L_x_529) ;  /* 0x000001c000001947 */ /* 0x000fea0003800000 */
[----:B------:R-:W0:Y:S01]  /*0090*/  S2R R4, SR_CTAID.X ;  /* 0x0000000000047919 */ /* 0x000e220000002500 */
[----:B------:R-:W-:-:S04]  /*00a0*/  SHF.L.U32 R2, R0, 0x1, RZ ;  /* 0x0000000100027819 */ /* 0x000fc800000006ff */
[C---:B------:R-:W-:Y:S02]  /*00b0*/  LOP3.LUT R3, R2.reuse, 0x1e, RZ, 0xc0, !PT ;  /* 0x0000001e02037812 */ /* 0x040fe400078ec0ff */
[----:B------:R-:W-:Y:S02]  /*00c0*/  LOP3.LUT R2, R2, 0xffffffe0, RZ, 0xc0, !PT ;  /* 0xffffffe002027812 */ /* 0x000fe400078ec0ff */
[----:B0-----:R-:W-:-:S05]  /*00d0*/  LEA R3, R4, R3, 0x5 ;  /* 0x0000000304037211 */ /* 0x001fca00078e28ff */
[----:B------:R-:W-:-:S05]  /*00e0*/  IMAD R2, R2, c[0x0][0x194], R3 ;  /* 0x0000650002027a24 */ /* 0x000fca00078e0203 */
[----:B------:R-:W-:-:S04]  /*00f0*/  IADD3 R6, P0, R2, c[0x0][0x168], RZ ;  /* 0x00005a0002067a10 */ /* 0x000fc80007f1e0ff */
[----:B------:R-:W-:-:S05]  /*0100*/  IADD3.X R7, RZ, c[0x0][0x16c], RZ, P0, !PT ;  /* 0x00005b00ff077a10 */ /* 0x000fca00007fe4ff */
[----:B------:R-:W2:Y:S01]  /*0110*/  LDG.E.U16 R6, [R6.64] ;  /* 0x0000000406067981 */ /* 0x000ea2000c1e1500 */
[----:B------:R-:W-:Y:S02]  /*0120*/  MOV R2, c[0x0][0x1a0] ;  /* 0x0000680000027a02 */ /* 0x000fe40000000f00 */
[----:B------:R-:W-:-:S05]  /*0130*/  MOV R3, c[0x0][0x1a4] ;  /* 0x0000690000037a02 */ /* 0x000fca0000000f00 */
[----:B------:R-:W3:Y:S01]  /*0140*/  LDG.E.CONSTANT R2, [R2.64] ;  /* 0x0000000402027981 */ /* 0x000ee2000c1e9900 */
[----:B------:R-:W-:-:S05]  /*0150*/  MOV R5, 0x4 ;  /* 0x0000000400057802 */ /* 0x000fca0000000f00 */
[----:B------:R-:W-:-:S06]  /*0160*/  IMAD.WIDE R4, R0, R5, c[0x0][0x178] ;  /* 0x00005e0000047625 */ /* 0x000fcc00078e0205 */
[----:B------:R-:W4:Y:S01]  /*0170*/  LDG.E R4, [R4.64] ;  /* 0x0000000404047981 */ /* 0x000f22000c1e1900 */
[C---:B--2---:R-:W-:Y:S02]  /*0180*/  PRMT R8, R6.reuse, 0x8880, RZ ;  /* 0x0000888006087816 */ /* 0x044fe400000000ff */
[----:B------:R-:W-:-:S04]  /*0190*/  PRMT R9, R6, 0x9991, RZ ;  /* 0x0000999106097816 */ /* 0x000fc800000000ff */
[----:B------:R-:W-:Y:S01]  /*01a0*/  I2F.F16 R8, R8 ;  /* 0x0000000800087306 */ /* 0x000fe20000200c00 */
[----:B---3--:R-:W-:-:S07]  /*01b0*/  F2FP.PACK_AB R3, RZ, R2 ;  /* 0x00000002ff03723e */ /* 0x008fce00000000ff */
[----:B------:R-:W0:Y:S02]  /*01c0*/  I2F.F16 R9, R9 ;  /* 0x0000000900097306 */ /* 0x000e240000200c00 */
[----:B0-----:R-:W-:-:S05]  /*01d0*/  PRMT R8, R9, 0x5410, R8 ;  /* 0x0000541009087816 */ /* 0x001fca0000000008 */
[----:B------:R-:W-:-:S05]  /*01e0*/  HMUL2 R3, R8, R3.H0_H0 ;  /* 0x2000000308037232 */ /* 0x000fca0000000000 */
[----:B------:R-:W-:-:S05]  /*01f0*/  PRMT R3, R3, 0x5432, R3 ;  /* 0x0000543203037816 */ /* 0x000fca0000000003 */
[----:B----4-:R-:W-:-:S05]  /*0200*/  HADD2 R2, R3, R4 ;  /* 0x0000000403027230 */ /* 0x010fca0000000000 */
[--C-:B------:R-:W-:Y:S02]  /*0210*/  HADD2.F32 R3, -RZ, R2.reuse.H0_H0 ;  /* 0x20000002ff037230 */ /* 0x100fe40000004100 */
[----:B------:R-:W-:-:S05]  /*0220*/  HADD2.F32 R4, -RZ, R2.H1_H1 ;  /* 0x30000002ff047230 */ /* 0x000fca0000004100 */
[----:B------:R-:W-:-:S04]  /*0230*/  FADD.FTZ R3, R3, R4 ;  /* 0x0000000403037221 */ /* 0x000fc80000010000 */
[----:B------:R-:W-:Y:S02]  /*0240*/  FADD.FTZ R3, RZ, R3 ;  /* 0x00000003ff037221 */ /* 0x000fe40000010000 */
.L_x_529:
[----:B------:R-:W-:Y:S05]  /*0250*/  BSYNC B0 ;  /* 0x0000000000007941 */ /* 0x000fea0003800000 */
.L_x_528:
[----:B------:R-:W0:Y:S01]  /*0260*/  SHFL.BFLY PT, R4, R3, 0x10, 0x1f ;  /* 0x0e001f0003047f89 */ /* 0x000e2200000e0000 */
[----:B------:R-:W1:Y:S01]  /*0270*/  I2F.U32 R9, c[0x0][0x0] ;  /* 0x0000000000097b06 */ /* 0x000e620000201000 */
[----:B------:R-:W-:Y:S01]  /*0280*/  ISETP.NE.AND P2, PT, R0, RZ, PT ;  /* 0x000000ff0000720c */ /* 0x000fe20003f45270 */
[----:B------:R-:W-:-:S06]  /*0290*/  @!P1 HADD2.F32 R13, -RZ, R2.H1_H1 ;  /* 0x30000002ff0d9230 */ /* 0x000fcc0000004100 */
[----:B------:R-:W2:Y:S01]  /*02a0*/  I2F.U32 R10, R0 ;  /* 0x00000000000a7306 */ /* 0x000ea20000201000 */
[----:B-1----:R-:W-:Y:S02]  /*02b0*/  FMUL.FTZ R9, R9, 0.03125 ;  /* 0x3d00000009097820 */ /* 0x002fe40000410000 */
[----:B0-----:R-:W-:Y:S01]  /*02c0*/  FADD.FTZ R4, R4, R3 ;  /* 0x0000000304047221 */ /* 0x001fe20000010000 */
[----:B------:R-:W-:Y:S02]  /*02d0*/  LOP3.LUT P0, R3, R0, 0x1f, RZ, 0xc0, !PT ;  /* 0x0000001f00037812 */ /* 0x000fe4000780c0ff */
[----:B--2---:R-:W-:Y:S02]  /*02e0*/  FSETP.GT.FTZ.AND P3, PT, R9, R10, PT ;  /* 0x0000000a0900720b */ /* 0x004fe40003f74000 */
[----:B------:R-:W0:Y:S02]  /*02f0*/  SHFL.BFLY PT, R5, R4, 0x8, 0x1f ;  /* 0x0d001f0004057f89 */ /* 0x000e2400000e0000 */
[----:B0-----:R-:W-:Y:S01]  /*0300*/  FADD.FTZ R5, R4, R5 ;  /* 0x0000000504057221 */ /* 0x001fe20000010000 */
[----:B------:R-:W-:-:S04]  /*0310*/  SHF.R.U32.HI R4, RZ, 0x3, R0 ;  /* 0x00000003ff047819 */ /* 0x000fc80000011600 */
[----:B------:R-:W0:Y:S01]  /*0320*/  SHFL.BFLY PT, R6, R5, 0x4, 0x1f ;  /* 0x0c801f0005067f89 */ /* 0x000e2200000e0000 */
[----:B------:R-:W-:Y:S01]  /*0330*/  LOP3.LUT R4, R4, 0x1ffffffc, RZ, 0xc0, !PT ;  /* 0x1ffffffc04047812 */ /* 0x000fe200078ec0ff */
[----:B0-----:R-:W-:Y:S01]  /*0340*/  FADD.FTZ R6, R5, R6 ;  /* 0x0000000605067221 */ /* 0x001fe20000010000 */
[----:B------:R-:W-:-:S04]  /*0350*/  MOV R5, RZ ;  /* 0x000000ff00057202 */ /* 0x000fc80000000f00 */
        /* <DEDUP_REMOVED lines=23> */
[----:B------:R-:W0:Y:S02]  /*04d0*/  @!P1 LDS R6, [RZ] ;  /* 0x00000000ff069984 */ /* 0x000e240000000800 */
[----:B0-----:R-:W-:-:S02]  /*04e0*/  @!P1 FADD.FTZ R8, R13, -R6 ;  /* 0x800000060d089221 */ /* 0x001fc40000010000 */
[----:B------:R-:W-:Y:S01]  /*04f0*/  @!P1 FADD.FTZ R7, R7, -R6 ;  /* 0x8000000607079221 */ /* 0x000fe20000010000 */
[----:B------:R-:W-:Y:S01]  /*0500*/  HFMA2.MMA R6, -RZ, RZ, 0, 0 ;  /* 0x00000000ff067435 */ /* 0x000fe200000001ff */
[----:B------:R-:W-:-:S04]  /*0510*/  @!P1 FMUL.FTZ R8, R8, R8 ;  /* 0x0000000808089220 */ /* 0x000fc80000410000 */
[----:B------:R-:W-:-:S04]  /*0520*/  @!P1 FFMA.FTZ R8, R7, R7, R8 ;  /* 0x0000000707089223 */ /* 0x000fc80000010008 */
[----:B------:R-:W-:-:S05]  /*0530*/  @!P1 FADD.FTZ R6, RZ, R8 ;  /* 0x00000008ff069221 */ /* 0x000fca0000010000 */
        /* <DEDUP_REMOVED lines=10> */
[----:B------:R-:W-:Y:S01]  /*05e0*/  MOV R9, RZ ;  /* 0x000000ff00097202 */ /* 0x000fe20000000f00 */
[----:B------:R-:W0:Y:S03]  /*05f0*/  @!P2 I2F R10, c[0x0][0x198] ;  /* 0x00006600000aab06 */ /* 0x000e260000201400 */
[----:B------:R-:W-:Y:S04]  /*0600*/  @!P0 STS [R4+0x8], R11 ;  /* 0x0000080b04008388 */ /* 0x000fe80000000800 */
[----:B------:R-:W-:Y:S01]  /*0610*/  BAR.SYNC.DEFER_BLOCKING 0x0 ;  /* 0x0000000000007b1d */ /* 0x000fe20000010000 */
[----:B------:R-:W-:-:S04]  /*0620*/  ISETP.NE.U32.AND P0, PT, RZ, c[0x0][0x1a8], PT ;  /* 0x00006a00ff007a0c */ /* 0x000fc80003f05070 */
[----:B------:R-:W-:Y:S01]  /*0630*/  ISETP.NE.AND.EX P0, PT, RZ, c[0x0][0x1ac], PT, P0 ;  /* 0x00006b00ff007a0c */ /* 0x000fe20003f05300 */
[----:B------:R0:W1:Y:S02]  /*0640*/  @P3 LDS R9, [R3.X4+0x8] ;  /* 0x0000080003093984 */ /* 0x0000640000004800 */
[----:B0-----:R-:W0:Y:S02]  /*0650*/  @!P2 MUFU.RCP R3, R10 ;  /* 0x0000000a0003a308 */ /* 0x001e240000001000 */
[----:B-1----:R-:W1:Y:S02]  /*0660*/  SHFL.BFLY PT, R6, R9, 0x10, 0x1f ;  /* 0x0e001f0009067f89 */ /* 0x002e6400000e0000 */
[----:B-1----:R-:W-:-:S05]  /*0670*/  FADD.FTZ R6, R6, R9 ;  /* 0x0000000906067221 */ /* 0x002fca0000010000 */
[----:B------:R-:W1:Y:S02]  /*0680*/  SHFL.BFLY PT, R5, R6, 0x8, 0x1f ;  /* 0x0d001f0006057f89 */ /* 0x000e6400000e0000 */
[----:B-1----:R-:W-:-:S05]  /*0690*/  FADD.FTZ R5, R6, R5 ;  /* 0x0000000506057221 */ /* 0x002fca0000010000 */
[----:B------:R-:W1:Y:S02]  /*06a0*/  SHFL.BFLY PT, R8, R5, 0x4, 0x1f ;  /* 0x0c801f0005087f89 */ /* 0x000e6400000e0000 */
[----:B-1----:R-:W-:Y:S01]  /*06b0*/  FADD.FTZ R8, R5, R8 ;  /* 0x0000000805087221 */ /* 0x002fe20000010000 */
[----:B------:R-:W-:-:S04]  /*06c0*/  @P0 MOV R5, c[0x0][0x1ac] ;  /* 0x00006b0000050a02 */ /* 0x000fc80000000f00 */
[----:B------:R-:W1:Y:S02]  /*06d0*/  SHFL.BFLY PT, R7, R8, 0x2, 0x1f ;  /* 0x0c401f0008077f89 */ /* 0x000e6400000e0000 */
[----:B-1----:R-:W-:-:S05]  /*06e0*/  FADD.FTZ R7, R8, R7 ;  /* 0x0000000708077221 */ /* 0x002fca0000010000 */
[----:B------:R-:W1:Y:S02]  /*06f0*/  SHFL.BFLY PT, R4, R7, 0x1, 0x1f ;  /* 0x0c201f0007047f89 */ /* 0x000e6400000e0000 */
[----:B-1----:R-:W-:-:S04]  /*0700*/  FADD.FTZ R4, R7, R4 ;  /* 0x0000000407047221 */ /* 0x002fc80000010000 */
[----:B0-----:R-:W-:Y:S01]  /*0710*/  @!P2 FFMA.FTZ R6, R4, R3, c[0x0][0x190] ;  /* 0x000064000406a623 */ /* 0x001fe20000010003 */
[----:B------:R-:W-:Y:S01]  /*0720*/  HFMA2.MMA R3, -RZ, RZ, -1.875, 0 ;  /* 0xbf800000ff037435 */ /* 0x000fe200000001ff */
[----:B------:R-:W-:-:S04]  /*0730*/  @P0 MOV R4, c[0x0][0x1a8] ;  /* 0x00006a0000040a02 */ /* 0x000fc80000000f00 */
[----:B------:R-:W0:Y:S05]  /*0740*/  @!P2 MUFU.RSQ R6, R6 ;  /* 0x000000060006a308 */ /* 0x000e2a0000001400 */
[----:B------:R1:W5:Y:S04]  /*0750*/  @P0 LDG.E.CONSTANT R3, [R4.64] ;  /* 0x0000000404030981 */ /* 0x000368000c1e9900 */
[----:B0-----:R1:W-:Y:S04]  /*0760*/  @!P2 STS [0x4], R6 ;  /* 0x00000406ff00a388 */ /* 0x0013e80000000800 */
[----:B------:R-:W-:Y:S06]  /*0770*/  BAR.SYNC.DEFER_BLOCKING 0x0 ;  /* 0x0000000000007b1d */ /* 0x000fec0000010000 */
[----:B------:R-:W-:Y:S05]  /*0780*/  @P1 EXIT ;  /* 0x000000000000194d */ /* 0x000fea0003800000 */
[----:B-1----:R-:W0:Y:S01]  /*0790*/  S2R R5, SR_CTAID.X ;  /* 0x0000000000057919 */ /* 0x002e220000002500 */
[----:B------:R-:W-:-:S04]  /*07a0*/  SHF.L.U32 R4, R0, 0x1, RZ ;  /* 0x0000000100047819 */ /* 0x000fc800000006ff */
[C---:B------:R-:W-:Y:S02]  /*07b0*/  LOP3.LUT R6, R4.reuse, 0x1e, RZ, 0xc0, !PT ;  /* 0x0000001e04067812 */ /* 0x040fe400078ec0ff */
[----:B------:R-:W-:Y:S02]  /*07c0*/  LOP3.LUT R4, R4, 0xffffffe0, RZ, 0xc0, !PT ;  /* 0xffffffe004047812 */ /* 0x000fe400078ec0ff */
[----:B0-----:R-:W-:Y:S02]  /*07d0*/  LEA R7, R5, R6, 0x5 ;  /* 0x0000000605077211 */ /* 0x001fe400078e28ff */
        /* <DEDUP_REMOVED lines=38> */
.L_x_530:
[C---:B------:R-:W-:Y:S02]  /*0a40*/  LEA R2, P0, R0.reuse, c[0x0][0x160], 0x2 ;  /* 0x0000580000027a11 */ /* 0x040fe400078010ff */
[----:B------:R-:W-:Y:S02]  /*0a50*/  F2FP.PACK_AB R9, R9, R6 ;  /* 0x000000060909723e */ /* 0x000fe400000000ff */
[----:B-----5:R-:W-:-:S05]  /*0a60*/  LEA.HI.X R3, R0, c[0x0][0x164], RZ, 0x2, P0 ;  /* 0x0000590000037a11 */ /* 0x020fca00000f14ff */
[----:B------:R-:W-:Y:S01]  /*0a70*/  STG.E [R2.64], R9 ;  /* 0x0000000902007986 */ /* 0x000fe2000c101904 */
[----:B------:R-:W-:Y:S05]  /*0a80*/  EXIT ;  /* 0x000000000000794d */ /* 0x000fea0003800000 */
.L_x_531:
        /* <DEDUP_REMOVED lines=15> */
.L_x_594:


//--------------------- .text._ZN17fastertransformer46add_bias_input_layernorm_COL32_int8I_DataTypeOI6__halfEEvPT_PKaS5_PKS2_S7_S7_iiPKfS9_ --------------------------
	.section	.text._ZN17fastertransformer46add_bias_input_layernorm_COL32_int8I_DataTypeOI6__halfEEvPT_PKaS5_PKS2_S7_S7_iiPKfS9_,"ax",@progbits
	.sectioninfo	@"SHI_REGISTERS=20"
	.align	128
        .global         _ZN17fastertransformer46add_bias_input_layernorm_COL32_int8I_DataTypeOI6__halfEEvPT_PKaS5_PKS2_S7_S7_iiPKfS9_
        .type           _ZN17fastertransformer46add_bias_input_layernorm_COL32_int8I_DataTypeOI6__halfEEvPT_PKaS5_PKS2_S7_S7_iiPKfS9_,@function
        .size           _ZN17fastertransformer46add_bias_input_layernorm_COL32_int8I_DataTypeOI6__halfEEvPT_PKaS5_PKS2_S7_S7_iiPKfS9_,(.L_x_595 - _ZN17fastertransformer46add_bias_input_layernorm_COL32_int8I_DataTypeOI6__halfEEvPT_PKaS5_PKS2_S7_S7_iiPKfS9_)
        .other          _ZN17fastertransformer46add_bias_input_layernorm_COL32_int8I_DataTypeOI6__halfEEvPT_PKaS5_PKS2_S7_S7_iiPKfS9_,@"STO_CUDA_ENTRY STV_DEFAULT"
_ZN17fastertransformer46add_bias_input_layernorm_COL32_int8I_DataTypeOI6__halfEEvPT_PKaS5_PKS2_S7_S7_iiPKfS9_:
.text._ZN17fastertransformer46add_bias_input_layernorm_COL32_int8I_DataTypeOI6__halfEEvPT_PKaS5_PKS2_S7_S7_iiPKfS9_:
[----:B------:R-:W-:Y:S02]  /*0000*/  MOV R1, c[0x0][0x28] ;  /* 0x00000a0000017a02 */ /* 0x000fe40000000f00 */
[----:B------:R-:W0:Y:S01]  /*0010*/  S2R R0, SR_CTAID.X ;  /* 0x0000000000007919 */ /* 0x000e220000002500 */
[----:B------:R-:W-:-:S03]  /*0020*/  ULDC.64 UR4, c[0x0][0x118] ;  /* 0x0000460000047ab9 */ /* 0x000fc60000000a00 */
[----:B------:R-:W1:Y:S01]  /*0030*/  S2R R4, SR_TID.X ;  /* 0x0000000000047919 */ /* 0x000e620000002100 */
[----:B0-----:R-:W-:Y:S02]  /*0040*/  SHF.L.U32 R3, R0, 0x5, RZ ;  /* 0x0000000500037819 */ /* 0x001fe400000006ff */
[C---:B-1----:R-:W-:Y:S02]  /*0050*/  LOP3.LUT R2, R4.reuse, 0x1f, RZ, 0xc0, !PT ;  /* 0x0000001f04027812 */ /* 0x042fe400078ec0ff */
[----:B------:R-:W-:Y:S02]  /*0060*/  LOP3.LUT R0, R4, 0xffffffe0, RZ, 0xc0, !PT ;  /* 0xffffffe004007812 */ /* 0x000fe400078ec0ff */
[----:B------:R-:W-:-:S05]  /*0070*/  LOP3.LUT R3, R3, 0xffffffe0, R2, 0xe2, !PT ;  /* 0xffffffe003037812 */ /* 0x000fca00078ee202 */
[----:B------:R-:W-:-:S05]  /*0080*/  IMAD R0, R0, c[0x0][0x190], R3 ;  /* 0x0000640000007a24 */ /* 0x000fca00078e0203 */
[----:B------:R-:W-:Y:S02]  /*0090*/  SHF.R.S32.HI R3, RZ, 0x1f, R0 ;  /* 0x0000001fff037819 */ /* 0x000fe40000011400 */
[C---:B------:R-:W-:Y:S02]  /*00a0*/  IADD3 R14, P1, R0.reuse, c[0x0][0x168], RZ ;  /* 0x00005a00000e7a10 */ /* 0x040fe40007f3e0ff */
[----:B------:R-:W-:Y:S02]  /*00b0*/  IADD3 R12, P0, R0, c[0x0][0x170], RZ ;  /* 0x00005c00000c7a10 */ /* 0x000fe40007f1e0ff */
[C---:B------:R-:W-:Y:S02]  /*00c0*/  IADD3.X R15, R3.reuse, c[0x0][0x16c], RZ, P1, !PT ;  /* 0x00005b00030f7a10 */ /* 0x040fe40000ffe4ff */
[----:B------:R-:W-:-:S03]  /*00d0*/  IADD3.X R13, R3, c[0x0][0x174], RZ, P0, !PT ;  /* 0x00005d00030d7a10 */ /* 0x000fc600007fe4ff */
[----:B------:R-:W2:Y:S01]  /*00e0*/  LDG.E.S8.CONSTANT R14, [R14.64] ;  /* 0x000000040e0e7981 */ /* 0x000ea2000c1e9300 */
[----:B------:R-:W-:-:S03]  /*00f0*/  HFMA2.MMA R11, -RZ, RZ, 0, 1.1920928955078125e-07 ;  /* 0x00000002ff0b7435 */ /* 0x000fc600000001ff */
[----:B------:R0:W3:Y:S01]  /*0100*/  LDG.E.S8.CONSTANT R12, [R12.64] ;  /* 0x000000040c0c7981 */ /* 0x0000e2000c1e9300 */
[----:B------:R-:W-:Y:S02]  /*0110*/  MOV R6, c[0x0][0x198] ;  /* 0x0000660000067a02 */ /* 0x000fe40000000f00 */
[----:B------:R-:W-:Y:S02]  /*0120*/  MOV R7, c[0x0][0x19c] ;  /* 0x0000670000077a02 */ /* 0x000fe40000000f00 */
[----:B------:R-:W-:Y:S02]  /*0130*/  MOV R8, c[0x0][0x1a0] ;  /* 0x0000680000087a02 */ /* 0x000fe40000000f00 */
[----:B------:R-:W-:Y:S01]  /*0140*/  IMAD.WIDE R10, R4, R11, c[0x0][0x178] ;  /* 0x00005e00040a7625 */ /* 0x000fe200078e020b */
[----:B------:R-:W-:Y:S01]  /*0150*/  MOV R9, c[0x0][0x1a4] ;  /* 0x0000690000097a02 */ /* 0x000fe20000000f00 */
[----:B------:R-:W4:Y:S04]  /*0160*/  LDG.E.CONSTANT R6, [R6.64] ;  /* 0x0000000406067981 */ /* 0x000f28000c1e9900 */
[----:B------:R1:W5:Y:S04]  /*0170*/  LDG.E.U16.CONSTANT R10, [R10.64] ;  /* 0x000000040a0a7981 */ /* 0x000368000c1e9500 */
[----:B------:R-:W5:Y:S01]  /*0180*/  LDG.E.CONSTANT R8, [R8.64] ;  /* 0x0000000408087981 */ /* 0x000f62000c1e9900 */
[----:B------:R-:W-:-:S02]  /*0190*/  ISETP.NE.AND P1, PT, R2, RZ, PT ;  /* 0x000000ff0200720c */ /* 0x000fc40003f25270 */
[----:B------:R-:W-:Y:S01]  /*01a0*/  ISETP.NE.AND P2, PT, R4, RZ, PT ;  /* 0x000000ff0400720c */ /* 0x000fe20003f45270 */
[----:B-1----:R-:W1:-:S12]  /*01b0*/  I2F.U32 R11, c[0x0][0x0] ;  /* 0x00000000000b7b06 */ /* 0x002e580000201000 */
[----:B0-----:R-:W0:Y:S01]  /*01c0*/  @!P2 I2F R13, c[0x0][0x194] ;  /* 0x00006500000dab06 */ /* 0x001e220000201400 */
[----:B-1----:R-:W-:-:S07]  /*01d0*/  FMUL.FTZ R11, R11, 0.03125 ;  /* 0x3d0000000b0b7820 */ /* 0x002fce0000410000 */
[----:B0-----:R-:W-:Y:S08]  /*01e0*/  @!P2 MUFU.RCP R13, R13 ;  /* 0x0000000d000da308 */ /* 0x001ff00000001000 */
[----:B--2---:R-:W4:Y:S08]  /*01f0*/  I2F.S16 R17, R14 ;  /* 0x0000000e00117306 */ /* 0x004f300000101400 */
[----:B---3--:R-:W0:Y:S01]  /*0200*/  I2F.S16 R5, R12 ;  /* 0x0000000c00057306 */ /* 0x008e220000101400 */
[----:B----4-:R-:W-:Y:S01]  /*0210*/  FMUL.FTZ R17, R6, R17 ;  /* 0x0000001106117220 */ /* 0x010fe20000410000 */
[----:B-----5:R-:W-:-:S06]  /*0220*/  HADD2.F32 R16, -RZ, R10.H0_H0 ;  /* 0x2000000aff107230 */ /* 0x020fcc0000004100 */
[----:B------:R-:W1:Y:S01]  /*0230*/  I2F.U32 R10, R4 ;  /* 0x00000004000a7306 */ /* 0x000e620000201000 */
[----:B0-----:R-:W-:-:S04]  /*0240*/  FFMA.FTZ R5, R8, R5, R17 ;  /* 0x0000000508057223 */ /* 0x001fc80000010011 */
[----:B------:R-:W-:-:S05]  /*0250*/  FADD.FTZ R5, R5, R16 ;  /* 0x0000001005057221 */ /* 0x000fca0000010000 */
[----:B------:R-:W0:Y:S01]  /*0260*/  SHFL.BFLY PT, R16, R5, 0x10, 0x1f ;  /* 0x0e001f0005107f89 */ /* 0x000e2200000e0000 */
[----:B-1----:R-:W-:Y:S02]  /*0270*/  FSETP.GT.FTZ.AND P0, PT, R11, R10, PT ;  /* 0x0000000a0b00720b */ /* 0x002fe40003f14000 */
[----:B------:R-:W-:Y:S01]  /*0280*/  SHF.R.U32.HI R10, RZ, 0x3, R4 ;  /* 0x00000003ff0a7819 */ /* 0x000fe20000011604 */
        /* <DEDUP_REMOVED lines=8> */
[----:B------:R-:W0:Y:S02]  /*0310*/  SHFL.BFLY PT, R6, R9, 0x1, 0x1f ;  /* 0x0c201f0009067f89 */ /* 0x000e2400000e0000 */
[----:B0-----:R-:W-:Y:S01]  /*0320*/  FADD.FTZ R7, R9, R6 ;  /* 0x0000000609077221 */ /* 0x001fe20000010000 */
[----:B------:R-:W-:-:S05]  /*0330*/  LOP3.LUT R6, R10, 0x1ffffffc, RZ, 0xc0, !PT ;  /* 0x1ffffffc0a067812 */ /* 0x000fca00078ec0ff */
        /* <DEDUP_REMOVED lines=8> */
[----:B0-----:R-:W-:Y:S01]  /*03c0*/  FADD.FTZ R11, R10, R11 ;  /* 0x0000000b0a0b7221 */ /* 0x001fe20000010000 */
[----:B------:R-:W-:-:S04]  /*03d0*/  SHF.L.U32 R10, R4, 0x1, RZ ;  /* 0x00000001040a7819 */ /* 0x000fc800000006ff */
[----:B------:R-:W0:Y:S02]  /*03e0*/  SHFL.BFLY PT, R12, R11, 0x2, 0x1f ;  /* 0x0c401f000b0c7f89 */ /* 0x000e2400000e0000 */
[----:B0-----:R-:W-:Y:S01]  /*03f0*/  FADD.FTZ R12, R11, R12 ;  /* 0x0000000c0b0c7221 */ /* 0x001fe20000010000 */
[----:B------:R-:W-:-:S04]  /*0400*/  SHF.R.S32.HI R11, RZ, 0x1f, R4 ;  /* 0x0000001fff0b7819 */ /* 0x000fc80000011404 */
[----:B------:R-:W0:Y:S01]  /*0410*/  SHFL.BFLY PT, R7, R12, 0x1, 0x1f ;  /* 0x0c201f000c077f89 */ /* 0x000e2200000e0000 */
[----:B------:R-:W-:Y:S01]  /*0420*/  SHF.L.U64.HI R11, R4, 0x1, R11 ;  /* 0x00000001040b7819 */ /* 0x000fe2000001020b */
[----:B0-----:R-:W-:-:S04]  /*0430*/  FADD.FTZ R8, R12, R7 ;  /* 0x000000070c087221 */ /* 0x001fc80000010000 */
[----:B------:R-:W-:-:S05]  /*0440*/  @!P2 FMUL.FTZ R7, R8, R13 ;  /* 0x0000000d0807a220 */ /* 0x000fca0000410000 */
        /* <DEDUP_REMOVED lines=9> */
[C---:B------:R-:W-:Y:S02]  /*04e0*/  IADD3 R8, P3, R10.reuse, c[0x0][0x180], RZ ;  /* 0x000060000a087a10 */ /* 0x040fe40007f7e0ff */
[----:B------:R-:W-:Y:S02]  /*04f0*/  IADD3 R10, P4, R10, c[0x0][0x188], RZ ;  /* 0x000062000a0a7a10 */ /* 0x000fe40007f9e0ff */
[----:B------:R-:W0:Y:S02]  /*0500*/  SHFL.BFLY PT, R9, R12, 0x4, 0x1f ;  /* 0x0c801f000c097f89 */ /* 0x000e2400000e0000 */
[----:B0-----:R-:W-:Y:S01]  /*0510*/  FADD.FTZ R7, R12, R9 ;  /* 0x000000090c077221 */ /* 0x001fe20000010000 */
[----:B------:R-:W-:-:S02]  /*0520*/  IADD3.X R9, R11, c[0x0][0x184], RZ, P3, !PT ;  /* 0x000061000b097a10 */ /* 0x000fc40001ffe4ff */
[----:B------:R-:W-:Y:S02]  /*0530*/  IADD3.X R11, R11, c[0x0][0x18c], RZ, P4, !PT ;  /* 0x000063000b0b7a10 */ /* 0x000fe400027fe4ff */
[----:B------:R-:W0:Y:S04]  /*0540*/  SHFL.BFLY PT, R14, R7, 0x2, 0x1f ;  /* 0x0c401f00070e7f89 */ /* 0x000e2800000e0000 */
[----:B------:R1:W2:Y:S04]  /*0550*/  LDG.E.U16.CONSTANT R4, [R8.64] ;  /* 0x0000000408047981 */ /* 0x0002a8000c1e9500 */
[----:B------:R3:W4:Y:S01]  /*0560*/  LDG.E.U16.CONSTANT R11, [R10.64] ;  /* 0x000000040a0b7981 */ /* 0x000722000c1e9500 */
        /* <DEDUP_REMOVED lines=8> */
[----:B------:R-:W5:Y:S04]  /*05f0*/  @P0 LDS R12, [R2.X4+0x8] ;  /* 0x00000800020c0984 */ /* 0x000f680000004800 */
[----:B-----5:R-:W5:Y:S02]  /*0600*/  SHFL.BFLY PT, R15, R12, 0x10, 0x1f ;  /* 0x0e001f000c0f7f89 */ /* 0x020f6400000e0000 */
[----:B-----5:R-:W-:-:S05]  /*0610*/  FADD.FTZ R15, R15, R12 ;  /* 0x0000000c0f0f7221 */ /* 0x020fca0000010000 */
[----:B-1----:R-:W1:Y:S02]  /*0620*/  SHFL.BFLY PT, R8, R15, 0x8, 0x1f ;  /* 0x0d001f000f087f89 */ /* 0x002e6400000e0000 */
[----:B-1----:R-:W-:-:S05]  /*0630*/  FADD.FTZ R8, R15, R8 ;  /* 0x000000080f087221 */ /* 0x002fca0000010000 */
[----:B------:R-:W1:Y:S02]  /*0640*/  SHFL.BFLY PT, R7, R8, 0x4, 0x1f ;  /* 0x0c801f0008077f89 */ /* 0x000e6400000e0000 */
[----:B-1----:R-:W-:-:S05]  /*0650*/  FADD.FTZ R7, R8, R7 ;  /* 0x0000000708077221 */ /* 0x002fca0000010000 */
[----:B---3--:R-:W1:Y:S02]  /*0660*/  SHFL.BFLY PT, R10, R7, 0x2, 0x1f ;  /* 0x0c401f00070a7f89 */ /* 0x008e6400000e0000 */
[----:B-1----:R-:W-:-:S05]  /*0670*/  FADD.FTZ R10, R7, R10 ;  /* 0x0000000a070a7221 */ /* 0x002fca0000010000 */
[----:B------:R-:W1:Y:S02]  /*0680*/  SHFL.BFLY PT, R9, R10, 0x1, 0x1f ;  /* 0x0c201f000a097f89 */ /* 0x000e6400000e0000 */
[----:B-1----:R-:W-:-:S04]  /*0690*/  FADD.FTZ R6, R10, R9 ;  /* 0x000000090a067221 */ /* 0x002fc80000010000 */
[----:B0-----:R-:W-:-:S06]  /*06a0*/  @!P2 FFMA.FTZ R6, R6, R13, 9.9999999747524270788e-07 ;  /* 0x358637bd0606a423 */ /* 0x001fcc000001000d */
[----:B------:R-:W0:Y:S02]  /*06b0*/  @!P2 MUFU.RSQ R6, R6 ;  /* 0x000000060006a308 */ /* 0x000e240000001400 */
[----:B0-----:R-:W-:Y:S04]  /*06c0*/  @!P2 STS [0x4], R6 ;  /* 0x00000406ff00a388 */ /* 0x001fe80000000800 */
[----:B------:R-:W-:Y:S01]  /*06d0*/  BAR.SYNC.DEFER_BLOCKING 0x0 ;  /* 0x0000000000007b1d */ /* 0x000fe20000010000 */
[----:B--2---:R-:W-:Y:S02]  /*06e0*/  HADD2.F32 R7, -RZ, R4.H0_H0 ;  /* 0x20000004ff077230 */ /* 0x004fe40000004100 */
[----:B----4-:R-:W-:-:S03]  /*06f0*/  HADD2.F32 R11, -RZ, R11.H0_H0 ;  /* 0x2000000bff0b7230 */ /* 0x010fc60000004100 */
[----:B------:R-:W0:Y:S02]  /*0700*/  LDS R2, [0x4] ;  /* 0x00000400ff027984 */ /* 0x000e240000000800 */
[----:B0-----:R-:W-:-:S04]  /*0710*/  FMUL.FTZ R2, R5, R2 ;  /* 0x0000000205027220 */ /* 0x001fc80000410000 */
[----:B------:R-:W-:Y:S01]  /*0720*/  FFMA.FTZ R7, R2, R7, R11 ;  /* 0x0000000702077223 */ /* 0x000fe2000001000b */
[----:B------:R-:W-:-:S04]  /*0730*/  LEA R2, P0, R0, c[0x0][0x160], 0x1 ;  /* 0x0000580000027a11 */ /* 0x000fc800078008ff */
[----:B------:R-:W-:Y:S02]  /*0740*/  F2FP.PACK_AB R7, RZ, R7 ;  /* 0x00000007ff07723e */ /* 0x000fe400000000ff */
[----:B------:R-:W-:-:S05]  /*0750*/  LEA.HI.X R3, R0, c[0x0][0x164], R3, 0x1, P0 ;  /* 0x0000590000037a11 */ /* 0x000fca00000f0c03 */
[----:B------:R-:W-:Y:S01]  /*0760*/  STG.E.U16 [R2.64], R7 ;  /* 0x0000000702007986 */ /* 0x000fe2000c101504 */
[----:B------:R-:W-:Y:S05]  /*0770*/  EXIT ;  /* 0x000000000000794d */ /* 0x000fea0003800000 */
.L_x_532:
        /* <DEDUP_REMOVED lines=16> */
.L_x_595:


//--------------------- .text._ZN17fastertransformer46add_bias_input_layernorm_COL32_int8I_DataTypeOIfEEvPT_PKaS4_PKS1_S6_S6_iiPKfS8_ --------------------------
	.section	.text._ZN17fastertransformer46add_bias_input_layernorm_COL32_int8I_DataTypeOIfEEvPT_PKaS4_PKS1_S6_S6_iiPKfS8_,"ax",@progbits
	.sectioninfo	@"SHI_REGISTERS=20"
	.align	128
        .global         _ZN17fastertransformer46add_bias_input_layernorm_COL32_int8I_DataTypeOIfEEvPT_PKaS4_PKS1_S6_S6_iiPKfS8_
        .type           _ZN17fastertransformer46add_bias_input_layernorm_COL32_int8I_DataTypeOIfEEvPT_PKaS4_PKS1_S6_S6_iiPKfS8_,@function
        .size           _ZN17fastertransformer46add_bias_input_layernorm_COL32_int8I_DataTypeOIfEEvPT_PKaS4_PKS1_S6_S6_iiPKfS8_,(.L_x_596 - _ZN17fastertransformer46add_bias_input_layernorm_COL32_int8I_DataTypeOIfEEvPT_PKaS4_PKS1_S6_S6_iiPKfS8_)
        .other          _ZN17fastertransformer46add_bias_input_layernorm_COL32_int8I_DataTypeOIfEEvPT_PKaS4_PKS1_S6_S6_iiPKfS8_,@"STO_CUDA_ENTRY STV_DEFAULT"
_ZN17fastertransformer46add_bias_input_layernorm_COL32_int8I_DataTypeOIfEEvPT_PKaS4_PKS1_S6_S6_iiPKfS8_:
.text._ZN17fastertransformer46add_bias_input_layernorm_COL32_int8I_DataTypeOIfEEvPT_PKaS4_PKS1_S6_S6_iiPKfS8_:
        /* <DEDUP_REMOVED lines=14> */
[----:B------:R-:W2:Y:S04]  /*00e0*/  LDG.E.S8.CONSTANT R14, [R14.64] ;  /* 0x000000040e0e7981 */ /* 0x000ea8000c1e9300 */
[----:B------:R0:W3:Y:S01]  /*00f0*/  LDG.E.S8.CONSTANT R12, [R12.64] ;  /* 0x000000040c0c7981 */ /* 0x0000e2000c1e9300 */
[----:B------:R-:W-:Y:S01]  /*0100*/  HFMA2.MMA R11, -RZ, RZ, 0, 2.384185791015625e-07 ;  /* 0x00000004ff0b7435 */ /* 0x000fe200000001ff */
[----:B------:R-:W-:Y:S02]  /*0110*/  MOV R6, c[0x0][0x198] ;  /* 0x0000660000067a02 */ /* 0x000fe40000000f00 */
[----:B------:R-:W-:Y:S02]  /*0120*/  MOV R7, c[0x0][0x19c] ;  /* 0x0000670000077a02 */ /* 0x000fe40000000f00 */
[----:B------:R-:W-:-:S02]  /*0130*/  MOV R8, c[0x0][0x1a0] ;  /* 0x0000680000087a02 */ /* 0x000fc40000000f00 */
[----:B------:R-:W-:Y:S01]  /*0140*/  MOV R9, c[0x0][0x1a4] ;  /* 0x0000690000097a02 */ /* 0x000fe20000000f00 */
[----:B------:R-:W4:Y:S02]  /*0150*/  LDG.E.CONSTANT R6, [R6.64] ;  /* 0x0000000406067981 */ /* 0x000f24000c1e9900 */
[----:B------:R-:W-:Y:S02]  /*0160*/  IMAD.WIDE R10, R4, R11, c[0x0][0x178] ;  /* 0x00005e00040a7625 */ /* 0x000fe400078e020b */
[----:B------:R-:W5:Y:S04]  /*0170*/  LDG.E.CONSTANT R8, [R8.64] ;  /* 0x0000000408087981 */ /* 0x000f68000c1e9900 */
[----:B------:R1:W5:Y:S01]  /*0180*/  LDG.E.CONSTANT R10, [R10.64] ;  /* 0x000000040a0a7981 */ /* 0x000362000c1e9900 */
[----:B------:R-:W-:-:S02]  /*0190*/  ISETP.NE.AND P1, PT, R2, RZ, PT ;  /* 0x000000ff0200720c */ /* 0x000fc40003f25270 */
[----:B------:R-:W-:Y:S01]  /*01a0*/  ISETP.NE.AND P2, PT, R4, RZ, PT ;  /* 0x000000ff0400720c */ /* 0x000fe20003f45270 */
[----:B-1----:R-:W1:-:S12]  /*01b0*/  I2F.U32 R11, c[0x0][0x0] ;  /* 0x00000000000b7b06 */ /* 0x002e580000201000 */
[----:B0-----:R-:W0:Y:S01]  /*01c0*/  @!P2 I2F R13, c[0x0][0x194] ;  /* 0x00006500000dab06 */ /* 0x001e220000201400 */
[----:B-1----:R-:W-:-:S07]  /*01d0*/  FMUL.FTZ R11, R11, 0.03125 ;  /* 0x3d0000000b0b7820 */ /* 0x002fce0000410000 */
[----:B0-----:R-:W-:Y:S08]  /*01e0*/  @!P2 MUFU.RCP R13, R13 ;  /* 0x0000000d000da308 */ /* 0x001ff00000001000 */
[----:B--2---:R-:W4:Y:S08]  /*01f0*/  I2F.S16 R17, R14 ;  /* 0x0000000e00117306 */ /* 0x004f300000101400 */
[----:B---3--:R-:W5:Y:S01]  /*0200*/  I2F.S16 R5, R12 ;  /* 0x0000000c00057306 */ /* 0x008f620000101400 */
[----:B----4-:R-:W-:-:S04]  /*0210*/  FMUL.FTZ R17, R6, R17 ;  /* 0x0000001106117220 */ /* 0x010fc80000410000 */
[----:B-----5:R-:W-:-:S04]  /*0220*/  FFMA.FTZ R5, R8, R5, R17 ;  /* 0x0000000508057223 */ /* 0x020fc80000010011 */
[----:B------:R-:W-:Y:S02]  /*0230*/  FADD.FTZ R5, R5, R10 ;  /* 0x0000000a05057221 */ /* 0x000fe40000010000 */
[----:B------:R-:W0:Y:S03]  /*0240*/  I2F.U32 R10, R4 ;  /* 0x00000004000a7306 */ /* 0x000e260000201000 */
[----:B------:R-:W1:Y:S01]  /*0250*/  SHFL.BFLY PT, R16, R5, 0x10, 0x1f ;  /* 0x0e001f0005107f89 */ /* 0x000e6200000e0000 */
[----:B0-----:R-:W-:Y:S02]  /*0260*/  FSETP.GT.FTZ.AND P0, PT, R11, R10, PT ;  /* 0x0000000a0b00720b */ /* 0x001fe40003f14000 */
[----:B------:R-:W-:Y:S01]  /*0270*/  SHF.R.U32.HI R10, RZ, 0x3, R4 ;  /* 0x00000003ff0a7819 */ /* 0x000fe20000011604 */
[----:B-1----:R-:W-:-:S05]  /*0280*/  FADD.FTZ R16, R5, R16 ;  /* 0x0000001005107221 */ /* 0x002fca0000010000 */
        /* <DEDUP_REMOVED lines=43> */
[----:B------:R1:W2:Y:S04]  /*0540*/  LDG.E.CONSTANT R4, [R8.64] ;  /* 0x0000000408047981 */ /* 0x0002a8000c1e9900 */
[----:B------:R3:W2:Y:S01]  /*0550*/  LDG.E.CONSTANT R7, [R10.64] ;  /* 0x000000040a077981 */ /* 0x0006a2000c1e9900 */
[----:B------:R-:W-:Y:S01]  /*0560*/  MOV R12, RZ ;  /* 0x000000ff000c7202 */ /* 0x000fe20000000f00 */
[----:B0-----:R-:W-:-:S05]  /*0570*/  FADD.FTZ R14, R13, R14 ;  /* 0x0000000e0d0e7221 */ /* 0x001fca0000010000 */
[----:B------:R-:W0:Y:S02]  /*0580*/  SHFL.BFLY PT, R15, R14, 0x1, 0x1f ;  /* 0x0c201f000e0f7f89 */ /* 0x000e2400000e0000 */
[----:B0-----:R-:W-:Y:S02]  /*0590*/  FADD.FTZ R15, R14, R15 ;  /* 0x0000000f0e0f7221 */ /* 0x001fe40000010000 */
[----:B------:R-:W0:Y:S03]  /*05a0*/  @!P2 I2F R14, c[0x0][0x194] ;  /* 0x00006500000eab06 */ /* 0x000e260000201400 */
[----:B------:R0:W-:Y:S04]  /*05b0*/  @!P1 STS [R6+0x8], R15 ;  /* 0x0000080f06009388 */ /* 0x0001e80000000800 */
[----:B------:R-:W-:Y:S06]  /*05c0*/  BAR.SYNC.DEFER_BLOCKING 0x0 ;  /* 0x0000000000007b1d */ /* 0x000fec0000010000 */
[----:B0-----:R-:W0:Y:S01]  /*05d0*/  @!P2 MUFU.RCP R15, R14 ;  /* 0x0000000e000fa308 */ /* 0x001e220000001000 */
[----:B------:R4:W5:Y:S02]  /*05e0*/  @P0 LDS R12, [R2.X4+0x8] ;  /* 0x00000800020c0984 */ /* 0x0009640000004800 */
[----:B----4-:R-:W-:-:S04]  /*05f0*/  LEA R2, P0, R0, c[0x0][0x160], 0x2 ;  /* 0x0000580000027a11 */ /* 0x010fc800078010ff */
[----:B------:R-:W-:Y:S01]  /*0600*/  LEA.HI.X R3, R0, c[0x0][0x164], R3, 0x2, P0 ;  /* 0x0000590000037a11 */ /* 0x000fe200000f1403 */
[----:B-----5:R-:W4:Y:S02]  /*0610*/  SHFL.BFLY PT, R13, R12, 0x10, 0x1f ;  /* 0x0e001f000c0d7f89 */ /* 0x020f2400000e0000 */
[----:B----4-:R-:W-:-:S05]  /*0620*/  FADD.FTZ R13, R13, R12 ;  /* 0x0000000c0d0d7221 */ /* 0x010fca0000010000 */
        /* <DEDUP_REMOVED lines=17> */
.L_x_533:
        /* <DEDUP_REMOVED lines=12> */
.L_x_596:


//--------------------- .text._ZN17fastertransformer37add_bias_input_layernorm_COL32_int8IOI6__halfEEvPaPKaS4_PKT_S7_S7_iiPKfS9_S9_ --------------------------
	.section	.text._ZN17fastertransformer37add_bias_input_layernorm_COL32_int8IOI6__halfEEvPaPKaS4_PKT_S7_S7_iiPKfS9_S9_,"ax",@progbits
	.sectioninfo	@"SHI_REGISTERS=29"
	.align	128
        .global         _ZN17fastertransformer37add_bias_input_layernorm_COL32_int8IOI6__halfEEvPaPKaS4_PKT_S7_S7_iiPKfS9_S9_
        .type           _ZN17fastertransformer37add_bias_input_layernorm_COL32_int8IOI6__halfEEvPaPKaS4_PKT_S7_S7_iiPKfS9_S9_,@function
        .size           _ZN17fastertransformer37add_bias_input_layernorm_COL32_int8IOI6__halfEEvPaPKaS4_PKT_S7_S7_iiPKfS9_S9_,(.L_x_597 - _ZN17fastertransformer37add_bias_input_layernorm_COL32_int8IOI6__halfEEvPaPKaS4_PKT_S7_S7_iiPKfS9_S9_)
        .other          _ZN17fastertransformer37add_bias_input_layernorm_COL32_int8IOI6__halfEEvPaPKaS4_PKT_S7_S7_iiPKfS9_S9_,@"STO_CUDA_ENTRY STV_DEFAULT"
_ZN17fastertransformer37add_bias_input_layernorm_COL32_int8IOI6__halfEEvPaPKaS4_PKT_S7_S7_iiPKfS9_S9_:
.text._ZN17fastertransformer37add_bias_input_layernorm_COL32_int8IOI6__halfEEvPaPKaS4_PKT_S7_S7_iiPKfS9_S9_:
[----:B------:R-:W-:Y:S02]  /*0000*/  MOV R1, c[0x0][0x28] ;  /* 0x00000a0000017a02 */ /* 0x000fe40000000f00 */
[----:B------:R-:W0:Y:S01]  /*0010*/  S2R R3, SR_TID.X ;  /* 0x0000000000037919 */ /* 0x000e220000002100 */
[----:B------:R-:W-:Y:S01]  /*0020*/  HFMA2.MMA R15, -RZ, RZ, 0, 2.384185791015625e-07 ;  /* 0x00000004ff0f7435 */ /* 0x000fe200000001ff */
[----:B------:R-:W-:Y:S02]  /*0030*/  ULDC.64 UR4, c[0x0][0x118] ;  /* 0x0000460000047ab9 */ /* 0x000fe40000000a00 */
[----:B------:R-:W1:Y:S01]  /*0040*/  S2R R5, SR_CTAID.X ;  /* 0x0000000000057919 */ /* 0x000e620000002500 */
[----:B0-----:R-:W-:-:S04]  /*0050*/  SHF.L.U32 R2, R3, 0x2, RZ ;  /* 0x0000000203027819 */ /* 0x001fc800000006ff */
[C---:B------:R-:W-:Y:S02]  /*0060*/  LOP3.LUT R4, R2.reuse, 0x1c, RZ, 0xc0, !PT ;  /* 0x0000001c02047812 */ /* 0x040fe400078ec0ff */
[----:B------:R-:W-:Y:S02]  /*0070*/  LOP3.LUT R0, R2, 0xffffffe0, RZ, 0xc0, !PT ;  /* 0xffffffe002007812 */ /* 0x000fe400078ec0ff */
[----:B-1----:R-:W-:-:S05]  /*0080*/  LEA R5, R5, R4, 0x5 ;  /* 0x0000000405057211 */ /* 0x002fca00078e28ff */
[----:B------:R-:W-:-:S05]  /*0090*/  IMAD R0, R0, c[0x0][0x190], R5 ;  /* 0x0000640000007a24 */ /* 0x000fca00078e0205 */
        /* <DEDUP_REMOVED lines=170> */
.L_x_534:
        /* <DEDUP_REMOVED lines=12> */
.L_x_597:


//--------------------- .text._ZN17fastertransformer37add_bias_input_layernorm_COL32_int8IOIfEEvPaPKaS3_PKT_S6_S6_iiPKfS8_S8_ --------------------------
	.section	.text._ZN17fastertransformer37add_bias_input_layernorm_COL32_int8IOIfEEvPaPKaS3_PKT_S6_S6_iiPKfS8_S8_,"ax",@progbits
	.sectioninfo	@"SHI_REGISTERS=28"
	.align	128
        .global         _ZN17fastertransformer37add_bias_input_layernorm_COL32_int8IOIfEEvPaPKaS3_PKT_S6_S6_iiPKfS8_S8_
        .type           _ZN17fastertransformer37add_bias_input_layernorm_COL32_int8IOIfEEvPaPKaS3_PKT_S6_S6_iiPKfS8_S8_,@function
        .size           _ZN17fastertransformer37add_bias_input_layernorm_COL32_int8IOIfEEvPaPKaS3_PKT_S6_S6_iiPKfS8_S8_,(.L_x_598 - _ZN17fastertransformer37add_bias_input_layernorm_COL32_int8IOIfEEvPaPKaS3_PKT_S6_S6_iiPKfS8_S8_)
        .other          _ZN17fastertransformer37add_bias_input_layernorm_COL32_int8IOIfEEvPaPKaS3_PKT_S6_S6_iiPKfS8_S8_,@"STO_CUDA_ENTRY STV_DEFAULT"
_ZN17fastertransformer37add_bias_input_layernorm_COL32_int8IOIfEEvPaPKaS3_PKT_S6_S6_iiPKfS8_S8_:
.text._ZN17fastertransformer37add_bias_input_layernorm_COL32_int8IOIfEEvPaPKaS3_PKT_S6_S6_iiPKfS8_S8_:
        /* <DEDUP_REMOVED lines=167> */
.L_x_535:
        /* <DEDUP_REMOVED lines=9> */
.L_x_598:


//--------------------- .text._ZN17fastertransformer44add_bias_input_layernorm_ROW_int8I_DataTypeOI7__half2EEvPT_PKaS5_PKS2_S7_S7_iiPKfS9_ --------------------------
	.section	.text._ZN17fastertransformer44add_bias_input_layernorm_ROW_int8I_DataTypeOI7__half2EEvPT_PKaS5_PKS2_S7_S7_iiPKfS9_,"ax",@progbits
	.sectioninfo	@"SHI_REGISTERS=20"
	.align	128
        .global         _ZN17fastertransformer44add_bias_input_layernorm_ROW_int8I_DataTypeOI7__half2EEvPT_PKaS5_PKS2_S7_S7_iiPKfS9_
        .type           _ZN17fastertransformer44add_bias_input_layernorm_ROW_int8I_DataTypeOI7__half2EEvPT_PKaS5_PKS2_S7_S7_iiPKfS9_,@function
        .size           _ZN17fastertransformer44add_bias_input_layernorm_ROW_int8I_DataTypeOI7__half2EEvPT_PKaS5_PKS2_S7_S7_iiPKfS9_,(.L_x_599 - _ZN17fastertransformer44add_bias_input_layernorm_ROW_int8I_DataTypeOI7__half2EEvPT_PKaS5_PKS2_S7_S7_iiPKfS9_)
        .other          _ZN17fastertransformer44add_bias_input_layernorm_ROW_int8I_DataTypeOI7__half2EEvPT_PKaS5_PKS2_S7_S7_iiPKfS9_,@"STO_CUDA_ENTRY STV_DEFAULT"
_ZN17fastertransformer44add_bias_input_layernorm_ROW_int8I_DataTypeOI7__half2EEvPT_PKaS5_PKS2_S7_S7_iiPKfS9_:
.text._ZN17fastertransformer44add_bias_input_layernorm_ROW_int8I_DataTypeOI7__half2EEvPT_PKaS5_PKS2_S7_S7_iiPKfS9_:
[----:B------:R-:W-:Y:S02]  /*0000*/  MOV R1, c[0x0][0x28] ;  /* 0x00000a0000017a02 */ /* 0x000fe40000000f00 */
[----:B------:R-:W0:Y:S01]  /*0010*/  S2R R2, SR_TID.X ;  /* 0x0000000000027919 */ /* 0x000e220000002100 */
[----:B------:R-:W-:Y:S01]  /*0020*/  HFMA2.MMA R11, -RZ, RZ, 0, 1.1920928955078125e-07 ;  /* 0x00000002ff0b7435 */ /* 0x000fe200000001ff */
[----:B------:R-:W-:Y:S02]  /*0030*/  ULDC.64 UR4, c[0x0][0x118] ;  /* 0x0000460000047ab9 */ /* 0x000fe40000000a00 */
[----:B------:R-:W1:Y:S01]  /*0040*/  S2R R3, SR_CTAID.X ;  /* 0x0000000000037919 */ /* 0x000e620000002500 */
[----:B0-----:R-:W-:-:S05]  /*0050*/  SHF.L.U32 R0, R2, 0x1, RZ ;  /* 0x0000000102007819 */ /* 0x001fca00000006ff */
[----:B-1----:R-:W-:-:S05]  /*0060*/  IMAD R0, R3, c[0x0][0x194], R0 ;  /* 0x0000650003007a24 */ /* 0x002fca00078e0200 */
[----:B------:R-:W-:-:S05]  /*0070*/  SHF.R.U32.HI R0, RZ, 0x1, R0 ;  /* 0x00000001ff007819 */ /* 0x000fca0000011600 */
[----:B------:R-:W-:-:S04]  /*0080*/  IMAD.WIDE R8, R0, R11, c[0x0][0x168] ;  /* 0x00005a0000087625 */ /* 0x000fc800078e020b */
[----:B------:R-:W-:Y:S01]  /*0090*/  IMAD.WIDE R10, R0, R11, c[0x0][0x170] ;  /* 0x00005c00000a7625 */ /* 0x000fe200078e020b */
[----:B------:R-:W-:Y:S01]  /*00a0*/  HFMA2.MMA R13, -RZ, RZ, 0, 2.384185791015625e-07 ;  /* 0x00000004ff0d7435 */ /* 0x000fe200000001ff */
[----:B------:R-:W2:Y:S04]  /*00b0*/  LDG.E.S16.CONSTANT R8, [R8.64] ;  /* 0x0000000408087981 */ /* 0x000ea8000c1e9700 */
[----:B------:R0:W3:Y:S01]  /*00c0*/  LDG.E.S16.CONSTANT R10, [R10.64] ;  /* 0x000000040a0a7981 */ /* 0x0000e2000c1e9700 */
[----:B------:R-:W-:Y:S02]  /*00d0*/  MOV R6, c[0x0][0x1a0] ;  /* 0x0000680000067a02 */ /* 0x000fe40000000f00 */
[----:B------:R-:W-:Y:S02]  /*00e0*/  MOV R7, c[0x0][0x1a4] ;  /* 0x0000690000077a02 */ /* 0x000fe40000000f00 */
[----:B------:R-:W-:Y:S01]  /*00f0*/  MOV R4, c[0x0][0x198] ;  /* 0x0000660000047a02 */ /* 0x000fe20000000f00 */
[C---:B------:R-:W-:Y:S01]  /*0100*/  IMAD.WIDE.U32 R12, R2.reuse, R13, c[0x0][0x178] ;  /* 0x00005e00020c7625 */ /* 0x040fe200078e000d */
[----:B------:R-:W-:Y:S01]  /*0110*/  MOV R5, c[0x0][0x19c] ;  /* 0x0000670000057a02 */ /* 0x000fe20000000f00 */
[----:B------:R1:W4:Y:S04]  /*0120*/  LDG.E.CONSTANT R6, [R6.64] ;  /* 0x0000000406067981 */ /* 0x000328000c1e9900 */
[----:B------:R-:W5:Y:S04]  /*0130*/  LDG.E.CONSTANT R4, [R4.64] ;  /* 0x0000000404047981 */ /* 0x000f68000c1e9900 */
[----:B------:R1:W4:Y:S01]  /*0140*/  LDG.E.CONSTANT R12, [R12.64] ;  /* 0x000000040c0c7981 */ /* 0x000322000c1e9900 */
[----:B0-----:R-:W-:Y:S01]  /*0150*/  I2F.U32 R11, R2 ;  /* 0x00000002000b7306 */ /* 0x001fe20000201000 */
[----:B------:R-:W-:-:S13]  /*0160*/  ISETP.NE.AND P2, PT, R2, RZ, PT ;  /* 0x000000ff0200720c */ /* 0x000fda0003f45270 */
[----:B-1----:R-:W0:Y:S08]  /*0170*/  @!P2 I2F R13, c[0x0][0x194] ;  /* 0x00006500000dab06 */ /* 0x002e300000201400 */
[----:B0-----:R-:W-:Y:S08]  /*0180*/  @!P2 MUFU.RCP R13, R13 ;  /* 0x0000000d000da308 */ /* 0x001ff00000001000 */
[----:B--2---:R-:W-:Y:S08]  /*0190*/  I2F.S8 R3, R8 ;  /* 0x0000000800037306 */ /* 0x004ff00000001400 */
[----:B---3--:R-:W0:Y:S08]  /*01a0*/  I2F.S8 R15, R10 ;  /* 0x0000000a000f7306 */ /* 0x008e300000001400 */
[----:B------:R-:W1:Y:S01]  /*01b0*/  I2F.S8 R17, R10.B1 ;  /* 0x1000000a00117306 */ /* 0x000e620000001400 */
[----:B----4-:R-:W-:-:S07]  /*01c0*/  HADD2.F32 R7, -RZ, R12.H1_H1 ;  /* 0x3000000cff077230 */ /* 0x010fce0000004100 */
[----:B------:R-:W2:Y:S01]  /*01d0*/  I2F.S8 R9, R8.B1 ;  /* 0x1000000800097306 */ /* 0x000ea20000001400 */
[----:B0-----:R-:W-:-:S04]  /*01e0*/  FMUL.FTZ R15, R6, R15 ;  /* 0x0000000f060f7220 */ /* 0x001fc80000410000 */
[----:B-----5:R-:W-:Y:S02]  /*01f0*/  FFMA.FTZ R3, R4, R3, R15 ;  /* 0x0000000304037223 */ /* 0x020fe4000001000f */
[----:B-1----:R-:W-:Y:S01]  /*0200*/  FMUL.FTZ R17, R6, R17 ;  /* 0x0000001106117220 */ /* 0x002fe20000410000 */
[----:B------:R-:W-:Y:S02]  /*0210*/  HADD2.F32 R6, -RZ, R12.H0_H0 ;  /* 0x2000000cff067230 */ /* 0x000fe40000004100 */
[----:B------:R-:W0:Y:S03]  /*0220*/  I2F.U32 R12, c[0x0][0x0] ;  /* 0x00000000000c7b06 */ /* 0x000e260000201000 */
[----:B------:R-:W-:Y:S02]  /*0230*/  FADD.FTZ R3, R3, R6 ;  /* 0x0000000603037221 */ /* 0x000fe40000010000 */
[----:B--2---:R-:W-:-:S04]  /*0240*/  FFMA.FTZ R4, R4, R9, R17 ;  /* 0x0000000904047223 */ /* 0x004fc80000010011 */
[----:B------:R-:W-:-:S04]  /*0250*/  FADD.FTZ R4, R4, R7 ;  /* 0x0000000704047221 */ /* 0x000fc80000010000 */
[----:B------:R-:W-:Y:S02]  /*0260*/  FADD.FTZ R5, R3, R4 ;  /* 0x0000000403057221 */ /* 0x000fe40000010000 */
[----:B0-----:R-:W-:-:S03]  /*0270*/  FMUL.FTZ R12, R12, 0.03125 ;  /* 0x3d0000000c0c7820 */ /* 0x001fc60000410000 */
[----:B------:R-:W0:Y:S02]  /*0280*/  SHFL.BFLY PT, R6, R5, 0x10, 0x1f ;  /* 0x0e001f0005067f89 */ /* 0x000e2400000e0000 */
[----:B------:R-:W-:Y:S01]  /*0290*/  FSETP.GT.FTZ.AND P1, PT, R12, R11, PT ;  /* 0x0000000b0c00720b */ /* 0x000fe20003f34000 */
[----:B0-----:R-:W-:Y:S01]  /*02a0*/  FADD.FTZ R6, R5, R6 ;  /* 0x0000000605067221 */ /* 0x001fe20000010000 */
[----:B------:R-:W-:-:S04]  /*02b0*/  LOP3.LUT P0, R5, R2, 0x1f, RZ, 0xc0, !PT ;  /* 0x0000001f02057812 */ /* 0x000fc8000780c0ff */
[----:B------:R-:W0:Y:S02]  /*02c0*/  SHFL.BFLY PT, R7, R6, 0x8, 0x1f ;  /* 0x0d001f0006077f89 */ /* 0x000e2400000e0000 */
[----:B0-----:R-:W-:Y:S01]  /*02d0*/  FADD.FTZ R7, R6, R7 ;  /* 0x0000000706077221 */ /* 0x001fe20000010000 */
[----:B------:R-:W-:-:S04]  /*02e0*/  SHF.R.U32.HI R6, RZ, 0x3, R2 ;  /* 0x00000003ff067819 */ /* 0x000fc80000011602 */
[----:B------:R-:W0:Y:S01]  /*02f0*/  SHFL.BFLY PT, R8, R7, 0x4, 0x1f ;  /* 0x0c801f0007087f89 */ /* 0x000e2200000e0000 */
[----:B------:R-:W-:Y:S01]  /*0300*/  LOP3.LUT R6, R6, 0x1ffffffc, RZ, 0xc0, !PT ;  /* 0x1ffffffc06067812 */ /* 0x000fe200078ec0ff */
[----:B0-----:R-:W-:-:S05]  /*0310*/  FADD.FTZ R8, R7, R8 ;  /* 0x0000000807087221 */ /* 0x001fca0000010000 */
[----:B------:R-:W0:Y:S02]  /*0320*/  SHFL.BFLY PT, R9, R8, 0x2, 0x1f ;  /* 0x0c401f0008097f89 */ /* 0x000e2400000e0000 */
[----:B0-----:R-:W-:Y:S01]  /*0330*/  FADD.FTZ R9, R8, R9 ;  /* 0x0000000908097221 */ /* 0x001fe20000010000 */
[----:B------:R-:W-:-:S04]  /*0340*/  HFMA2.MMA R8, -RZ, RZ, 0, 0 ;  /* 0x00000000ff087435 */ /* 0x000fc800000001ff */
        /* <DEDUP_REMOVED lines=12> */
[----:B0-----:R-:W-:Y:S01]  /*0410*/  FADD.FTZ R12, R11, R12 ;  /* 0x0000000c0b0c7221 */ /* 0x001fe20000010000 */
[----:B------:R-:W-:Y:S02]  /*0420*/  SHF.L.U32 R11, R2, 0x2, RZ ;  /* 0x00000002020b7819 */ /* 0x000fe400000006ff */
[----:B------:R-:W-:Y:S02]  /*0430*/  SHF.R.U32.HI R2, RZ, 0x1e, R2 ;  /* 0x0000001eff027819 */ /* 0x000fe40000011602 */
[----:B------:R-:W0:Y:S02]  /*0440*/  SHFL.BFLY PT, R7, R12, 0x1, 0x1f ;  /* 0x0c201f000c077f89 */ /* 0x000e2400000e0000 */
[----:B0-----:R-:W-:-:S04]  /*0450*/  FADD.FTZ R8, R12, R7 ;  /* 0x000000070c087221 */ /* 0x001fc80000010000 */
[----:B------:R-:W-:-:S05]  /*0460*/  @!P2 FMUL.FTZ R7, R8, R13 ;  /* 0x0000000d0807a220 */ /* 0x000fca0000410000 */
[----:B------:R-:W-:Y:S04]  /*0470*/  @!P2 STS [RZ], R7 ;  /* 0x00000007ff00a388 */ /* 0x000fe80000000800 */
[----:B------:R-:W-:Y:S06]  /*0480*/  BAR.SYNC.DEFER_BLOCKING 0x0 ;  /* 0x0000000000007b1d */ /* 0x000fec0000010000 */
[----:B------:R-:W0:Y:S02]  /*0490*/  LDS R8, [RZ] ;  /* 0x00000000ff087984 */ /* 0x000e240000000800 */
[----:B0-----:R-:W-:-:S02]  /*04a0*/  FADD.FTZ R4, R4, -R8 ;  /* 0x8000000804047221 */ /* 0x001fc40000010000 */
[----:B------:R-:W-:Y:S02]  /*04b0*/  FADD.FTZ R3, R3, -R8 ;  /* 0x8000000803037221 */ /* 0x000fe40000010000 */
[----:B------:R-:W-:-:S04]  /*04c0*/  FMUL.FTZ R8, R4, R4 ;  /* 0x0000000404087220 */ /* 0x000fc80000410000 */
[----:B------:R-:W-:Y:S01]  /*04d0*/  FFMA.FTZ R14, R3, R3, R8 ;  /* 0x00000003030e7223 */ /* 0x000fe20000010008 */
[----:B------:R-:W-:-:S04]  /*04e0*/  IADD3 R8, P3, R11, c[0x0][0x180], RZ ;  /* 0x000060000b087a10 */ /* 0x000fc80007f7e0ff */
[----:B------:R-:W0:Y:S02]  /*04f0*/  SHFL.BFLY PT, R9, R14, 0x10, 0x1f ;  /* 0x0e001f000e097f89 */ /* 0x000e2400000e0000 */
[----:B0-----:R-:W-:-:S05]  /*0500*/  FADD.FTZ R12, R14, R9 ;  /* 0x000000090e0c7221 */ /* 0x001fca0000010000 */
[----:B------:R-:W0:Y:S02]  /*0510*/  SHFL.BFLY PT, R9, R12, 0x8, 0x1f ;  /* 0x0d001f000c097f89 */ /* 0x000e2400000e0000 */
[----:B0-----:R-:W-:Y:S01]  /*0520*/  FADD.FTZ R13, R12, R9 ;  /* 0x000000090c0d7221 */ /* 0x001fe20000010000 */
[----:B------:R-:W-:-:S04]  /*0530*/  IADD3.X R9, R2, c[0x0][0x184], RZ, P3, !PT ;  /* 0x0000610002097a10 */ /* 0x000fc80001ffe4ff */
[----:B------:R-:W0:Y:S04]  /*0540*/  SHFL.BFLY PT, R10, R13, 0x4, 0x1f ;  /* 0x0c801f000d0a7f89 */ /* 0x000e2800000e0000 */
[----:B------:R1:W2:Y:S01]  /*0550*/  LDG.E.CONSTANT R7, [R8.64] ;  /* 0x0000000408077981 */ /* 0x0002a2000c1e9900 */
[----:B0-----:R-:W-:Y:S01]  /*0560*/  FADD.FTZ R15, R13, R10 ;  /* 0x0000000a0d0f7221 */ /* 0x001fe20000010000 */
[----:B------:R-:W-:-:S04]  /*0570*/  IADD3 R10, P4, R11, c[0x0][0x188], RZ ;  /* 0x000062000b0a7a10 */ /* 0x000fc80007f9e0ff */
[----:B------:R-:W0:Y:S01]  /*0580*/  SHFL.BFLY PT, R14, R15, 0x2, 0x1f ;  /* 0x0c401f000f0e7f89 */ /* 0x000e2200000e0000 */
[----:B------:R-:W-:-:S05]  /*0590*/  IADD3.X R11, R2, c[0x0][0x18c], RZ, P4, !PT ;  /* 0x00006300020b7a10 */ /* 0x000fca00027fe4ff */
[----:B------:R3:W4:Y:S01]  /*05a0*/  LDG.E.CONSTANT R2, [R10.64] ;  /* 0x000000040a027981 */ /* 0x000722000c1e9900 */
[----:B0-----:R-:W-:-:S05]  /*05b0*/  FADD.FTZ R14, R15, R14 ;  /* 0x0000000e0f0e7221 */ /* 0x001fca0000010000 */
[----:B------:R-:W0:Y:S02]  /*05c0*/  SHFL.BFLY PT, R13, R14, 0x1, 0x1f ;  /* 0x0c201f000e0d7f89 */ /* 0x000e2400000e0000 */
[----:B0-----:R-:W-:-:S05]  /*05d0*/  FADD.FTZ R13, R14, R13 ;  /* 0x0000000d0e0d7221 */ /* 0x001fca0000010000 */
[----:B------:R-:W-:Y:S01]  /*05e0*/  @!P0 STS [R6+0x8], R13 ;  /* 0x0000080d06008388 */ /* 0x000fe20000000800 */
[----:B------:R-:W-:-:S03]  /*05f0*/  MOV R12, RZ ;  /* 0x000000ff000c7202 */ /* 0x000fc60000000f00 */
[----:B------:R-:W-:Y:S06]  /*0600*/  BAR.SYNC.DEFER_BLOCKING 0x0 ;  /* 0x0000000000007b1d */ /* 0x000fec0000010000 */
[----:B------:R-:W0:Y:S04]  /*0610*/  @P1 LDS R12, [R5.X4+0x8] ;  /* 0x00000800050c1984 */ /* 0x000e280000004800 */
[----:B0-----:R-:W0:Y:S02]  /*0620*/  SHFL.BFLY PT, R17, R12, 0x10, 0x1f ;  /* 0x0e001f000c117f89 */ /* 0x001e2400000e0000 */
[----:B0-----:R-:W-:-:S05]  /*0630*/  FADD.FTZ R17, R17, R12 ;  /* 0x0000000c11117221 */ /* 0x001fca0000010000 */
[----:B-1----:R-:W0:Y:S02]  /*0640*/  SHFL.BFLY PT, R8, R17, 0x8, 0x1f ;  /* 0x0d001f0011087f89 */ /* 0x002e2400000e0000 */
        /* <DEDUP_REMOVED lines=15> */
[----:B------:R-:W-:Y:S02]  /*0740*/  HADD2.F32 R9, -RZ, R7.H1_H1 ;  /* 0x30000007ff097230 */ /* 0x000fe40000004100 */
[--C-:B----4-:R-:W-:Y:S02]  /*0750*/  HADD2.F32 R7, -RZ, R2.reuse.H0_H0 ;  /* 0x20000002ff077230 */ /* 0x110fe40000004100 */
[----:B------:R-:W-:Y:S01]  /*0760*/  HADD2.F32 R10, -RZ, R2.H1_H1 ;  /* 0x30000002ff0a7230 */ /* 0x000fe20000004100 */
[----:B------:R-:W-:Y:S01]  /*0770*/  LEA R2, P0, R0, c[0x0][0x160], 0x2 ;  /* 0x0000580000027a11 */ /* 0x000fe200078010ff */
[-C--:B0-----:R-:W-:Y:S02]  /*0780*/  FMUL.FTZ R3, R3, R6.reuse ;  /* 0x0000000603037220 */ /* 0x081fe40000410000 */
[----:B------:R-:W-:Y:S02]  /*0790*/  FMUL.FTZ R4, R4, R6 ;  /* 0x0000000604047220 */ /* 0x000fe40000410000 */
[----:B------:R-:W-:-:S02]  /*07a0*/  FFMA.FTZ R7, R3, R8, R7 ;  /* 0x0000000803077223 */ /* 0x000fc40000010007 */
[----:B------:R-:W-:Y:S01]  /*07b0*/  FFMA.FTZ R4, R4, R9, R10 ;  /* 0x0000000904047223 */ /* 0x000fe2000001000a */
[----:B------:R-:W-:-:S04]  /*07c0*/  LEA.HI.X R3, R0, c[0x0][0x164], RZ, 0x2, P0 ;  /* 0x0000590000037a11 */ /* 0x000fc800000f14ff */
[----:B------:R-:W-:-:S05]  /*07d0*/  F2FP.PACK_AB R7, R4, R7 ;  /* 0x000000070407723e */ /* 0x000fca00000000ff */
[----:B------:R-:W-:Y:S01]  /*07e0*/  STG.E [R2.64], R7 ;  /* 0x0000000702007986 */ /* 0x000fe2000c101904 */
[----:B------:R-:W-:Y:S05]  /*07f0*/  EXIT ;  /* 0x000000000000794d */ /* 0x000fea0003800000 */
.L_x_536:
        /* <DEDUP_REMOVED lines=16> */
.L_x_599:


//--------------------- .text._ZN17fastertransformer35add_bias_input_layernorm_ROW_int8IOI7__half2EEvPaPKaS4_PKT_S7_S7_iiPKfS9_S9_ --------------------------
	.section	.text._ZN17fastertransformer35add_bias_input_layernorm_ROW_int8IOI7__half2EEvPaPKaS4_PKT_S7_S7_iiPKfS9_S9_,"ax",@progbits
	.sectioninfo	@"SHI_REGISTERS=28"
	.align	128
        .global         _ZN17fastertransformer35add_bias_input_layernorm_ROW_int8IOI7__half2EEvPaPKaS4_PKT_S7_S7_iiPKfS9_S9_
        .type           _ZN17fastertransformer35add_bias_input_layernorm_ROW_int8IOI7__half2EEvPaPKaS4_PKT_S7_S7_iiPKfS9_S9_,@function
        .size           _ZN17fastertransformer35add_bias_input_layernorm_ROW_int8IOI7__half2EEvPaPKaS4_PKT_S7_S7_iiPKfS9_S9_,(.L_x_600 - _ZN17fastertransformer35add_bias_input_layernorm_ROW_int8IOI7__half2EEvPaPKaS4_PKT_S7_S7_iiPKfS9_S9_)
        .other          _ZN17fastertransformer35add_bias_input_layernorm_ROW_int8IOI7__half2EEvPaPKaS4_PKT_S7_S7_iiPKfS9_S9_,@"STO_CUDA_ENTRY STV_DEFAULT"
_ZN17fastertransformer35add_bias_input_layernorm_ROW_int8IOI7__half2EEvPaPKaS4_PKT_S7_S7_iiPKfS9_S9_:
.text._ZN17fastertransformer35add_bias_input_layernorm_ROW_int8IOI7__half2EEvPaPKaS4_PKT_S7_S7_iiPKfS9_S9_:
        /* <DEDUP_REMOVED lines=9> */
[-C--:B------:R-:W-:Y:S01]  /*0090*/  IMAD.WIDE R8, R0, R17.reuse, c[0x0][0x168] ;  /* 0x00005a0000087625 */ /* 0x080fe200078e0211 */
[----:B------:R-:W2:Y:S04]  /*00a0*/  LDG.E.CONSTANT R25, [R12.64] ;  /* 0x000000040c197981 */ /* 0x000ea8000c1e9900 */
[----:B------:R0:W3:Y:S01]  /*00b0*/  LDG.E.CONSTANT R24, [R8.64] ;  /* 0x0000000408187981 */ /* 0x0000e2000c1e9900 */
[----:B------:R-:W-:Y:S02]  /*00c0*/  SHF.R.S32.HI R4, RZ, 0x1, R4 ;  /* 0x00000001ff047819 */ /* 0x000fe40000011404 */
[----:B------:R-:W-:Y:S02]  /*00d0*/  MOV R10, c[0x0][0x1a0] ;  /* 0x00006800000a7a02 */ /* 0x000fe40000000f00 */
[----:B------:R-:W-:Y:S01]  /*00e0*/  MOV R11, c[0x0][0x1a4] ;  /* 0x00006900000b7a02 */ /* 0x000fe20000000f00 */
[C---:B------:R-:W-:Y:S01]  /*00f0*/  IMAD.WIDE R14, R4.reuse, R17, c[0x0][0x178] ;  /* 0x00005e00040e7625 */ /* 0x040fe200078e0211 */
[----:B------:R-:W-:-:S02]  /*0100*/  IADD3 R2, R4, 0x1, RZ ;  /* 0x0000000104027810 */ /* 0x000fc40007ffe0ff */
[----:B------:R-:W-:Y:S01]  /*0110*/  MOV R6, c[0x0][0x198] ;  /* 0x0000660000067a02 */ /* 0x000fe20000000f00 */
[----:B------:R1:W4:Y:S01]  /*0120*/  LDG.E.CONSTANT R10, [R10.64] ;  /* 0x000000040a0a7981 */ /* 0x000322000c1e9900 */
[----:B------:R-:W-:Y:S01]  /*0130*/  MOV R7, c[0x0][0x19c] ;  /* 0x0000670000077a02 */ /* 0x000fe20000000f00 */
[----:B------:R-:W-:Y:S02]  /*0140*/  IMAD.WIDE R16, R2, R17, c[0x0][0x178] ;  /* 0x00005e0002107625 */ /* 0x000fe400078e0211 */
[----:B------:R5:W4:Y:S04]  /*0150*/  LDG.E.CONSTANT R14, [R14.64] ;  /* 0x000000040e0e7981 */ /* 0x000b28000c1e9900 */
[----:B------:R4:W4:Y:S04]  /*0160*/  LDG.E.CONSTANT R5, [R6.64] ;  /* 0x0000000406057981 */ /* 0x000928000c1e9900 */
[----:B0-----:R0:W4:Y:S01]  /*0170*/  LDG.E.CONSTANT R8, [R16.64] ;  /* 0x0000000410087981 */ /* 0x001122000c1e9900 */
[----:B-----5:R-:W5:Y:S02]  /*0180*/  I2F.U32 R15, c[0x0][0x0] ;  /* 0x00000000000f7b06 */ /* 0x020f640000201000 */
[----:B-----5:R-:W-:-:S06]  /*0190*/  FMUL.FTZ R15, R15, 0.03125 ;  /* 0x3d0000000f0f7820 */ /* 0x020fcc0000410000 */
[----:B--2---:R-:W4:Y:S08]  /*01a0*/  I2F.S8 R9, R25 ;  /* 0x0000001900097306 */ /* 0x004f300000001400 */
[----:B-1----:R-:W1:Y:S08]  /*01b0*/  I2F.S8 R11, R25.B1 ;  /* 0x10000019000b7306 */ /* 0x002e700000001400 */
[----:B---3--:R-:W2:Y:S08]  /*01c0*/  I2F.S8 R12, R24 ;  /* 0x00000018000c7306 */ /* 0x008eb00000001400 */
[----:B------:R-:W-:Y:S08]  /*01d0*/  I2F.S8 R13, R24.B1 ;  /* 0x10000018000d7306 */ /* 0x000ff00000001400 */
[----:B------:R-:W0:Y:S08]  /*01e0*/  I2F.S8 R19, R25.B2 ;  /* 0x2000001900137306 */ /* 0x000e300000001400 */
[----:B------:R-:W3:Y:S01]  /*01f0*/  I2F.S8 R21, R25.B3 ;  /* 0x3000001900157306 */ /* 0x000ee20000001400 */
[----:B----4-:R-:W-:-:S07]  /*0200*/  FMUL.FTZ R6, R10, R9 ;  /* 0x000000090a067220 */ /* 0x010fce0000410000 */
[----:B------:R-:W4:Y:S01]  /*0210*/  I2F.S8 R20, R24.B2 ;  /* 0x2000001800147306 */ /* 0x000f220000001400 */
[----:B-1----:R-:W-:-:S07]  /*0220*/  FMUL.FTZ R18, R10, R11 ;  /* 0x0000000b0a127220 */ /* 0x002fce0000410000 */
[----:B------:R-:W1:Y:S01]  /*0230*/  I2F.S8 R23, R24.B3 ;  /* 0x3000001800177306 */ /* 0x000e620000001400 */
[--C-:B------:R-:W-:Y:S01]  /*0240*/  HADD2.F32 R7, -RZ, R14.reuse.H0_H0 ;  /* 0x2000000eff077230 */ /* 0x100fe20000004100 */
[C---:B--2---:R-:W-:Y:S01]  /*0250*/  FFMA.FTZ R6, R5.reuse, R12, R6 ;  /* 0x0000000c05067223 */ /* 0x044fe20000010006 */
[----:B------:R-:W-:Y:S01]  /*0260*/  HADD2.F32 R14, -RZ, R14.H1_H1 ;  /* 0x3000000eff0e7230 */ /* 0x000fe20000004100 */
[C---:B0-----:R-:W-:Y:S02]  /*0270*/  FMUL.FTZ R16, R10.reuse, R19 ;  /* 0x000000130a107220 */ /* 0x041fe40000410000 */
[----:B------:R-:W-:Y:S02]  /*0280*/  FFMA.FTZ R13, R5, R13, R18 ;  /* 0x0000000d050d7223 */ /* 0x000fe40000010012 */
[----:B---3--:R-:W-:Y:S01]  /*0290*/  FMUL.FTZ R22, R10, R21 ;  /* 0x000000150a167220 */ /* 0x008fe20000410000 */
[----:B------:R-:W-:Y:S01]  /*02a0*/  HADD2.F32 R10, -RZ, R8.H0_H0 ;  /* 0x20000008ff0a7230 */ /* 0x000fe20000004100 */
[----:B------:R-:W-:-:S02]  /*02b0*/  FADD.FTZ R6, R6, R7 ;  /* 0x0000000706067221 */ /* 0x000fc40000010000 */
[----:B----4-:R-:W-:Y:S02]  /*02c0*/  FFMA.FTZ R9, R5, R20, R16 ;  /* 0x0000001405097223 */ /* 0x010fe40000010010 */
[----:B------:R-:W-:Y:S02]  /*02d0*/  FADD.FTZ R7, R13, R14 ;  /* 0x0000000e0d077221 */ /* 0x000fe40000010000 */
[----:B-1----:R-:W-:Y:S01]  /*02e0*/  FFMA.FTZ R22, R5, R23, R22 ;  /* 0x0000001705167223 */ /* 0x002fe20000010016 */
[----:B------:R-:W-:Y:S01]  /*02f0*/  HADD2.F32 R5, -RZ, R8.H1_H1 ;  /* 0x30000008ff057230 */ /* 0x000fe20000004100 */
[----:B------:R-:W-:Y:S02]  /*0300*/  FADD.FTZ R9, R9, R10 ;  /* 0x0000000a09097221 */ /* 0x000fe40000010000 */
[----:B------:R-:W-:Y:S02]  /*0310*/  FADD.FTZ R8, R6, R7 ;  /* 0x0000000706087221 */ /* 0x000fe40000010000 */
[----:B------:R-:W-:-:S02]  /*0320*/  FADD.FTZ R10, R22, R5 ;  /* 0x00000005160a7221 */ /* 0x000fc40000010000 */
        /* <DEDUP_REMOVED lines=13> */
[----:B------:R-:W1:Y:S03]  /*0400*/  I2F.U32 R16, R3 ;  /* 0x0000000300107306 */ /* 0x000e660000201000 */
[----:B------:R-:W-:Y:S01]  /*0410*/  LOP3.LUT R8, R8, 0x1ffffffc, RZ, 0xc0, !PT ;  /* 0x1ffffffc08087812 */ /* 0x000fe200078ec0ff */
[----:B0-----:R-:W-:-:S05]  /*0420*/  FADD.FTZ R11, R13, R14 ;  /* 0x0000000e0d0b7221 */ /* 0x001fca0000010000 */
[----:B------:R-:W-:Y:S04]  /*0430*/  @!P2 STS [R8+0x8], R11 ;  /* 0x0000080b0800a388 */ /* 0x000fe80000000800 */
[----:B------:R-:W-:Y:S01]  /*0440*/  BAR.SYNC.DEFER_BLOCKING 0x0 ;  /* 0x0000000000007b1d */ /* 0x000fe20000010000 */
[----:B-1----:R-:W-:Y:S01]  /*0450*/  FSETP.GT.FTZ.AND P1, PT, R15, R16, PT ;  /* 0x000000100f00720b */ /* 0x002fe20003f34000 */
[----:B------:R-:W-:-:S12]  /*0460*/  HFMA2.MMA R12, -RZ, RZ, 0, 0 ;  /* 0x00000000ff0c7435 */ /* 0x000fd800000001ff */
        /* <DEDUP_REMOVED lines=36> */
[----:B------:R-:W-:-:S04]  /*06b0*/  IADD3 R18, P3, R12, c[0x0][0x180], RZ ;  /* 0x000060000c127a10 */ /* 0x000fc80007f7e0ff */
[----:B------:R-:W-:-:S05]  /*06c0*/  IADD3.X R19, R15, c[0x0][0x184], RZ, P3, !PT ;  /* 0x000061000f137a10 */ /* 0x000fca0001ffe4ff */
[----:B------:R1:W2:Y:S01]  /*06d0*/  LDG.E.CONSTANT R4, [R18.64] ;  /* 0x0000000412047981 */ /* 0x0002a2000c1e9900 */
[----:B0-----:R-:W-:-:S05]  /*06e0*/  FADD.FTZ R21, R20, R21 ;  /* 0x0000001514157221 */ /* 0x001fca0000010000 */
[----:B-1----:R-:W0:Y:S01]  /*06f0*/  SHFL.BFLY PT, R18, R21, 0x1, 0x1f ;  /* 0x0c201f0015127f89 */ /* 0x002e2200000e0000 */
[----:B------:R-:W-:Y:S02]  /*0700*/  IADD3 R12, P4, R12, c[0x0][0x188], RZ ;  /* 0x000062000c0c7a10 */ /* 0x000fe40007f9e0ff */
[----:B------:R-:W-:Y:S02]  /*0710*/  SHF.R.S32.HI R3, RZ, 0x1f, R2 ;  /* 0x0000001fff037819 */ /* 0x000fe40000011402 */
[C---:B------:R-:W-:Y:S02]  /*0720*/  SHF.L.U32 R11, R2.reuse, 0x2, RZ ;  /* 0x00000002020b7819 */ /* 0x040fe400000006ff */
[----:B------:R-:W-:Y:S02]  /*0730*/  IADD3.X R13, R15, c[0x0][0x18c], RZ, P4, !PT ;  /* 0x000063000f0d7a10 */ /* 0x000fe400027fe4ff */
[----:B------:R-:W-:Y:S02]  /*0740*/  SHF.L.U64.HI R3, R2, 0x2, R3 ;  /* 0x0000000202037819 */ /* 0x000fe40000010203 */
[C---:B------:R-:W-:Y:S01]  /*0750*/  IADD3 R14, P3, R11.reuse, c[0x0][0x180], RZ ;  /* 0x000060000b0e7a10 */ /* 0x040fe20007f7e0ff */
[----:B------:R0:W3:Y:S01]  /*0760*/  LDG.E.CONSTANT R12, [R12.64] ;  /* 0x000000040c0c7981 */ /* 0x0000e2000c1e9900 */
[----:B------:R-:W-:-:S02]  /*0770*/  IADD3 R2, P4, R11, c[0x0][0x188], RZ ;  /* 0x000062000b027a10 */ /* 0x000fc40007f9e0ff */
[C---:B------:R-:W-:Y:S02]  /*0780*/  IADD3.X R15, R3.reuse, c[0x0][0x184], RZ, P3, !PT ;  /* 0x00006100030f7a10 */ /* 0x040fe40001ffe4ff */
[----:B------:R-:W-:Y:S02]  /*0790*/  IADD3.X R3, R3, c[0x0][0x18c], RZ, P4, !PT ;  /* 0x0000630003037a10 */ /* 0x000fe400027fe4ff */
[----:B------:R-:W-:Y:S01]  /*07a0*/  MOV R16, c[0x0][0x1a8] ;  /* 0x00006a0000107a02 */ /* 0x000fe20000000f00 */
[----:B------:R1:W4:Y:S01]  /*07b0*/  LDG.E.CONSTANT R14, [R14.64] ;  /* 0x000000040e0e7981 */ /* 0x000322000c1e9900 */
[----:B0-----:R-:W-:Y:S01]  /*07c0*/  FADD.FTZ R13, R21, R18 ;  /* 0x00000012150d7221 */ /* 0x001fe20000010000 */
[----:B------:R-:W-:Y:S02]  /*07d0*/  MOV R17, c[0x0][0x1ac] ;  /* 0x00006b0000117a02 */ /* 0x000fe40000000f00 */
[----:B------:R0:W5:Y:S04]  /*07e0*/  LDG.E.CONSTANT R2, [R2.64] ;  /* 0x0000000402027981 */ /* 0x000168000c1e9900 */
[----:B------:R-:W-:Y:S04]  /*07f0*/  @!P2 STS [R8+0x8], R13 ;  /* 0x0000080d0800a388 */ /* 0x000fe80000000800 */
[----:B------:R0:W5:Y:S01]  /*0800*/  LDG.E.CONSTANT R11, [R16.64] ;  /* 0x00000004100b7981 */ /* 0x000162000c1e9900 */
[----:B------:R-:W-:-:S03]  /*0810*/  HFMA2.MMA R18, -RZ, RZ, 0, 0 ;  /* 0x00000000ff127435 */ /* 0x000fc600000001ff */
[----:B------:R-:W-:Y:S07]  /*0820*/  BAR.SYNC.DEFER_BLOCKING 0x0 ;  /* 0x0000000000007b1d */ /* 0x000fee0000010000 */
[----:B------:R-:W0:Y:S04]  /*0830*/  @P1 LDS R18, [R5.X4+0x8] ;  /* 0x0000080005121984 */ /* 0x000e280000004800 */
[----:B0-----:R-:W0:Y:S02]  /*0840*/  SHFL.BFLY PT, R19, R18, 0x10, 0x1f ;  /* 0x0e001f0012137f89 */ /* 0x001e2400000e0000 */
[----:B0-----:R-:W-:-:S05]  /*0850*/  FADD.FTZ R19, R19, R18 ;  /* 0x0000001213137221 */ /* 0x001fca0000010000 */
[----:B------:R-:W0:Y:S02]  /*0860*/  SHFL.BFLY PT, R16, R19, 0x8, 0x1f ;  /* 0x0d001f0013107f89 */ /* 0x000e2400000e0000 */
[----:B0-----:R-:W-:-:S05]  /*0870*/  FADD.FTZ R16, R19, R16 ;  /* 0x0000001013107221 */ /* 0x001fca0000010000 */
[----:B------:R-:W0:Y:S02]  /*0880*/  SHFL.BFLY PT, R3, R16, 0x4, 0x1f ;  /* 0x0c801f0010037f89 */ /* 0x000e2400000e0000 */
[----:B0-----:R-:W-:-:S05]  /*0890*/  FADD.FTZ R3, R16, R3 ;  /* 0x0000000310037221 */ /* 0x001fca0000010000 */
[----:B------:R-:W0:Y:S01]  /*08a0*/  SHFL.BFLY PT, R20, R3, 0x2, 0x1f ;  /* 0x0c401f0003147f89 */ /* 0x000e2200000e0000 */
[----:B-1----:R-:W1:Y:S01]  /*08b0*/  @!P0 I2F R15, c[0x0][0x194] ;  /* 0x00006500000f8b06 */ /* 0x002e620000201400 */
        /* <DEDUP_REMOVED lines=8> */
[----:B------:R-:W0:Y:S01]  /*0940*/  LDS R8, [0x4] ;  /* 0x00000400ff087984 */ /* 0x000e220000000800 */
[----:B--2---:R-:W-:-:S02]  /*0950*/  HADD2.F32 R3, -RZ, R4.H0_H0 ;  /* 0x20000004ff037230 */ /* 0x004fc40000004100 */
[----:B------:R-:W-:Y:S02]  /*0960*/  HADD2.F32 R4, -RZ, R4.H1_H1 ;  /* 0x30000004ff047230 */ /* 0x000fe40000004100 */
[--C-:B---3--:R-:W-:Y:S02]  /*0970*/  HADD2.F32 R13, -RZ, R12.reuse.H0_H0 ;  /* 0x2000000cff0d7230 */ /* 0x108fe40000004100 */
[----:B------:R-:W-:Y:S02]  /*0980*/  HADD2.F32 R12, -RZ, R12.H1_H1 ;  /* 0x3000000cff0c7230 */ /* 0x000fe40000004100 */
[----:B----4-:R-:W-:Y:S01]  /*0990*/  HADD2.F32 R5, -RZ, R14.H1_H1 ;  /* 0x3000000eff057230 */ /* 0x010fe20000004100 */
[-C--:B0-----:R-:W-:Y:S02]  /*09a0*/  FMUL.FTZ R6, R6, R8.reuse ;  /* 0x0000000806067220 */ /* 0x081fe40000410000 */
[----:B------:R-:W-:Y:S02]  /*09b0*/  FMUL.FTZ R7, R7, R8 ;  /* 0x0000000807077220 */ /* 0x000fe40000410000 */
[----:B------:R-:W-:Y:S01]  /*09c0*/  FFMA.FTZ R6, R6, R3, R13 ;  /* 0x0000000306067223 */ /* 0x000fe2000001000d */
[----:B-----5:R-:W-:Y:S01]  /*09d0*/  HADD2.F32 R3, -RZ, R2.H0_H0 ;  /* 0x20000002ff037230 */ /* 0x020fe20000004100 */
[----:B------:R-:W-:Y:S01]  /*09e0*/  FFMA.FTZ R4, R7, R4, R12 ;  /* 0x0000000407047223 */ /* 0x000fe2000001000c */
[----:B------:R-:W-:Y:S01]  /*09f0*/  HADD2.F32 R12, -RZ, R14.H0_H0 ;  /* 0x2000000eff0c7230 */ /* 0x000fe20000004100 */
[----:B------:R-:W-:Y:S01]  /*0a00*/  FMUL.FTZ R9, R9, R8 ;  /* 0x0000000809097220 */ /* 0x000fe20000410000 */
[----:B------:R-:W-:Y:S01]  /*0a10*/  HADD2.F32 R2, -RZ, R2.H1_H1 ;  /* 0x30000002ff027230 */ /* 0x000fe20000004100 */
[----:B------:R-:W-:-:S02]  /*0a20*/  FMUL.FTZ R6, R11, R6 ;  /* 0x000000060b067220 */ /* 0x000fc40000410000 */
[----:B------:R-:W-:Y:S02]  /*0a30*/  FFMA.FTZ R12, R9, R12, R3 ;  /* 0x0000000c090c7223 */ /* 0x000fe40000010003 */
        /* <DEDUP_REMOVED lines=16> */
.L_x_537:
        /* <DEDUP_REMOVED lines=12> */
.L_x_600:


//--------------------- .text._ZN17fastertransformer31layernorm_shift_partition_COL32ILi8EEEvPaPK6__halfS4_S4_iiiifii --------------------------
	.section	.text._ZN17fastertransformer31layernorm_shift_partition_COL32ILi8EEEvPaPK6__halfS4_S4_iiiifii,"ax",@progbits
	.sectioninfo	@"SHI_REGISTERS=32"
	.align	128
        .global         _ZN17fastertransformer31layernorm_shift_partition_COL32ILi8EEEvPaPK6__halfS4_S4_iiiifii
        .type           _ZN17fastertransformer31layernorm_shift_partition_COL32ILi8EEEvPaPK6__halfS4_S4_iiiifii,@function
        .size           _ZN17fastertransformer31layernorm_shift_partition_COL32ILi8EEEvPaPK6__halfS4_S4_iiiifii,(.L_x_601 - _ZN17fastertransformer31layernorm_shift_partition_COL32ILi8EEEvPaPK6__halfS4_S4_iiiifii)
        .other          _ZN17fastertransformer31layernorm_shift_partition_COL32ILi8EEEvPaPK6__halfS4_S4_iiiifii,@"STO_CUDA_ENTRY STV_DEFAULT"
_ZN17fastertransformer31layernorm_shift_partition_COL32ILi8EEEvPaPK6__halfS4_S4_iiiifii:
.text._ZN17fastertransformer31layernorm_shift_partition_COL32ILi8EEEvPaPK6__halfS4_S4_iiiifii:
[----:B------:R-:W-:Y:S02]  /*0000*/  MOV R1, c[0x0][0x28] ;  /* 0x00000a0000017a02 */ /* 0x000fe40000000f00 */
[----:B------:R-:W0:Y:S01]  /*0010*/  S2R R14, SR_TID.X ;  /* 0x00000000000e7919 */ /* 0x000e220000002100 */
[----:B------:R-:W-:-:S03]  /*0020*/  ISETP.NE.AND P1, PT, RZ, c[0x0][0x194], PT ;  /* 0x00006500ff007a0c */ /* 0x000fc60003f25270 */
[----:B------:R-:W1:Y:S04]  /*0030*/  S2R R2, SR_CTAID.Y ;  /* 0x0000000000027919 */ /* 0x000e680000002600 */
[----:B------:R-:W2:Y:S04]  /*0040*/  S2R R3, SR_CTAID.X ;  /* 0x0000000000037919 */ /* 0x000ea80000002500 */
[----:B------:R-:W3:Y:S01]  /*0050*/  S2R R0, SR_CTAID.Z ;  /* 0x0000000000007919 */ /* 0x000ee20000002700 */
[----:B0-----:R-:W-:-:S04]  /*0060*/  SHF.L.U32 R12, R14, 0x3, RZ ;  /* 0x000000030e0c7819 */ /* 0x001fc800000006ff */
[----:B------:R-:W-:Y:S02]  /*0070*/  ISETP.GE.AND P0, PT, R12, c[0x0][0x18c], PT ;  /* 0x000063000c007a0c */ /* 0x000fe40003f06270 */
[----:B-1----:R-:W-:Y:S02]  /*0080*/  MOV R4, R2 ;  /* 0x0000000200047202 */ /* 0x002fe40000000f00 */
[----:B--2---:R-:W-:Y:S01]  /*0090*/  MOV R5, R3 ;  /* 0x0000000300057202 */ /* 0x004fe20000000f00 */
[----:B------:R-:W-:Y:S08]  /*00a0*/  @!P1 BRA `(.L_x_538) ;  /* 0x0000026000009947 */ /* 0x000ff00003800000 */
[----:B------:R-:W0:Y:S01]  /*00b0*/  I2F.U32.RP R8, c[0x0][0x10] ;  /* 0x0000040000087b06 */ /* 0x000e220000209000 */
[----:B------:R-:W-:-:S07]  /*00c0*/  ISETP.NE.U32.AND P4, PT, RZ, c[0x0][0xc], PT ;  /* 0x00000300ff007a0c */ /* 0x000fce0003f85070 */
[----:B------:R-:W1:Y:S08]  /*00d0*/  I2F.U32.RP R9, c[0x0][0xc] ;  /* 0x0000030000097b06 */ /* 0x000e700000209000 */
[----:B0-----:R-:W0:Y:S08]  /*00e0*/  MUFU.RCP R8, R8 ;  /* 0x0000000800087308 */ /* 0x001e300000001000 */
[----:B-1----:R-:W1:Y:S01]  /*00f0*/  MUFU.RCP R9, R9 ;  /* 0x0000000900097308 */ /* 0x002e620000001000 */
[----:B0-----:R-:W-:-:S02]  /*0100*/  IADD3 R4, R8, 0xffffffe, RZ ;  /* 0x0ffffffe08047810 */ /* 0x001fc40007ffe0ff */
[----:B------:R-:W-:-:S05]  /*0110*/  IADD3 R8, R2, c[0x0][0x10], RZ ;  /* 0x0000040002087a10 */ /* 0x000fca0007ffe0ff */
[----:B------:R0:W2:Y:S01]  /*0120*/  F2I.FTZ.U32.TRUNC.NTZ R5, R4 ;  /* 0x0000000400057305 */ /* 0x0000a2000021f000 */
[----:B------:R-:W-:Y:S02]  /*0130*/  IADD3 R8, R8, -c[0x0][0x194], RZ ;  /* 0x8000650008087a10 */ /* 0x000fe40007ffe0ff */
[----:B-1----:R-:W-:-:S05]  /*0140*/  IADD3 R6, R9, 0xffffffe, RZ ;  /* 0x0ffffffe09067810 */ /* 0x002fca0007ffe0ff */
[----:B------:R1:W4:Y:S01]  /*0150*/  F2I.FTZ.U32.TRUNC.NTZ R7, R6 ;  /* 0x0000000600077305 */ /* 0x000322000021f000 */
[----:B0-----:R-:W-:Y:S01]  /*0160*/  HFMA2.MMA R4, -RZ, RZ, 0, 0 ;  /* 0x00000000ff047435 */ /* 0x001fe200000001ff */
[----:B--2---:R-:W-:Y:S02]  /*0170*/  IADD3 R11, RZ, -R5, RZ ;  /* 0x80000005ff0b7210 */ /* 0x004fe40007ffe0ff */
[----:B-1----:R-:W-:-:S03]  /*0180*/  MOV R6, RZ ;  /* 0x000000ff00067202 */ /* 0x002fc60000000f00 */
[----:B------:R-:W-:Y:S01]  /*0190*/  IMAD R11, R11, c[0x0][0x10], RZ ;  /* 0x000004000b0b7a24 */ /* 0x000fe200078e02ff */
[----:B----4-:R-:W-:-:S03]  /*01a0*/  IADD3 R10, RZ, -R7, RZ ;  /* 0x80000007ff0a7210 */ /* 0x010fc60007ffe0ff */
[----:B------:R-:W-:Y:S01]  /*01b0*/  IMAD.HI.U32 R5, R5, R11, R4 ;  /* 0x0000000b05057227 */ /* 0x000fe200078e0004 */
[----:B------:R-:W-:-:S03]  /*01c0*/  IADD3 R4, R3, c[0x0][0xc], RZ ;  /* 0x0000030003047a10 */ /* 0x000fc60007ffe0ff */
[----:B------:R-:W-:Y:S02]  /*01d0*/  IMAD R9, R10, c[0x0][0xc], RZ ;  /* 0x000003000a097a24 */ /* 0x000fe400078e02ff */
[----:B------:R-:W-:-:S04]  /*01e0*/  IMAD.HI.U32 R5, R5, R8, RZ ;  /* 0x0000000805057227 */ /* 0x000fc800078e00ff */
[----:B------:R-:W-:Y:S01]  /*01f0*/  IMAD.HI.U32 R7, R7, R9, R6 ;  /* 0x0000000907077227 */ /* 0x000fe200078e0006 */
[----:B------:R-:W-:Y:S02]  /*0200*/  IADD3 R6, R4, -c[0x0][0x194], RZ ;  /* 0x8000650004067a10 */ /* 0x000fe40007ffe0ff */
[----:B------:R-:W-:-:S03]  /*0210*/  IADD3 R5, -R5, RZ, RZ ;  /* 0x000000ff05057210 */ /* 0x000fc60007ffe1ff */
[----:B------:R-:W-:-:S04]  /*0220*/  IMAD.HI.U32 R7, R7, R6, RZ ;  /* 0x0000000607077227 */ /* 0x000fc800078e00ff */
[----:B------:R-:W-:Y:S01]  /*0230*/  IMAD R4, R5, c[0x0][0x10], R8 ;  /* 0x0000040005047a24 */ /* 0x000fe200078e0208 */
[----:B------:R-:W-:-:S04]  /*0240*/  IADD3 R7, -R7, RZ, RZ ;  /* 0x000000ff07077210 */ /* 0x000fc80007ffe1ff */
[----:B------:R-:W-:Y:S01]  /*0250*/  ISETP.GE.U32.AND P1, PT, R4, c[0x0][0x10], PT ;  /* 0x0000040004007a0c */ /* 0x000fe20003f26070 */
[----:B------:R-:W-:-:S05]  /*0260*/  IMAD R5, R7, c[0x0][0xc], R6 ;  /* 0x0000030007057a24 */ /* 0x000fca00078e0206 */
[----:B------:R-:W-:-:S07]  /*0270*/  ISETP.GE.U32.AND P2, PT, R5, c[0x0][0xc], PT ;  /* 0x0000030005007a0c */ /* 0x000fce0003f46070 */
[----:B------:R-:W-:-:S04]  /*0280*/  @P1 IADD3 R4, R4, -c[0x0][0x10], RZ ;  /* 0x8000040004041a10 */ /* 0x000fc80007ffe0ff */
[----:B------:R-:W-:Y:S02]  /*0290*/  ISETP.GE.U32.AND P1, PT, R4, c[0x0][0x10], PT ;  /* 0x0000040004007a0c */ /* 0x000fe40003f26070 */
[----:B------:R-:W-:Y:S02]  /*02a0*/  @P2 IADD3 R5, R5, -c[0x0][0xc], RZ ;  /* 0x8000030005052a10 */ /* 0x000fe40007ffe0ff */
[----:B------:R-:W-:Y:S02]  /*02b0*/  ISETP.NE.U32.AND P2, PT, RZ, c[0x0][0x10], PT ;  /* 0x00000400ff007a0c */ /* 0x000fe40003f45070 */
[----:B------:R-:W-:-:S07]  /*02c0*/  ISETP.GE.U32.AND P3, PT, R5, c[0x0][0xc], PT ;  /* 0x0000030005007a0c */ /* 0x000fce0003f66070 */
[----:B------:R-:W-:-:S04]  /*02d0*/  @P1 IADD3 R4, R4, -c[0x0][0x10], RZ ;  /* 0x8000040004041a10 */ /* 0x000fc80007ffe0ff */
[----:B------:R-:W-:Y:S02]  /*02e0*/  @!P2 LOP3.LUT R4, RZ, c[0x0][0x10], RZ, 0x33, !PT ;  /* 0x00000400ff04aa12 */ /* 0x000fe400078e33ff */
[----:B------:R-:W-:Y:S02]  /*02f0*/  @P3 IADD3 R5, R5, -c[0x0][0xc], RZ ;  /* 0x8000030005053a10 */ /* 0x000fe40007ffe0ff */
[----:B------:R-:W-:Y:S02]  /*0300*/  @!P4 LOP3.LUT R5, RZ, c[0x0][0xc], RZ, 0x33, !PT ;  /* 0x00000300ff05ca12 */ /* 0x000fe400078e33ff */
.L_x_538:
[----:B------:R-:W-:Y:S05]  /*0310*/  @P0 EXIT ;  /* 0x000000000000094d */ /* 0x000fea0003800000 */
[----:B------:R-:W-:Y:S01]  /*0320*/  ULDC.64 UR4, c[0x0][0x10] ;  /* 0x0000040000047ab9 */ /* 0x000fe20000000a00 */
[----:B------:R-:W-:Y:S01]  /*0330*/  IMAD R3, R2, c[0x0][0xc], R3 ;  /* 0x0000030002037a24 */ /* 0x000fe200078e0203 */
[----:B------:R-:W-:Y:S01]  /*0340*/  UIMAD UR4, UR5, UR4, URZ ;  /* 0x00000004050472a4 */ /* 0x000fe2000f8e023f */
[----:B------:R-:W-:Y:S01]  /*0350*/  LOP3.LUT R2, R12, 0xffffffe0, RZ, 0xc0, !PT ;  /* 0xffffffe00c027812 */ /* 0x000fe200078ec0ff */
[----:B---3--:R-:W-:Y:S01]  /*0360*/  IMAD R0, R0, c[0x0][0x10], RZ ;  /* 0x0000040000007a24 */ /* 0x008fe200078e02ff */
[----:B------:R-:W-:Y:S01]  /*0370*/  ULDC UR5, c[0x0][0xc] ;  /* 0x0000030000057ab9 */ /* 0x000fe20000000800 */
[----:B------:R-:W-:Y:S01]  /*0380*/  LOP3.LUT R7, R12, 0x18, RZ, 0xc0, !PT ;  /* 0x000000180c077812 */ /* 0x000fe200078ec0ff */
[----:B------:R-:W-:Y:S01]  /*0390*/  UIMAD UR4, UR4, UR5, URZ ;  /* 0x00000005040472a4 */ /* 0x000fe2000f8e023f */
[----:B------:R-:W-:Y:S01]  /*03a0*/  IMAD R3, R0, c[0x0][0xc], R3 ;  /* 0x0000030000037a24 */ /* 0x000fe200078e0203 */
[----:B------:R-:W-:-:S04]  /*03b0*/  HFMA2.MMA R13, -RZ, RZ, 0, 1.1920928955078125e-07 ;  /* 0x00000002ff0d7435 */ /* 0x000fc800000001ff */
[----:B------:R-:W-:Y:S01]  /*03c0*/  IMAD R2, R2, UR4, R7 ;  /* 0x0000000402027c24 */ /* 0x000fe2000f8e0207 */
[----:B------:R-:W-:-:S04]  /*03d0*/  ULDC.64 UR4, c[0x0][0x118] ;  /* 0x0000460000047ab9 */ /* 0x000fc80000000a00 */
[----:B------:R-:W-:-:S05]  /*03e0*/  LEA R8, R3, R2, 0x5 ;  /* 0x0000000203087211 */ /* 0x000fca00078e28ff */
[----:B------:R-:W-:-:S06]  /*03f0*/  IMAD.WIDE R8, R8, R13, c[0x0][0x168] ;  /* 0x00005a0008087625 */ /* 0x000fcc00078e020d */
[----:B------:R-:W2:Y:S01]  /*0400*/  LDG.E.128 R8, [R8.64] ;  /* 0x0000000408087981 */ /* 0x000ea2000c1e1d00 */
[----:B------:R-:W-:Y:S01]  /*0410*/  IABS R24, c[0x0][0x188] ;  /* 0x0000620000187a13 */ /* 0x000fe20000000000 */
[--C-:B--2---:R-:W-:Y:S02]  /*0420*/  HADD2.F32 R3, -RZ, R8.reuse.H0_H0 ;  /* 0x20000008ff037230 */ /* 0x104fe40000004100 */
[----:B------:R-:W-:Y:S02]  /*0430*/  HADD2.F32 R6, -RZ, R8.H1_H1 ;  /* 0x30000008ff067230 */ /* 0x000fe40000004100 */
[--C-:B------:R-:W-:Y:S01]  /*0440*/  HADD2.F32 R7, -RZ, R9.reuse.H0_H0 ;  /* 0x20000009ff077230 */ /* 0x100fe20000004100 */
[----:B------:R-:W-:Y:S01]  /*0450*/  FADD.FTZ R15, RZ, R3 ;  /* 0x00000003ff0f7221 */ /* 0x000fe20000010000 */
[----:B------:R-:W-:Y:S02]  /*0460*/  HADD2.F32 R16, -RZ, R9.H1_H1 ;  /* 0x30000009ff107230 */ /* 0x000fe40000004100 */
[----:B------:R-:W-:Y:S01]  /*0470*/  HADD2.F32 R17, -RZ, R10.H0_H0 ;  /* 0x2000000aff117230 */ /* 0x000fe20000004100 */
[----:B------:R-:W-:Y:S01]  /*0480*/  FADD.FTZ R18, R15, R6 ;  /* 0x000000060f127221 */ /* 0x000fe20000010000 */
[----:B------:R-:W-:-:S02]  /*0490*/  HADD2.F32 R19, -RZ, R11.H0_H0 ;  /* 0x2000000bff137230 */ /* 0x000fc40000004100 */
[----:B------:R-:W-:Y:S01]  /*04a0*/  HADD2.F32 R21, -RZ, R11.H1_H1 ;  /* 0x3000000bff157230 */ /* 0x000fe20000004100 */
[----:B------:R-:W-:Y:S01]  /*04b0*/  FADD.FTZ R15, R18, R7 ;  /* 0x00000007120f7221 */ /* 0x000fe20000010000 */
[----:B------:R-:W-:Y:S01]  /*04c0*/  HADD2.F32 R18, -RZ, R10.H1_H1 ;  /* 0x3000000aff127230 */ /* 0x000fe20000004100 */
[----:B------:R-:W-:Y:S02]  /*04d0*/  IABS R11, c[0x0][0x198] ;  /* 0x00006600000b7a13 */ /* 0x000fe40000000000 */
[----:B------:R-:W-:-:S04]  /*04e0*/  FADD.FTZ R20, R15, R16 ;  /* 0x000000100f147221 */ /* 0x000fc80000010000 */
[----:B------:R-:W-:Y:S02]  /*04f0*/  FADD.FTZ R9, R20, R17 ;  /* 0x0000001114097221 */ /* 0x000fe40000010000 */
[----:B------:R-:W0:Y:S02]  /*0500*/  I2F.RP R20, R11 ;  /* 0x0000000b00147306 */ /* 0x000e240000209400 */
[----:B------:R-:W-:-:S04]  /*0510*/  FADD.FTZ R8, R9, R18 ;  /* 0x0000001209087221 */ /* 0x000fc80000010000 */
[----:B------:R-:W-:-:S04]  /*0520*/  FADD.FTZ R8, R8, R19 ;  /* 0x0000001308087221 */ /* 0x000fc80000010000 */
[----:B------:R-:W-:-:S05]  /*0530*/  FADD.FTZ R22, R8, R21 ;  /* 0x0000001508167221 */ /* 0x000fca0000010000 */
[----:B------:R-:W1:Y:S01]  /*0540*/  SHFL.BFLY PT, R9, R22, 0x10, 0x1f ;  /* 0x0e001f0016097f89 */ /* 0x000e6200000e0000 */
[----:B0-----:R-:W0:Y:S02]  /*0550*/  MUFU.RCP R20, R20 ;  /* 0x0000001400147308 */ /* 0x001e240000001000 */
[----:B0-----:R-:W-:Y:S02]  /*0560*/  IADD3 R8, R20, 0xffffffe, RZ ;  /* 0x0ffffffe14087810 */ /* 0x001fe40007ffe0ff */
[----:B------:R-:W-:Y:S01]  /*0570*/  IABS R20, R5 ;  /* 0x0000000500147213 */ /* 0x000fe20000000000 */
[----:B-1----:R-:W-:-:S03]  /*0580*/  FADD.FTZ R23, R22, R9 ;  /* 0x0000000916177221 */ /* 0x002fc60000010000 */
[----:B------:R0:W1:Y:S02]  /*0590*/  F2I.FTZ.U32.TRUNC.NTZ R9, R8 ;  /* 0x0000000800097305 */ /* 0x000064000021f000 */
[----:B------:R-:W2:Y:S01]  /*05a0*/  SHFL.BFLY PT, R10, R23, 0x8, 0x1f ;  /* 0x0d001f00170a7f89 */ /* 0x000ea200000e0000 */
[----:B0-----:R-:W-:Y:S01]  /*05b0*/  HFMA2.MMA R8, -RZ, RZ, 0, 0 ;  /* 0x00000000ff087435 */ /* 0x001fe200000001ff */
[----:B-1----:R-:W-:-:S05]  /*05c0*/  IADD3 R22, RZ, -R9, RZ ;  /* 0x80000009ff167210 */ /* 0x002fca0007ffe0ff */
[----:B------:R-:W-:Y:S01]  /*05d0*/  IMAD R25, R22, R11, RZ ;  /* 0x0000000b16197224 */ /* 0x000fe200078e02ff */
[----:B------:R-:W-:Y:S01]  /*05e0*/  IABS R22, R4 ;  /* 0x0000000400167213 */ /* 0x000fe20000000000 */
[----:B--2---:R-:W-:Y:S02]  /*05f0*/  FADD.FTZ R10, R23, R10 ;  /* 0x0000000a170a7221 */ /* 0x004fe40000010000 */
[----:B------:R-:W-:-:S03]  /*0600*/  IMAD.HI.U32 R23, R9, R25, R8 ;  /* 0x0000001909177227 */ /* 0x000fc600078e0008 */
[----:B------:R-:W0:Y:S03]  /*0610*/  SHFL.BFLY PT, R15, R10, 0x4, 0x1f ;  /* 0x0c801f000a0f7f89 */ /* 0x000e2600000e0000 */
[----:B------:R-:W-:-:S04]  /*0620*/  IMAD.HI.U32 R9, R23, R22, RZ ;  /* 0x0000001617097227 */ /* 0x000fc800078e00ff */
[----:B------:R-:W-:Y:S01]  /*0630*/  IMAD.HI.U32 R8, R23, R20, RZ ;  /* 0x0000001417087227 */ /* 0x000fe200078e00ff */
[----:B------:R-:W-:-:S04]  /*0640*/  IADD3 R25, -R9, RZ, RZ ;  /* 0x000000ff09197210 */ /* 0x000fc80007ffe1ff */
[----:B------:R-:W-:Y:S01]  /*0650*/  IADD3 R28, -R8, RZ, RZ ;  /* 0x000000ff081c7210 */ /* 0x000fe20007ffe1ff */
[----:B------:R-:W-:Y:S01]  /*0660*/  IMAD R22, R11, R25, R22 ;  /* 0x000000190b167224 */ /* 0x000fe200078e0216 */
[----:B------:R-:W-:-:S03]  /*0670*/  LOP3.LUT R25, RZ, c[0x0][0x198], RZ, 0x33, !PT ;  /* 0x00006600ff197a12 */ /* 0x000fc600078e33ff */
[C---:B------:R-:W-:Y:S01]  /*0680*/  IMAD R28, R11.reuse, R28, R20 ;  /* 0x0000001c0b1c7224 */ /* 0x040fe200078e0214 */
[----:B------:R-:W-:-:S04]  /*0690*/  ISETP.GT.U32.AND P4, PT, R11, R22, PT ;  /* 0x000000160b00720c */ /* 0x000fc80003f84070 */
[----:B------:R-:W-:Y:S01]  /*06a0*/  ISETP.GT.U32.AND P0, PT, R11, R28, PT ;  /* 0x0000001c0b00720c */ /* 0x000fe20003f04070 */
[----:B0-----:R-:W-:Y:S02]  /*06b0*/  FADD.FTZ R15, R10, R15 ;  /* 0x0000000f0a0f7221 */ /* 0x001fe40000010000 */
[----:B------:R-:W-:-:S03]  /*06c0*/  IMAD.HI.U32 R10, R23, R24, RZ ;  /* 0x00000018170a7227 */ /* 0x000fc600078e00ff */
[----:B------:R-:W0:Y:S02]  /*06d0*/  SHFL.BFLY PT, R26, R15, 0x2, 0x1f ;  /* 0x0c401f000f1a7f89 */ /* 0x000e2400000e0000 */
[----:B------:R-:W-:Y:S02]  /*06e0*/  IADD3 R23, -R10, RZ, RZ ;  /* 0x000000ff0a177210 */ /* 0x000fe40007ffe1ff */
[----:B------:R-:W-:-:S03]  /*06f0*/  @!P4 IADD3 R22, R22, -R11, RZ ;  /* 0x8000000b1616c210 */ /* 0x000fc60007ffe0ff */
[----:B------:R-:W-:Y:S01]  /*0700*/  @!P0 IADD3 R28, R28, -R11, RZ ;  /* 0x8000000b1c1c8210 */ /* 0x000fe20007ffe0ff */
[C---:B------:R-:W-:Y:S01]  /*0710*/  IMAD R24, R11.reuse, R23, R24 ;  /* 0x000000170b187224 */ /* 0x040fe200078e0218 */
[-C--:B------:R-:W-:Y:S01]  /*0720*/  ISETP.GE.U32.AND P6, PT, R22, R11.reuse, PT ;  /* 0x0000000b1600720c */ /* 0x080fe20003fc6070 */
[----:B------:R-:W-:Y:S01]  /*0730*/  I2F.U32 R23, R14 ;  /* 0x0000000e00177306 */ /* 0x000fe20000201000 */
[----:B------:R-:W-:Y:S02]  /*0740*/  MOV R22, c[0x0][0x188] ;  /* 0x0000620000167a02 */ /* 0x000fe40000000f00 */
[----:B------:R-:W-:Y:S02]  /*0750*/  ISETP.GT.U32.AND P3, PT, R11, R24, PT ;  /* 0x000000180b00720c */ /* 0x000fe40003f64070 */
[----:B------:R-:W-:Y:S02]  /*0760*/  ISETP.GE.U32.AND P1, PT, R28, R11, PT ;  /* 0x0000000b1c00720c */ /* 0x000fe40003f26070 */
[----:B------:R-:W-:-:S02]  /*0770*/  @!P4 IADD3 R9, R9, 0x1, RZ ;  /* 0x000000010909c810 */ /* 0x000fc40007ffe0ff */
[----:B------:R-:W-:Y:S02]  /*0780*/  @!P0 IADD3 R8, R8, 0x1, RZ ;  /* 0x0000000108088810 */ /* 0x000fe40007ffe0ff */
[----:B------:R-:W-:Y:S02]  /*0790*/  ISETP.NE.AND P0, PT, R14, RZ, PT ;  /* 0x000000ff0e00720c */ /* 0x000fe40003f05270 */
[----:B------:R-:W-:Y:S01]  /*07a0*/  @P6 IADD3 R9, R9, 0x1, RZ ;  /* 0x0000000109096810 */ /* 0x000fe20007ffe0ff */
[----:B0-----:R-:W-:Y:S02]  /*07b0*/  FADD.FTZ R27, R15, R26 ;  /* 0x0000001a0f1b7221 */ /* 0x001fe40000010000 */
[-C--:B------:R-:W-:Y:S01]  /*07c0*/  @!P3 IADD3 R24, R24, -R11.reuse, RZ ;  /* 0x8000000b1818b210 */ /* 0x080fe20007ffe0ff */
[----:B------:R-:W0:Y:S01]  /*07d0*/  I2F.U32 R15, c[0x0][0x0] ;  /* 0x00000000000f7b06 */ /* 0x000e220000201000 */
[----:B------:R-:W-:Y:S01]  /*07e0*/  @!P3 IADD3 R10, R10, 0x1, RZ ;  /* 0x000000010a0ab810 */ /* 0x000fe20007ffe0ff */
[----:B------:R-:W-:Y:S01]  /*07f0*/  HFMA2.MMA R26, -RZ, RZ, 0, 0 ;  /* 0x00000000ff1a7435 */ /* 0x000fe200000001ff */
[----:B------:R-:W1:Y:S01]  /*0800*/  SHFL.BFLY PT, R20, R27, 0x1, 0x1f ;  /* 0x0c201f001b147f89 */ /* 0x000e6200000e0000 */
[----:B------:R-:W-:-:S02]  /*0810*/  ISETP.GE.U32.AND P5, PT, R24, R11, PT ;  /* 0x0000000b1800720c */ /* 0x000fc40003fa6070 */
[----:B------:R-:W-:Y:S02]  /*0820*/  LOP3.LUT R11, R22, c[0x0][0x198], RZ, 0x3c, !PT ;  /* 0x00006600160b7a12 */ /* 0x000fe400078e3cff */
[----:B------:R-:W-:Y:S02]  /*0830*/  LOP3.LUT P2, R22, R14, 0x1f, RZ, 0xc0, !PT ;  /* 0x0000001f0e167812 */ /* 0x000fe4000784c0ff */
[----:B------:R-:W-:Y:S02]  /*0840*/  ISETP.GE.AND P3, PT, R11, RZ, PT ;  /* 0x000000ff0b00720c */ /* 0x000fe40003f66270 */
[----:B------:R-:W-:Y:S02]  /*0850*/  LOP3.LUT R11, R4, c[0x0][0x198], RZ, 0x3c, !PT ;  /* 0x00006600040b7a12 */ /* 0x000fe400078e3cff */
[----:B------:R-:W-:Y:S01]  /*0860*/  @P1 IADD3 R8, R8, 0x1, RZ ;  /* 0x0000000108081810 */ /* 0x000fe20007ffe0ff */
[----:B0-----:R-:W-:Y:S01]  /*0870*/  FMUL.FTZ R24, R15, 0.03125 ;  /* 0x3d0000000f187820 */ /* 0x001fe20000410000 */
[----:B------:R-:W-:-:S02]  /*0880*/  LOP3.LUT R15, R5, c[0x0][0x198], RZ, 0x3c, !PT ;  /* 0x00006600050f7a12 */ /* 0x000fc400078e3cff */
[----:B------:R-:W-:Y:S02]  /*0890*/  @P5 IADD3 R10, R10, 0x1, RZ ;  /* 0x000000010a0a5810 */ /* 0x000fe40007ffe0ff */
[----:B------:R-:W-:Y:S02]  /*08a0*/  ISETP.GE.AND P4, PT, R11, RZ, PT ;  /* 0x000000ff0b00720c */ /* 0x000fe40003f86270 */
[----:B------:R-:W-:Y:S02]  /*08b0*/  ISETP.GE.AND P5, PT, R15, RZ, PT ;  /* 0x000000ff0f00720c */ /* 0x000fe40003fa6270 */
[----:B------:R-:W-:Y:S01]  /*08c0*/  FSETP.GT.FTZ.AND P6, PT, R24, R23, PT ;  /* 0x000000171800720b */ /* 0x000fe20003fd4000 */
[----:B-1----:R-:W-:Y:S01]  /*08d0*/  @!P2 FADD.FTZ R27, R27, R20 ;  /* 0x000000141b1ba221 */ /* 0x002fe20000010000 */
[----:B------:R-:W-:Y:S02]  /*08e0*/  SHF.R.U32.HI R20, RZ, 0x3, R14 ;  /* 0x00000003ff147819 */ /* 0x000fe4000001160e */
[----:B------:R-:W-:-:S02]  /*08f0*/  MOV R24, R9 ;  /* 0x0000000900187202 */ /* 0x000fc40000000f00 */
[----:B------:R-:W-:Y:S01]  /*0900*/  MOV R14, R8 ;  /* 0x00000008000e7202 */ /* 0x000fe20000000f00 */
[-C--:B------:R-:W-:Y:S01]  /*0910*/  IMAD.WIDE R8, R12, R13.reuse, c[0x0][0x170] ;  /* 0x00005c000c087625 */ /* 0x080fe200078e020d */
[----:B------:R-:W-:Y:S02]  /*0920*/  ISETP.NE.AND P1, PT, RZ, c[0x0][0x198], PT ;  /* 0x00006600ff007a0c */ /* 0x000fe40003f25270 */
[----:B------:R-:W-:Y:S01]  /*0930*/  @!P3 IADD3 R10, -R10, RZ, RZ ;  /* 0x000000ff0a0ab210 */ /* 0x000fe20007ffe1ff */
[----:B------:R-:W-:Y:S01]  /*0940*/  IMAD.WIDE R12, R12, R13, c[0x0][0x178] ;  /* 0x00005e000c0c7625 */ /* 0x000fe200078e020d */
[----:B------:R-:W-:Y:S02]  /*0950*/  @!P4 IADD3 R24, -R24, RZ, RZ ;  /* 0x000000ff1818c210 */ /* 0x000fe40007ffe1ff */
[----:B------:R-:W-:Y:S02]  /*0960*/  @!P5 IADD3 R14, -R14, RZ, RZ ;  /* 0x000000ff0e0ed210 */ /* 0x000fe40007ffe1ff */
[----:B------:R-:W-:-:S02]  /*0970*/  LOP3.LUT R20, R20, 0x1ffffffc, RZ, 0xc0, !PT ;  /* 0x1ffffffc14147812 */ /* 0x000fc400078ec0ff */
[C---:B------:R-:W-:Y:S02]  /*0980*/  SEL R23, R25.reuse, R10, !P1 ;  /* 0x0000000a19177207 */ /* 0x040fe40004800000 */
[C---:B------:R-:W-:Y:S01]  /*0990*/  SEL R24, R25.reuse, R24, !P1 ;  /* 0x0000001819187207 */ /* 0x040fe20004800000 */
[----:B------:R-:W-:Y:S01]  /*09a0*/  @!P2 STS [R20+0x8], R27 ;  /* 0x0000081b1400a388 */ /* 0x000fe20000000800 */
[----:B------:R-:W-:-:S03]  /*09b0*/  SEL R25, R25, R14, !P1 ;  /* 0x0000000e19197207 */ /* 0x000fc60004800000 */
[----:B------:R-:W5:Y:S04]  /*09c0*/  LDG.E.128 R8, [R8.64] ;  /* 0x0000000408087981 */ /* 0x000f68000c1e1d00 */
[----:B------:R-:W5:Y:S01]  /*09d0*/  LDG.E.128 R12, [R12.64] ;  /* 0x000000040c0c7981 */ /* 0x000f62000c1e1d00 */
[----:B------:R-:W-:Y:S01]  /*09e0*/  IADD3 R29, -R24, RZ, RZ ;  /* 0x000000ff181d7210 */ /* 0x000fe20007ffe1ff */
[----:B------:R-:W-:Y:S01]  /*09f0*/  IMAD R23, R23, R24, R25 ;  /* 0x0000001817177224 */ /* 0x000fe200078e0219 */
[----:B------:R-:W-:Y:S01]  /*0a00*/  IADD3 R25, -R25, RZ, RZ ;  /* 0x000000ff19197210 */ /* 0x000fe20007ffe1ff */
[----:B------:R-:W-:Y:S02]  /*0a10*/  BAR.SYNC.DEFER_BLOCKING 0x0 ;  /* 0x0000000000007b1d */ /* 0x000fe40000010000 */
[----:B------:R-:W-:-:S02]  /*0a20*/  IMAD R24, R29, c[0x0][0x198], R4 ;  /* 0x000066001d187a24 */ /* 0x000fc400078e0204 */
[----:B------:R-:W-:Y:S02]  /*0a30*/  IMAD R25, R25, c[0x0][0x198], R5 ;  /* 0x0000660019197a24 */ /* 0x000fe400078e0205 */
[----:B------:R-:W-:Y:S01]  /*0a40*/  BSSY B0, `(.L_x_539) ;  /* 0x0000045000007945 */ /* 0x000fe20003800000 */
[----:B------:R-:W0:Y:S04]  /*0a50*/  @P6 LDS R26, [R22.X4+0x8] ;  /* 0x00000800161a6984 */ /* 0x000e280000004800 */
[----:B0-----:R-:W0:Y:S02]  /*0a60*/  SHFL.BFLY PT, R29, R26, 0x10, 0x1f ;  /* 0x0e001f001a1d7f89 */ /* 0x001e2400000e0000 */
[----:B0-----:R-:W-:Y:S02]  /*0a70*/  FADD.FTZ R29, R29, R26 ;  /* 0x0000001a1d1d7221 */ /* 0x001fe40000010000 */
[----:B------:R-:W0:Y:S03]  /*0a80*/  @!P0 I2F R26, c[0x0][0x18c] ;  /* 0x00006300001a8b06 */ /* 0x000e260000201400 */
[----:B------:R-:W1:Y:S05]  /*0a90*/  SHFL.BFLY PT, R4, R29, 0x8, 0x1f ;  /* 0x0d001f001d047f89 */ /* 0x000e6a00000e0000 */
[----:B0-----:R-:W0:Y:S01]  /*0aa0*/  @!P0 MUFU.RCP R26, R26 ;  /* 0x0000001a001a8308 */ /* 0x001e220000001000 */
        /* <DEDUP_REMOVED lines=16> */
[----:B------:R-:W-:-:S04]  /*0bb0*/  FADD.FTZ R28, R7, -R4 ;  /* 0x80000004071c7221 */ /* 0x000fc80000010000 */
[----:B------:R-:W-:-:S04]  /*0bc0*/  FFMA.FTZ R5, R28, R28, R5 ;  /* 0x0000001c1c057223 */ /* 0x000fc80000010005 */
        /* <DEDUP_REMOVED lines=12> */
[----:B0-----:R-:W-:Y:S01]  /*0c90*/  FADD.FTZ R27, R4, R27 ;  /* 0x0000001b041b7221 */ /* 0x001fe20000010000 */
[----:B------:R-:W-:-:S04]  /*0ca0*/  MOV R4, RZ ;  /* 0x000000ff00047202 */ /* 0x000fc80000000f00 */
[----:B------:R-:W0:Y:S02]  /*0cb0*/  SHFL.BFLY PT, R26, R27, 0x4, 0x1f ;  /* 0x0c801f001b1a7f89 */ /* 0x000e2400000e0000 */
[----:B0-----:R-:W-:-:S05]  /*0cc0*/  FADD.FTZ R26, R27, R26 ;  /* 0x0000001a1b1a7221 */ /* 0x001fca0000010000 */
[----:B------:R-:W0:Y:S02]  /*0cd0*/  SHFL.BFLY PT, R29, R26, 0x2, 0x1f ;  /* 0x0c401f001a1d7f89 */ /* 0x000e2400000e0000 */
        /* <DEDUP_REMOVED lines=16> */
[----:B------:R-:W-:Y:S05]  /*0de0*/  @P0 BRA `(.L_x_540) ;  /* 0x000000a000000947 */ /* 0x000fea0003800000 */
[----:B------:R-:W0:Y:S08]  /*0df0*/  I2F R26, c[0x0][0x18c] ;  /* 0x00006300001a7b06 */ /* 0x000e300000201400 */
[----:B0-----:R-:W0:Y:S02]  /*0e00*/  MUFU.RCP R5, R26 ;  /* 0x0000001a00057308 */ /* 0x001e240000001000 */
[----:B0-----:R-:W-:-:S06]  /*0e10*/  FMUL.FTZ R20, R20, R5 ;  /* 0x0000000514147220 */ /* 0x001fcc0000410000 */
[----:B------:R-:W0:Y:S02]  /*0e20*/  F2F.F64.F32 R4, R20 ;  /* 0x0000001400047310 */ /* 0x000e240000201800 */
[----:B0-----:R-:W0:-:S06]  /*0e30*/  DADD R4, R4, c[0x2][0x0] ;  /* 0x0080000004047629 */ /* 0x001e0c0000000000 */
[----:B0-----:R-:W0:Y:S01]  /*0e40*/  F2F.F32.F64 R22, R4 ;  /* 0x0000000400167310 */ /* 0x001e220000301000 */
[----:B------:R-:W0:-:S14]  /*0e50*/  DSETP.GEU.AND P0, PT, |R4|, c[0x2][0x8], PT ;  /* 0x008002000400762a */ /* 0x000e1c0003f0e200 */
[----:B0-----:R-:W-:-:S06]  /*0e60*/  @!P0 FMUL R22, R22, 1.175494350822287508e-38 ;  /* 0x0080000016168820 */ /* 0x001fcc0000400000 */
[----:B------:R-:W0:Y:S02]  /*0e70*/  MUFU.RSQ R22, R22 ;  /* 0x0000001600167308 */ /* 0x000e240000001400 */
[----:B0-----:R0:W-:Y:S02]  /*0e80*/  STS [0x4], R22 ;  /* 0x00000416ff007388 */ /* 0x0011e40000000800 */
.L_x_540:
[----:B------:R-:W-:Y:S05]  /*0e90*/  BSYNC B0 ;  /* 0x0000000000007941 */ /* 0x000fea0003800000 */
.L_x_539:
[----:B------:R-:W-:Y:S01]  /*0ea0*/  BAR.SYNC.DEFER_BLOCKING 0x0 ;  /* 0x0000000000007b1d */ /* 0x000fe20000010000 */
[--C-:B0----5:R-:W-:Y:S01]  /*0eb0*/  HADD2.F32 R22, -RZ, R12.reuse.H0_H0 ;  /* 0x2000000cff167230 */ /* 0x121fe20000004100 */
[----:B------:R-:W-:Y:S01]  /*0ec0*/  IMAD R23, R23, c[0x0][0x198], R24 ;  /* 0x0000660017177a24 */ /* 0x000fe200078e0218 */
[----:B------:R-:W-:Y:S01]  /*0ed0*/  HADD2.F32 R12, -RZ, R12.H1_H1 ;  /* 0x3000000cff0c7230 */ /* 0x000fe20000004100 */
[----:B------:R-:W-:-:S04]  /*0ee0*/  IMAD R0, R0, c[0x0][0xc], R25 ;  /* 0x0000030000007a24 */ /* 0x000fc800078e0219 */
[----:B------:R-:W-:-:S05]  /*0ef0*/  IMAD R23, R23, c[0x0][0x198], R0 ;  /* 0x0000660017177a24 */ /* 0x000fca00078e0200 */
[----:B------:R-:W-:-:S04]  /*0f00*/  LEA R0, R23, R2, 0x5 ;  /* 0x0000000217007211 */ /* 0x000fc800078e28ff */
[----:B------:R-:W-:Y:S01]  /*0f10*/  IADD3 R2, P0, R0, c[0x0][0x160], RZ ;  /* 0x0000580000027a10 */ /* 0x000fe20007f1e0ff */
[----:B------:R-:W0:Y:S02]  /*0f20*/  LDS.64 R4, [RZ] ;  /* 0x00000000ff047984 */ /* 0x000e240000000a00 */
[--C-:B0-----:R-:W-:Y:S01]  /*0f30*/  FADD.FTZ R20, R3, -R4.reuse ;  /* 0x8000000403147221 */ /* 0x101fe20000010000 */
[--C-:B------:R-:W-:Y:S01]  /*0f40*/  HADD2.F32 R3, -RZ, R8.reuse.H0_H0 ;  /* 0x20000008ff037230 */ /* 0x100fe20000004100 */
[----:B------:R-:W-:Y:S01]  /*0f50*/  FADD.FTZ R16, R16, -R4 ;  /* 0x8000000410107221 */ /* 0x000fe20000010000 */
[----:B------:R-:W-:Y:S01]  /*0f60*/  HADD2.F32 R8, -RZ, R8.H1_H1 ;  /* 0x30000008ff087230 */ /* 0x000fe20000004100 */
[-C--:B------:R-:W-:Y:S02]  /*0f70*/  FMUL.FTZ R20, R20, R5.reuse ;  /* 0x0000000514147220 */ /* 0x080fe40000410000 */
[----:B------:R-:W-:Y:S02]  /*0f80*/  FMUL.FTZ R16, R16, R5 ;  /* 0x0000000510107220 */ /* 0x000fe40000410000 */
[----:B------:R-:W-:-:S02]  /*0f90*/  FFMA.FTZ R3, R20, R3, R22 ;  /* 0x0000000314037223 */ /* 0x000fc40000010016 */
[--C-:B------:R-:W-:Y:S01]  /*0fa0*/  FADD.FTZ R20, R6, -R4.reuse ;  /* 0x8000000406147221 */ /* 0x100fe20000010000 */
[--C-:B------:R-:W-:Y:S01]  /*0fb0*/  HADD2.F32 R6, -RZ, R9.reuse.H0_H0 ;  /* 0x20000009ff067230 */ /* 0x100fe20000004100 */
[----:B------:R-:W-:Y:S01]  /*0fc0*/  FADD.FTZ R22, R7, -R4 ;  /* 0x8000000407167221 */ /* 0x000fe20000010000 */
[----:B------:R-:W-:Y:S01]  /*0fd0*/  HADD2.F32 R9, -RZ, R9.H1_H1 ;  /* 0x30000009ff097230 */ /* 0x000fe20000004100 */
[-C--:B------:R-:W-:Y:S01]  /*0fe0*/  FMUL.FTZ R7, R20, R5.reuse ;  /* 0x0000000514077220 */ /* 0x080fe20000410000 */
[--C-:B------:R-:W-:Y:S01]  /*0ff0*/  HADD2.F32 R20, -RZ, R13.reuse.H0_H0 ;  /* 0x2000000dff147230 */ /* 0x100fe20000004100 */
[-C--:B------:R-:W-:Y:S01]  /*1000*/  FMUL.FTZ R27, R22, R5.reuse ;  /* 0x00000005161b7220 */ /* 0x080fe20000410000 */
[----:B------:R-:W-:Y:S01]  /*1010*/  HADD2.F32 R13, -RZ, R13.H1_H1 ;  /* 0x3000000dff0d7230 */ /* 0x000fe20000004100 */
[----:B------:R-:W-:Y:S02]  /*1020*/  FFMA.FTZ R7, R7, R8, R12 ;  /* 0x0000000807077223 */ /* 0x000fe4000001000c */
[----:B------:R-:W-:Y:S01]  /*1030*/  FADD.FTZ R12, R17, -R4 ;  /* 0x80000004110c7221 */ /* 0x000fe20000010000 */
[--C-:B------:R-:W-:Y:S01]  /*1040*/  HADD2.F32 R17, -RZ, R14.reuse.H0_H0 ;  /* 0x2000000eff117230 */ /* 0x100fe20000004100 */
[----:B------:R-:W-:Y:S01]  /*1050*/  FFMA.FTZ R8, R27, R6, R20 ;  /* 0x000000061b087223 */ /* 0x000fe20000010014 */
[----:B------:R-:W-:Y:S01]  /*1060*/  HADD2.F32 R14, -RZ, R14.H1_H1 ;  /* 0x3000000eff0e7230 */ /* 0x000fe20000004100 */
[----:B------:R-:W-:Y:S01]  /*1070*/  FMUL.FTZ R6, R7, c[0x0][0x190] ;  /* 0x0000640007067a20 */ /* 0x000fe20000410000 */
[--C-:B------:R-:W-:Y:S01]  /*1080*/  HADD2.F32 R7, -RZ, R10.reuse.H0_H0 ;  /* 0x2000000aff077230 */ /* 0x100fe20000004100 */
[----:B------:R-:W-:Y:S01]  /*1090*/  FMUL.FTZ R12, R12, R5 ;  /* 0x000000050c0c7220 */ /* 0x000fe20000410000 */
[----:B------:R-:W-:Y:S01]  /*10a0*/  HADD2.F32 R10, -RZ, R10.H1_H1 ;  /* 0x3000000aff0a7230 */ /* 0x000fe20000004100 */
[----:B------:R-:W-:Y:S01]  /*10b0*/  FFMA.FTZ R9, R16, R9, R13 ;  /* 0x0000000910097223 */ /* 0x000fe2000001000d */
[--C-:B------:R-:W-:Y:S01]  /*10c0*/  HADD2.F32 R13, -RZ, R15.reuse.H0_H0 ;  /* 0x2000000fff0d7230 */ /* 0x100fe20000004100 */
[----:B------:R-:W-:Y:S01]  /*10d0*/  FFMA.FTZ R12, R12, R7, R17 ;  /* 0x000000070c0c7223 */ /* 0x000fe20000010011 */
[----:B------:R-:W-:Y:S01]  /*10e0*/  HADD2.F32 R15, -RZ, R15.H1_H1 ;  /* 0x3000000fff0f7230 */ /* 0x000fe20000004100 */
[----:B------:R-:W-:Y:S01]  /*10f0*/  FADD.FTZ R16, R19, -R4 ;  /* 0x8000000413107221 */ /* 0x000fe20000010000 */
[----:B------:R-:W-:Y:S01]  /*1100*/  F2I.NTZ R6, R6 ;  /* 0x0000000600067305 */ /* 0x000fe20000203100 */
[----:B------:R-:W-:-:S02]  /*1110*/  FMUL.FTZ R17, R12, c[0x0][0x190] ;  /* 0x000064000c117a20 */ /* 0x000fc40000410000 */
[----:B------:R-:W-:Y:S01]  /*1120*/  FMUL.FTZ R7, R9, c[0x0][0x190] ;  /* 0x0000640009077a20 */ /* 0x000fe20000410000 */
[--C-:B------:R-:W-:Y:S01]  /*1130*/  HADD2.F32 R9, -RZ, R11.reuse.H0_H0 ;  /* 0x2000000bff097230 */ /* 0x100fe20000004100 */
[--C-:B------:R-:W-:Y:S01]  /*1140*/  FADD.FTZ R12, R21, -R4.reuse ;  /* 0x80000004150c7221 */ /* 0x100fe20000010000 */
[----:B------:R-:W-:Y:S01]  /*1150*/  HADD2.F32 R11, -RZ, R11.H1_H1 ;  /* 0x3000000bff0b7230 */ /* 0x000fe20000004100 */
[-C--:B------:R-:W-:Y:S02]  /*1160*/  FMUL.FTZ R16, R16, R5.reuse ;  /* 0x0000000510107220 */ /* 0x080fe40000410000 */
[----:B------:R-:W-:Y:S01]  /*1170*/  FMUL.FTZ R12, R12, R5 ;  /* 0x000000050c0c7220 */ /* 0x000fe20000410000 */
[----:B------:R-:W-:Y:S01]  /*1180*/  F2I.NTZ R7, R7 ;  /* 0x0000000700077305 */ /* 0x000fe20000203100 */
[----:B------:R-:W-:Y:S02]  /*1190*/  FADD.FTZ R4, R18, -R4 ;  /* 0x8000000412047221 */ /* 0x000fe40000010000 */
[----:B------:R-:W-:-:S02]  /*11a0*/  FFMA.FTZ R13, R16, R9, R13 ;  /* 0x00000009100d7223 */ /* 0x000fc4000001000d */
[----:B------:R-:W-:Y:S02]  /*11b0*/  FFMA.FTZ R11, R12, R11, R15 ;  /* 0x0000000b0c0b7223 */ /* 0x000fe4000001000f */
[----:B------:R-:W-:Y:S01]  /*11c0*/  FMUL.FTZ R5, R4, R5 ;  /* 0x0000000504057220 */ /* 0x000fe20000410000 */
[----:B------:R-:W-:Y:S01]  /*11d0*/  F2I.NTZ R9, R17 ;  /* 0x0000001100097305 */ /* 0x000fe20000203100 */
[----:B------:R-:W-:Y:S02]  /*11e0*/  FMUL.FTZ R8, R8, c[0x0][0x190] ;  /* 0x0000640008087a20 */ /* 0x000fe40000410000 */
[----:B------:R-:W-:Y:S02]  /*11f0*/  FMUL.FTZ R13, R13, c[0x0][0x190] ;  /* 0x000064000d0d7a20 */ /* 0x000fe40000410000 */
[----:B------:R-:W-:Y:S02]  /*1200*/  FMUL.FTZ R11, R11, c[0x0][0x190] ;  /* 0x000064000b0b7a20 */ /* 0x000fe40000410000 */
[----:B------:R-:W-:Y:S01]  /*1210*/  FFMA.FTZ R5, R5, R10, R14 ;  /* 0x0000000a05057223 */ /* 0x000fe2000001000e */
[----:B------:R-:W0:Y:S01]  /*1220*/  F2I.NTZ R8, R8 ;  /* 0x0000000800087305 */ /* 0x000e220000203100 */
[----:B------:R-:W-:-:S02]  /*1230*/  FMUL.FTZ R3, R3, c[0x0][0x190] ;  /* 0x0000640003037a20 */ /* 0x000fc40000410000 */
[----:B------:R-:W-:-:S05]  /*1240*/  FMUL.FTZ R5, R5, c[0x0][0x190] ;  /* 0x0000640005057a20 */ /* 0x000fca0000410000 */
[----:B------:R-:W-:Y:S08]  /*1250*/  F2I.NTZ R13, R13 ;  /* 0x0000000d000d7305 */ /* 0x000ff00000203100 */
[----:B------:R-:W1:Y:S01]  /*1260*/  F2I.NTZ R10, R11 ;  /* 0x0000000b000a7305 */ /* 0x000e620000203100 */
[----:B0-----:R-:W-:-:S07]  /*1270*/  I2IP.S8.S32.SAT R7, R7, R8, RZ ;  /* 0x0000000807077239 */ /* 0x001fce00000010ff */
[----:B------:R-:W0:Y:S08]  /*1280*/  F2I.NTZ R3, R3 ;  /* 0x0000000300037305 */ /* 0x000e300000203100 */
[----:B------:R-:W2:Y:S01]  /*1290*/  F2I.NTZ R4, R5 ;  /* 0x0000000500047305 */ /* 0x000ea20000203100 */
[----:B-1----:R-:W-:Y:S02]  /*12a0*/  I2IP.S8.S32.SAT R10, R10, R13, RZ ;  /* 0x0000000d0a0a7239 */ /* 0x002fe400000010ff */
[----:B0-----:R-:W-:-:S02]  /*12b0*/  I2IP.S8.S32.SAT R6, R6, R3, R7 ;  /* 0x0000000306067239 */ /* 0x001fc40000001007 */
[----:B------:R-:W-:Y:S02]  /*12c0*/  LEA.HI.X.SX32 R3, R0, c[0x0][0x164], 0x1, P0 ;  /* 0x0000590000037a11 */ /* 0x000fe400000f0eff */
[----:B--2---:R-:W-:-:S05]  /*12d0*/  I2IP.S8.S32.SAT R7, R4, R9, R10 ;  /* 0x0000000904077239 */ /* 0x004fca000000100a */
[----:B------:R-:W-:Y:S01]  /*12e0*/  STG.E.64 [R2.64], R6 ;  /* 0x0000000602007986 */ /* 0x000fe2000c101b04 */
[----:B------:R-:W-:Y:S05]  /*12f0*/  EXIT ;  /* 0x000000000000794d */ /* 0x000fea0003800000 */
.L_x_541:
        /* <DEDUP_REMOVED lines=16> */
.L_x_601:


//--------------------- .text._ZN17fastertransformer42layernorm_shift_partition_COL32_warpReduceILi4ELi8EEEvPaPK6__halfS4_S4_iiiifii --------------------------
	.section	.text._ZN17fastertransformer42layernorm_shift_partition_COL32_warpReduceILi4ELi8EEEvPaPK6__halfS4_S4_iiiifii,"ax",@progbits
	.sectioninfo	@"SHI_REGISTERS=32"
	.align	128
        .global         _ZN17fastertransformer42layernorm_shift_partition_COL32_warpReduceILi4ELi8EEEvPaPK6__halfS4_S4_iiiifii
        .type           _ZN17fastertransformer42layernorm_shift_partition_COL32_warpReduceILi4ELi8EEEvPaPK6__halfS4_S4_iiiifii,@function
        .size           _ZN17fastertransformer42layernorm_shift_partition_COL32_warpReduceILi4ELi8EEEvPaPK6__halfS4_S4_iiiifii,(.L_x_602 - _ZN17fastertransformer42layernorm_shift_partition_COL32_warpReduceILi4ELi8EEEvPaPK6__halfS4_S4_iiiifii)
        .other          _ZN17fastertransformer42layernorm_shift_partition_COL32_warpReduceILi4ELi8EEEvPaPK6__halfS4_S4_iiiifii,@"STO_CUDA_ENTRY STV_DEFAULT"
_ZN17fastertransformer42layernorm_shift_partition_COL32_warpReduceILi4ELi8EEEvPaPK6__halfS4_S4_iiiifii:
.text._ZN17fastertransformer42layernorm_shift_partition_COL32_warpReduceILi4ELi8EEEvPaPK6__halfS4_S4_iiiifii:
[----:B------:R-:W-:Y:S02]  /*0000*/  MOV R1, c[0x0][0x28] ;  /* 0x00000a0000017a02 */ /* 0x000fe40000000f00 */
[----:B------:R-:W0:Y:S01]  /*0010*/  S2R R19, SR_TID.X ;  /* 0x0000000000137919 */ /* 0x000e220000002100 */
[----:B------:R-:W-:Y:S02]  /*0020*/  ULDC.64 UR4, c[0x0][0x180] ;  /* 0x0000600000047ab9 */ /* 0x000fe40000000a00 */
[----:B------:R-:W-:Y:S01]  /*0030*/  UIMAD UR4, UR5, UR4, URZ ;  /* 0x00000004050472a4 */ /* 0x000fe2000f8e023f */
[----:B------:R-:W1:Y:S02]  /*0040*/  S2R R22, SR_CTAID.X ;  /* 0x0000000000167919 */ /* 0x000e640000002500 */
[----:B------:R-:W-:Y:S02]  /*0050*/  ULDC UR5, c[0x0][0x188] ;  /* 0x0000620000057ab9 */ /* 0x000fe40000000800 */
[----:B------:R-:W-:Y:S01]  /*0060*/  UIMAD UR4, UR4, UR5, URZ ;  /* 0x00000005040472a4 */ /* 0x000fe2000f8e023f */
[----:B0-----:R-:W-:Y:S02]  /*0070*/  SHF.R.U32.HI R5, RZ, 0x5, R19 ;  /* 0x00000005ff057819 */ /* 0x001fe40000011613 */
[----:B------:R-:W-:-:S03]  /*0080*/  SHF.L.U32 R4, R19, 0x3, RZ ;  /* 0x0000000313047819 */ /* 0x000fc600000006ff */
[----:B-1----:R-:W-:Y:S01]  /*0090*/  IMAD R22, R22, 0x4, R5 ;  /* 0x0000000416167824 */ /* 0x002fe200078e0205 */
[----:B------:R-:W-:-:S04]  /*00a0*/  LOP3.LUT R4, R4, 0xf8, RZ, 0xc0, !PT ;  /* 0x000000f804047812 */ /* 0x000fc800078ec0ff */
[----:B------:R-:W-:-:S04]  /*00b0*/  ISETP.GE.AND P0, PT, R22, UR4, PT ;  /* 0x0000000416007c0c */ /* 0x000fc8000bf06270 */
[----:B------:R-:W-:-:S13]  /*00c0*/  ISETP.GE.OR P0, PT, R4, c[0x0][0x18c], P0 ;  /* 0x0000630004007a0c */ /* 0x000fda0000706670 */
[----:B------:R-:W-:Y:S05]  /*00d0*/  @P0 EXIT ;  /* 0x000000000000094d */ /* 0x000fea0003800000 */
[C---:B------:R-:W-:Y:S01]  /*00e0*/  LOP3.LUT R3, R4.reuse, 0xe0, RZ, 0xc0, !PT ;  /* 0x000000e004037812 */ /* 0x040fe200078ec0ff */
[----:B------:R-:W-:Y:S01]  /*00f0*/  HFMA2.MMA R15, -RZ, RZ, 0, 1.1920928955078125e-07 ;  /* 0x00000002ff0f7435 */ /* 0x000fe200000001ff */
[----:B------:R-:W-:-:S03]  /*0100*/  LOP3.LUT R7, R4, 0x18, RZ, 0xc0, !PT ;  /* 0x0000001804077812 */ /* 0x000fc600078ec0ff */
[----:B------:R-:W-:Y:S01]  /*0110*/  IMAD R3, R3, UR4, RZ ;  /* 0x0000000403037c24 */ /* 0x000fe2000f8e02ff */
[----:B------:R-:W-:Y:S01]  /*0120*/  LEA R0, R22, R7, 0x5 ;  /* 0x0000000716007211 */ /* 0x000fe200078e28ff */
[----:B------:R-:W-:-:S04]  /*0130*/  ULDC.64 UR4, c[0x0][0x118] ;  /* 0x0000460000047ab9 */ /* 0x000fc80000000a00 */
[----:B------:R-:W-:-:S04]  /*0140*/  IMAD.IADD R0, R3, 0x1, R0 ;  /* 0x0000000103007824 */ /* 0x000fc800078e0200 */
[----:B------:R-:W-:-:S06]  /*0150*/  IMAD.WIDE R8, R0, R15, c[0x0][0x168] ;  /* 0x00005a0000087625 */ /* 0x000fcc00078e020f */
[----:B------:R-:W5:Y:S01]  /*0160*/  LDG.E.128 R8, [R8.64] ;  /* 0x0000000408087981 */ /* 0x000f62000c1e1d00 */
[----:B------:R-:W-:Y:S02]  /*0170*/  IABS R23, c[0x0][0x188] ;  /* 0x0000620000177a13 */ /* 0x000fe40000000000 */
[----:B------:R-:W-:Y:S02]  /*0180*/  MOV R14, c[0x0][0x188] ;  /* 0x00006200000e7a02 */ /* 0x000fe40000000f00 */
[----:B------:R-:W0:Y:S01]  /*0190*/  I2F.RP R0, R23 ;  /* 0x0000001700007306 */ /* 0x000e220000209400 */
[----:B------:R-:W-:Y:S02]  /*01a0*/  IABS R17, c[0x0][0x184] ;  /* 0x0000610000117a13 */ /* 0x000fe40000000000 */
[----:B------:R-:W-:Y:S01]  /*01b0*/  IMAD R24, R14, c[0x0][0x184], RZ ;  /* 0x000061000e187a24 */ /* 0x000fe200078e02ff */
[----:B------:R-:W-:Y:S02]  /*01c0*/  IABS R25, R22 ;  /* 0x0000001600197213 */ /* 0x000fe40000000000 */
[----:B------:R-:W-:-:S02]  /*01d0*/  IABS R26, c[0x0][0x198] ;  /* 0x00006600001a7a13 */ /* 0x000fc40000000000 */
[----:B------:R-:W-:Y:S01]  /*01e0*/  I2F.RP R12, R17 ;  /* 0x00000011000c7306 */ /* 0x000fe20000209400 */
[----:B------:R-:W-:Y:S02]  /*01f0*/  IABS R18, R24 ;  /* 0x0000001800127213 */ /* 0x000fe40000000000 */
[----:B------:R-:W-:-:S05]  /*0200*/  ISETP.NE.AND P4, PT, RZ, c[0x0][0x194], PT ;  /* 0x00006500ff007a0c */ /* 0x000fca0003f85270 */
[----:B0-----:R-:W0:Y:S08]  /*0210*/  MUFU.RCP R0, R0 ;  /* 0x0000000000007308 */ /* 0x001e300000001000 */
[----:B------:R-:W1:Y:S01]  /*0220*/  I2F.RP R20, R18 ;  /* 0x0000001200147306 */ /* 0x000e620000209400 */
[----:B0-----:R-:W-:-:S07]  /*0230*/  IADD3 R6, R0, 0xffffffe, RZ ;  /* 0x0ffffffe00067810 */ /* 0x001fce0007ffe0ff */
[----:B------:R-:W-:Y:S08]  /*0240*/  MUFU.RCP R12, R12 ;  /* 0x0000000c000c7308 */ /* 0x000ff00000001000 */
[----:B------:R0:W2:Y:S08]  /*0250*/  F2I.FTZ.U32.TRUNC.NTZ R7, R6 ;  /* 0x0000000600077305 */ /* 0x0000b0000021f000 */
[----:B-1----:R-:W1:Y:S01]  /*0260*/  MUFU.RCP R20, R20 ;  /* 0x0000001400147308 */ /* 0x002e620000001000 */
[----:B0-----:R-:W-:Y:S01]  /*0270*/  IMAD.MOV.U32 R6, RZ, RZ, RZ ;  /* 0x000000ffff067224 */ /* 0x001fe200078e00ff */
[----:B--2---:R-:W-:-:S05]  /*0280*/  IADD3 R2, RZ, -R7, RZ ;  /* 0x80000007ff027210 */ /* 0x004fca0007ffe0ff */
[----:B------:R-:W-:-:S04]  /*0290*/  IMAD R13, R2, R23, RZ ;  /* 0x00000017020d7224 */ /* 0x000fc800078e02ff */
[----:B------:R-:W-:Y:S01]  /*02a0*/  IMAD.HI.U32 R16, R7, R13, R6 ;  /* 0x0000000d07107227 */ /* 0x000fe200078e0006 */
[----:B------:R-:W-:Y:S02]  /*02b0*/  IADD3 R6, R12, 0xffffffe, RZ ;  /* 0x0ffffffe0c067810 */ /* 0x000fe40007ffe0ff */
[----:B-1----:R-:W-:Y:S02]  /*02c0*/  IADD3 R13, R20, 0xffffffe, RZ ;  /* 0x0ffffffe140d7810 */ /* 0x002fe40007ffe0ff */
[----:B------:R0:W1:Y:S01]  /*02d0*/  F2I.FTZ.U32.TRUNC.NTZ R7, R6 ;  /* 0x0000000600077305 */ /* 0x000062000021f000 */
[----:B------:R-:W-:Y:S01]  /*02e0*/  IMAD.HI.U32 R0, R16, R25, RZ ;  /* 0x0000001910007227 */ /* 0x000fe200078e00ff */
[----:B------:R-:W-:-:S04]  /*02f0*/  MOV R12, RZ ;  /* 0x000000ff000c7202 */ /* 0x000fc80000000f00 */
[----:B------:R-:W-:Y:S02]  /*0300*/  IADD3 R2, -R0, RZ, RZ ;  /* 0x000000ff00027210 */ /* 0x000fe40007ffe1ff */
[----:B------:R-:W2:Y:S01]  /*0310*/  F2I.FTZ.U32.TRUNC.NTZ R13, R13 ;  /* 0x0000000d000d7305 */ /* 0x000ea2000021f000 */
[----:B0-----:R-:W-:Y:S02]  /*0320*/  HFMA2.MMA R6, -RZ, RZ, 0, 0 ;  /* 0x00000000ff067435 */ /* 0x001fe400000001ff */
[----:B------:R-:W-:-:S05]  /*0330*/  IMAD R2, R23, R2, R25 ;  /* 0x0000000217027224 */ /* 0x000fca00078e0219 */
[----:B------:R-:W-:-:S13]  /*0340*/  ISETP.GT.U32.AND P1, PT, R23, R2, PT ;  /* 0x000000021700720c */ /* 0x000fda0003f24070 */
[-C--:B------:R-:W-:Y:S02]  /*0350*/  @!P1 IADD3 R2, R2, -R23.reuse, RZ ;  /* 0x8000001702029210 */ /* 0x080fe40007ffe0ff */
[----:B------:R-:W-:Y:S02]  /*0360*/  @!P1 IADD3 R0, R0, 0x1, RZ ;  /* 0x0000000100009810 */ /* 0x000fe40007ffe0ff */
[----:B------:R-:W-:Y:S02]  /*0370*/  ISETP.GE.U32.AND P0, PT, R2, R23, PT ;  /* 0x000000170200720c */ /* 0x000fe40003f06070 */
[----:B------:R-:W-:-:S04]  /*0380*/  LOP3.LUT R2, R22, c[0x0][0x188], RZ, 0x3c, !PT ;  /* 0x0000620016027a12 */ /* 0x000fc800078e3cff */
[----:B------:R-:W-:Y:S01]  /*0390*/  ISETP.GE.AND P2, PT, R2, RZ, PT ;  /* 0x000000ff0200720c */ /* 0x000fe20003f46270 */
[----:B-1----:R-:W-:-:S04]  /*03a0*/  IMAD.MOV R2, RZ, RZ, -R7 ;  /* 0x000000ffff027224 */ /* 0x002fc800078e0a07 */
[----:B------:R-:W-:Y:S02]  /*03b0*/  IMAD R27, R2, R17, RZ ;  /* 0x00000011021b7224 */ /* 0x000fe400078e02ff */
[----:B------:R-:W-:Y:S02]  /*03c0*/  @P0 IADD3 R0, R0, 0x1, RZ ;  /* 0x0000000100000810 */ /* 0x000fe40007ffe0ff */
[----:B------:R-:W-:Y:S01]  /*03d0*/  ISETP.NE.AND P0, PT, RZ, c[0x0][0x188], PT ;  /* 0x00006200ff007a0c */ /* 0x000fe20003f05270 */
[----:B------:R-:W-:Y:S01]  /*03e0*/  IMAD.HI.U32 R6, R7, R27, R6 ;  /* 0x0000001b07067227 */ /* 0x000fe200078e0006 */
[----:B------:R-:W-:Y:S02]  /*03f0*/  MOV R21, R0 ;  /* 0x0000000000157202 */ /* 0x000fe40000000f00 */
[----:B------:R-:W-:Y:S02]  /*0400*/  LOP3.LUT R0, RZ, c[0x0][0x188], RZ, 0x33, !PT ;  /* 0x00006200ff007a12 */ /* 0x000fe400078e33ff */
[----:B--2---:R-:W-:Y:S01]  /*0410*/  IADD3 R7, RZ, -R13, RZ ;  /* 0x8000000dff077210 */ /* 0x004fe20007ffe0ff */
[----:B------:R-:W-:Y:S01]  /*0420*/  @!P2 IMAD.MOV R21, RZ, RZ, -R21 ;  /* 0x000000ffff15a224 */ /* 0x000fe200078e0a15 */
[----:B------:R-:W-:-:S03]  /*0430*/  ISETP.NE.AND P2, PT, RZ, c[0x0][0x184], PT ;  /* 0x00006100ff007a0c */ /* 0x000fc60003f45270 */
[----:B------:R-:W-:Y:S01]  /*0440*/  IMAD R7, R7, R18, RZ ;  /* 0x0000001207077224 */ /* 0x000fe200078e02ff */
[----:B------:R-:W-:-:S03]  /*0450*/  SEL R2, R0, R21, !P0 ;  /* 0x0000001500027207 */ /* 0x000fc60004000000 */
[----:B------:R-:W-:Y:S01]  /*0460*/  IMAD.HI.U32 R20, R13, R7, R12 ;  /* 0x000000070d147227 */ /* 0x000fe200078e000c */
[----:B------:R-:W-:Y:S02]  /*0470*/  IABS R21, R2 ;  /* 0x0000000200157213 */ /* 0x000fe40000000000 */
[----:B------:R-:W-:Y:S02]  /*0480*/  IABS R13, R24 ;  /* 0x00000018000d7213 */ /* 0x000fe40000000000 */
[----:B------:R-:W-:Y:S01]  /*0490*/  ISETP.GE.AND P3, PT, R2, RZ, PT ;  /* 0x000000ff0200720c */ /* 0x000fe20003f66270 */
[----:B------:R-:W-:Y:S01]  /*04a0*/  IMAD.HI.U32 R7, R6, R21, RZ ;  /* 0x0000001506077227 */ /* 0x000fe200078e00ff */
[----:B------:R-:W-:Y:S02]  /*04b0*/  IADD3 R13, RZ, -R13, RZ ;  /* 0x8000000dff0d7210 */ /* 0x000fe40007ffe0ff */
[----:B------:R-:W-:Y:S01]  /*04c0*/  IADD3 R27, -R2, RZ, RZ ;  /* 0x000000ff021b7210 */ /* 0x000fe20007ffe1ff */
[----:B------:R-:W-:-:S02]  /*04d0*/  IMAD.MOV R12, RZ, RZ, -R7 ;  /* 0x000000ffff0c7224 */ /* 0x000fc400078e0a07 */
[----:B------:R-:W0:Y:S01]  /*04e0*/  I2F.RP R7, R26 ;  /* 0x0000001a00077306 */ /* 0x000e220000209400 */
[----:B------:R-:W-:-:S04]  /*04f0*/  IMAD.HI.U32 R20, R20, R25, RZ ;  /* 0x0000001914147227 */ /* 0x000fc800078e00ff */
[----:B------:R-:W-:Y:S02]  /*0500*/  IMAD R12, R17, R12, R21 ;  /* 0x0000000c110c7224 */ /* 0x000fe400078e0215 */
[----:B------:R-:W-:Y:S02]  /*0510*/  IMAD R25, R20, R13, R25 ;  /* 0x0000000d14197224 */ /* 0x000fe400078e0219 */
[----:B------:R-:W-:Y:S01]  /*0520*/  IMAD R27, R27, c[0x0][0x188], R22 ;  /* 0x000062001b1b7a24 */ /* 0x000fe200078e0216 */
[----:B------:R-:W-:Y:S01]  /*0530*/  ISETP.GT.U32.AND P1, PT, R17, R12, PT ;  /* 0x0000000c1100720c */ /* 0x000fe20003f24070 */
[----:B0-----:R-:W0:-:S12]  /*0540*/  MUFU.RCP R7, R7 ;  /* 0x0000000700077308 */ /* 0x001e180000001000 */
[----:B------:R-:W-:-:S04]  /*0550*/  @!P1 IADD3 R12, R12, -R17, RZ ;  /* 0x800000110c0c9210 */ /* 0x000fc80007ffe0ff */
[----:B------:R-:W-:Y:S02]  /*0560*/  ISETP.GT.U32.AND P1, PT, R17, R12, PT ;  /* 0x0000000c1100720c */ /* 0x000fe40003f24070 */
[----:B0-----:R-:W-:Y:S02]  /*0570*/  IADD3 R13, R7, 0xffffffe, RZ ;  /* 0x0ffffffe070d7810 */ /* 0x001fe40007ffe0ff */
[----:B------:R-:W-:-:S04]  /*0580*/  LOP3.LUT R7, RZ, c[0x0][0x184], RZ, 0x33, !PT ;  /* 0x00006100ff077a12 */ /* 0x000fc800078e33ff */
[----:B------:R-:W0:Y:S05]  /*0590*/  F2I.FTZ.U32.TRUNC.NTZ R13, R13 ;  /* 0x0000000d000d7305 */ /* 0x000e2a000021f000 */
[----:B------:R-:W-:Y:S01]  /*05a0*/  @!P1 IMAD.IADD R12, R12, 0x1, -R17 ;  /* 0x000000010c0c9824 */ /* 0x000fe200078e0a11 */
[----:B------:R-:W-:-:S04]  /*05b0*/  ISETP.GT.U32.AND P1, PT, R18, R25, PT ;  /* 0x000000191200720c */ /* 0x000fc80003f24070 */
[----:B------:R-:W-:-:S05]  /*05c0*/  MOV R20, R12 ;  /* 0x0000000c00147202 */ /* 0x000fca0000000f00 */
[----:B------:R-:W-:-:S05]  /*05d0*/  @!P3 IMAD.MOV R20, RZ, RZ, -R20 ;  /* 0x000000ffff14b224 */ /* 0x000fca00078e0a14 */
[----:B------:R-:W-:Y:S01]  /*05e0*/  SEL R2, R7, R20, !P2 ;  /* 0x0000001407027207 */ /* 0x000fe20005000000 */
[----:B------:R-:W-:Y:S05]  /*05f0*/  @!P4 BRA `(.L_x_542) ;  /* 0x000001900000c947 */ /* 0x000fea0003800000 */
[----:B0-----:R-:W-:-:S04]  /*0600*/  MOV R20, c[0x0][0x194] ;  /* 0x0000650000147a02 */ /* 0x001fc80000000f00 */
[--C-:B------:R-:W-:Y:S02]  /*0610*/  IADD3 R2, R2, c[0x0][0x184], -R20.reuse ;  /* 0x0000610002027a10 */ /* 0x100fe40007ffe814 */
[----:B------:R-:W-:Y:S02]  /*0620*/  IADD3 R27, R27, c[0x0][0x188], -R20 ;  /* 0x000062001b1b7a10 */ /* 0x000fe40007ffe814 */
[----:B------:R-:W-:Y:S02]  /*0630*/  IABS R21, R2 ;  /* 0x0000000200157213 */ /* 0x000fe40000000000 */
[----:B------:R-:W-:Y:S02]  /*0640*/  IABS R20, R27 ;  /* 0x0000001b00147213 */ /* 0x000fe40000000000 */
[----:B------:R-:W-:Y:S01]  /*0650*/  ISETP.GE.AND P6, PT, R27, RZ, PT ;  /* 0x000000ff1b00720c */ /* 0x000fe20003fc6270 */
[----:B------:R-:W-:-:S04]  /*0660*/  IMAD.HI.U32 R6, R6, R21, RZ ;  /* 0x0000001506067227 */ /* 0x000fc800078e00ff */
[----:B------:R-:W-:Y:S01]  /*0670*/  IMAD.HI.U32 R16, R16, R20, RZ ;  /* 0x0000001410107227 */ /* 0x000fe200078e00ff */
[----:B------:R-:W-:-:S03]  /*0680*/  IADD3 R6, -R6, RZ, RZ ;  /* 0x000000ff06067210 */ /* 0x000fc60007ffe1ff */
[----:B------:R-:W-:Y:S02]  /*0690*/  IMAD.MOV R16, RZ, RZ, -R16 ;  /* 0x000000ffff107224 */ /* 0x000fe400078e0a10 */
[----:B------:R-:W-:Y:S02]  /*06a0*/  IMAD R6, R17, R6, R21 ;  /* 0x0000000611067224 */ /* 0x000fe400078e0215 */
[----:B------:R-:W-:-:S03]  /*06b0*/  IMAD R20, R23, R16, R20 ;  /* 0x0000001017147224 */ /* 0x000fc600078e0214 */
[----:B------:R-:W-:Y:S02]  /*06c0*/  ISETP.GT.U32.AND P3, PT, R17, R6, PT ;  /* 0x000000061100720c */ /* 0x000fe40003f64070 */
[----:B------:R-:W-:-:S11]  /*06d0*/  ISETP.GT.U32.AND P4, PT, R23, R20, PT ;  /* 0x000000141700720c */ /* 0x000fd60003f84070 */
[----:B------:R-:W-:Y:S02]  /*06e0*/  @!P3 IADD3 R6, R6, -R17, RZ ;  /* 0x800000110606b210 */ /* 0x000fe40007ffe0ff */
[----:B------:R-:W-:Y:S02]  /*06f0*/  @!P4 IADD3 R20, R20, -R23, RZ ;  /* 0x800000171414c210 */ /* 0x000fe40007ffe0ff */
[----:B------:R-:W-:Y:S02]  /*0700*/  ISETP.GT.U32.AND P3, PT, R17, R6, PT ;  /* 0x000000061100720c */ /* 0x000fe40003f64070 */
[----:B------:R-:W-:Y:S02]  /*0710*/  ISETP.GT.U32.AND P5, PT, R23, R20, PT ;  /* 0x000000141700720c */ /* 0x000fe40003fa4070 */
[----:B------:R-:W-:-:S09]  /*0720*/  ISETP.GE.AND P4, PT, R2, RZ, PT ;  /* 0x000000ff0200720c */ /* 0x000fd20003f86270 */
[----:B------:R-:W-:Y:S02]  /*0730*/  @!P3 IMAD.IADD R6, R6, 0x1, -R17 ;  /* 0x000000010606b824 */ /* 0x000fe400078e0a11 */
[----:B------:R-:W-:-:S03]  /*0740*/  @!P5 IADD3 R20, R20, -R23, RZ ;  /* 0x800000171414d210 */ /* 0x000fc60007ffe0ff */
[----:B------:R-:W-:Y:S02]  /*0750*/  @!P4 IADD3 R6, -R6, RZ, RZ ;  /* 0x000000ff0606c210 */ /* 0x000fe40007ffe1ff */
[----:B------:R-:W-:Y:S02]  /*0760*/  @!P6 IMAD.MOV R20, RZ, RZ, -R20 ;  /* 0x000000ffff14e224 */ /* 0x000fe400078e0a14 */
[----:B------:R-:W-:-:S03]  /*0770*/  SEL R2, R7, R6, !P2 ;  /* 0x0000000607027207 */ /* 0x000fc60005000000 */
[----:B------:R-:W-:Y:S02]  /*0780*/  SEL R27, R0, R20, !P0 ;  /* 0x00000014001b7207 */ /* 0x000fe40004000000 */
.L_x_542:
[--C-:B0----5:R-:W-:Y:S01]  /*0790*/  HADD2.F32 R0, -RZ, R8.reuse.H0_H0 ;  /* 0x20000008ff007230 */ /* 0x121fe20000004100 */
[----:B------:R-:W-:Y:S01]  /*07a0*/  @!P1 IADD3 R25, R25, -R18, RZ ;  /* 0x8000001219199210 */ /* 0x000fe20007ffe0ff */
[----:B------:R-:W-:Y:S01]  /*07b0*/  HADD2.F32 R6, -RZ, R8.H1_H1 ;  /* 0x30000008ff067230 */ /* 0x000fe20000004100 */
[----:B------:R-:W-:Y:S01]  /*07c0*/  IADD3 R21, RZ, -R13, RZ ;  /* 0x8000000dff157210 */ /* 0x000fe20007ffe0ff */
[--C-:B------:R-:W-:Y:S01]  /*07d0*/  HADD2.F32 R7, -RZ, R9.reuse.H0_H0 ;  /* 0x20000009ff077230 */ /* 0x100fe20000004100 */
[----:B------:R-:W-:Y:S01]  /*07e0*/  FADD.FTZ R17, RZ, R0 ;  /* 0x00000000ff117221 */ /* 0x000fe20000010000 */
[----:B------:R-:W-:Y:S01]  /*07f0*/  ISETP.GT.U32.AND P1, PT, R18, R25, PT ;  /* 0x000000191200720c */ /* 0x000fe20003f24070 */
[----:B------:R-:W-:Y:S01]  /*0800*/  IMAD.MOV.U32 R12, RZ, RZ, RZ ;  /* 0x000000ffff0c7224 */ /* 0x000fe200078e00ff */
[----:B------:R-:W-:Y:S01]  /*0810*/  HADD2.F32 R16, -RZ, R9.H1_H1 ;  /* 0x30000009ff107230 */ /* 0x000fe20000004100 */
[----:B------:R-:W-:Y:S01]  /*0820*/  FADD.FTZ R8, R17, R6 ;  /* 0x0000000611087221 */ /* 0x000fe20000010000 */
[----:B------:R-:W-:Y:S01]  /*0830*/  LOP3.LUT P0, RZ, R19, 0x1f, RZ, 0xc0, !PT ;  /* 0x0000001f13ff7812 */ /* 0x000fe2000780c0ff */
[----:B------:R-:W-:Y:S01]  /*0840*/  IMAD R17, R21, R26, RZ ;  /* 0x0000001a15117224 */ /* 0x000fe200078e02ff */
[--C-:B------:R-:W-:Y:S01]  /*0850*/  HADD2.F32 R19, -RZ, R11.reuse.H0_H0 ;  /* 0x2000000bff137230 */ /* 0x100fe20000004100 */
[----:B------:R-:W-:Y:S01]  /*0860*/  FADD.FTZ R9, R8, R7 ;  /* 0x0000000708097221 */ /* 0x000fe20000010000 */
[----:B------:R-:W-:Y:S01]  /*0870*/  HADD2.F32 R21, -RZ, R11.H1_H1 ;  /* 0x3000000bff157230 */ /* 0x000fe20000004100 */
[----:B------:R-:W-:Y:S01]  /*0880*/  IMAD.HI.U32 R12, R13, R17, R12 ;  /* 0x000000110d0c7227 */ /* 0x000fe200078e000c */
[----:B------:R-:W-:Y:S01]  /*0890*/  HADD2.F32 R17, -RZ, R10.H0_H0 ;  /* 0x2000000aff117230 */ /* 0x000fe20000004100 */
[----:B------:R-:W-:-:S02]  /*08a0*/  IABS R13, R27 ;  /* 0x0000001b000d7213 */ /* 0x000fc40000000000 */
[----:B------:R-:W-:Y:S01]  /*08b0*/  FADD.FTZ R8, R9, R16 ;  /* 0x0000001009087221 */ /* 0x000fe20000010000 */
[----:B------:R-:W-:Y:S01]  /*08c0*/  @!P1 IADD3 R25, R25, -R18, RZ ;  /* 0x8000001219199210 */ /* 0x000fe20007ffe0ff */
[----:B------:R-:W-:Y:S01]  /*08d0*/  HADD2.F32 R18, -RZ, R10.H1_H1 ;  /* 0x3000000aff127230 */ /* 0x000fe20000004100 */
[----:B------:R-:W-:Y:S01]  /*08e0*/  IMAD.HI.U32 R20, R12, R23, RZ ;  /* 0x000000170c147227 */ /* 0x000fe200078e00ff */
[----:B------:R-:W-:Y:S02]  /*08f0*/  ISETP.GE.AND P5, PT, R22, RZ, PT ;  /* 0x000000ff1600720c */ /* 0x000fe40003fa6270 */
[----:B------:R-:W-:Y:S01]  /*0900*/  ISETP.NE.AND P6, PT, R24, RZ, PT ;  /* 0x000000ff1800720c */ /* 0x000fe20003fc5270 */
[----:B------:R-:W-:Y:S01]  /*0910*/  FADD.FTZ R9, R8, R17 ;  /* 0x0000001108097221 */ /* 0x000fe20000010000 */
[----:B------:R-:W-:Y:S02]  /*0920*/  IADD3 R10, -R20, RZ, RZ ;  /* 0x000000ff140a7210 */ /* 0x000fe40007ffe1ff */
[----:B------:R-:W-:Y:S01]  /*0930*/  LOP3.LUT R14, R14, c[0x0][0x198], RZ, 0x3c, !PT ;  /* 0x000066000e0e7a12 */ /* 0x000fe200078e3cff */
[----:B------:R-:W-:-:S02]  /*0940*/  FADD.FTZ R8, R9, R18 ;  /* 0x0000001209087221 */ /* 0x000fc40000010000 */
[----:B------:R-:W-:-:S04]  /*0950*/  IMAD.HI.U32 R9, R12, R13, RZ ;  /* 0x0000000d0c097227 */ /* 0x000fc800078e00ff */
[----:B------:R-:W-:Y:S01]  /*0960*/  FADD.FTZ R8, R8, R19 ;  /* 0x0000001308087221 */ /* 0x000fe20000010000 */
[----:B------:R-:W-:Y:S01]  /*0970*/  IADD3 R11, -R9, RZ, RZ ;  /* 0x000000ff090b7210 */ /* 0x000fe20007ffe1ff */
[----:B------:R-:W-:Y:S02]  /*0980*/  IMAD R23, R26, R10, R23 ;  /* 0x0000000a1a177224 */ /* 0x000fe400078e0217 */
[----:B------:R-:W-:Y:S02]  /*0990*/  FADD.FTZ R10, R8, R21 ;  /* 0x00000015080a7221 */ /* 0x000fe40000010000 */
[C---:B------:R-:W-:Y:S01]  /*09a0*/  IMAD R11, R26.reuse, R11, R13 ;  /* 0x0000000b1a0b7224 */ /* 0x040fe200078e020d */
[C---:B------:R-:W-:Y:S02]  /*09b0*/  ISETP.GT.U32.AND P2, PT, R26.reuse, R23, PT ;  /* 0x000000171a00720c */ /* 0x040fe40003f44070 */
[----:B------:R-:W0:Y:S02]  /*09c0*/  SHFL.BFLY PT, R13, R10, 0x10, 0x1f ;  /* 0x0e001f000a0d7f89 */ /* 0x000e2400000e0000 */
[----:B------:R-:W-:-:S09]  /*09d0*/  ISETP.GT.U32.AND P3, PT, R26, R11, PT ;  /* 0x0000000b1a00720c */ /* 0x000fd20003f64070 */
[----:B------:R-:W-:-:S04]  /*09e0*/  @!P2 IADD3 R23, R23, -R26, RZ ;  /* 0x8000001a1717a210 */ /* 0x000fc80007ffe0ff */
[----:B------:R-:W-:Y:S01]  /*09f0*/  @!P3 IMAD.IADD R11, R11, 0x1, -R26 ;  /* 0x000000010b0bb824 */ /* 0x000fe200078e0a1a */
[----:B------:R-:W-:Y:S02]  /*0a00*/  @!P3 IADD3 R9, R9, 0x1, RZ ;  /* 0x000000010909b810 */ /* 0x000fe40007ffe0ff */
[-C--:B------:R-:W-:Y:S02]  /*0a10*/  ISETP.GE.U32.AND P3, PT, R23, R26.reuse, PT ;  /* 0x0000001a1700720c */ /* 0x080fe40003f66070 */
[----:B------:R-:W-:Y:S02]  /*0a20*/  ISETP.GE.U32.AND P1, PT, R11, R26, PT ;  /* 0x0000001a0b00720c */ /* 0x000fe40003f26070 */
[----:B------:R-:W-:Y:S01]  /*0a30*/  MOV R11, R25 ;  /* 0x00000019000b7202 */ /* 0x000fe20000000f00 */
[----:B0-----:R-:W-:Y:S01]  /*0a40*/  FADD.FTZ R13, R10, R13 ;  /* 0x0000000d0a0d7221 */ /* 0x001fe20000010000 */
[----:B------:R-:W-:Y:S02]  /*0a50*/  LOP3.LUT R10, R27, c[0x0][0x198], RZ, 0x3c, !PT ;  /* 0x000066001b0a7a12 */ /* 0x000fe400078e3cff */
[----:B------:R-:W-:-:S02]  /*0a60*/  @!P5 IADD3 R11, -R11, RZ, RZ ;  /* 0x000000ff0b0bd210 */ /* 0x000fc40007ffe1ff */
[----:B------:R-:W0:Y:S01]  /*0a70*/  SHFL.BFLY PT, R8, R13, 0x8, 0x1f ;  /* 0x0d001f000d087f89 */ /* 0x000e2200000e0000 */
[----:B------:R-:W-:Y:S02]  /*0a80*/  ISETP.GE.AND P4, PT, R10, RZ, PT ;  /* 0x000000ff0a00720c */ /* 0x000fe40003f86270 */
[----:B------:R-:W-:Y:S02]  /*0a90*/  @!P6 LOP3.LUT R11, RZ, R24, RZ, 0x33, !PT ;  /* 0x00000018ff0be212 */ /* 0x000fe400078e33ff */
[----:B------:R-:W-:Y:S02]  /*0aa0*/  @P1 IADD3 R9, R9, 0x1, RZ ;  /* 0x0000000109091810 */ /* 0x000fe40007ffe0ff */
[----:B------:R-:W-:Y:S02]  /*0ab0*/  ISETP.NE.AND P1, PT, RZ, c[0x0][0x198], PT ;  /* 0x00006600ff007a0c */ /* 0x000fe40003f25270 */
[----:B------:R-:W-:-:S05]  /*0ac0*/  LOP3.LUT R25, RZ, c[0x0][0x198], RZ, 0x33, !PT ;  /* 0x00006600ff197a12 */ /* 0x000fca00078e33ff */
[----:B------:R-:W-:Y:S01]  /*0ad0*/  @!P4 IMAD.MOV R9, RZ, RZ, -R9 ;  /* 0x000000ffff09c224 */ /* 0x000fe200078e0a09 */
[----:B------:R-:W-:-:S04]  /*0ae0*/  ISETP.GE.AND P4, PT, R14, RZ, PT ;  /* 0x000000ff0e00720c */ /* 0x000fc80003f86270 */
[----:B------:R-:W-:Y:S01]  /*0af0*/  SEL R23, R25, R9, !P1 ;  /* 0x0000000919177207 */ /* 0x000fe20004800000 */
[----:B0-----:R-:W-:-:S05]  /*0b00*/  FADD.FTZ R28, R13, R8 ;  /* 0x000000080d1c7221 */ /* 0x001fca0000010000 */
[----:B------:R-:W0:Y:S02]  /*0b10*/  SHFL.BFLY PT, R29, R28, 0x4, 0x1f ;  /* 0x0c801f001c1d7f89 */ /* 0x000e2400000e0000 */
[----:B0-----:R-:W-:Y:S01]  /*0b20*/  FADD.FTZ R8, R28, R29 ;  /* 0x0000001d1c087221 */ /* 0x001fe20000010000 */
[----:B------:R-:W-:-:S04]  /*0b30*/  IABS R29, R2 ;  /* 0x00000002001d7213 */ /* 0x000fc80000000000 */
[----:B------:R-:W0:Y:S01]  /*0b40*/  SHFL.BFLY PT, R13, R8, 0x2, 0x1f ;  /* 0x0c401f00080d7f89 */ /* 0x000e2200000e0000 */
[----:B------:R-:W-:-:S05]  /*0b50*/  IMAD.HI.U32 R24, R12, R29, RZ ;  /* 0x0000001d0c187227 */ /* 0x000fca00078e00ff */
[----:B------:R-:W-:-:S05]  /*0b60*/  IADD3 R10, -R24, RZ, RZ ;  /* 0x000000ff180a7210 */ /* 0x000fca0007ffe1ff */
[----:B------:R-:W-:Y:S01]  /*0b70*/  IMAD R29, R26, R10, R29 ;  /* 0x0000000a1a1d7224 */ /* 0x000fe200078e021d */
[----:B------:R-:W-:-:S04]  /*0b80*/  IADD3 R10, -R23, RZ, RZ ;  /* 0x000000ff170a7210 */ /* 0x000fc80007ffe1ff */
[----:B------:R-:W-:Y:S01]  /*0b90*/  ISETP.GT.U32.AND P6, PT, R26, R29, PT ;  /* 0x0000001d1a00720c */ /* 0x000fe20003fc4070 */
[----:B0-----:R-:W-:Y:S02]  /*0ba0*/  FADD.FTZ R28, R8, R13 ;  /* 0x0000000d081c7221 */ /* 0x001fe40000010000 */
[----:B------:R-:W-:Y:S02]  /*0bb0*/  IMAD R8, R10, c[0x0][0x198], R27 ;  /* 0x000066000a087a24 */ /* 0x000fe400078e021b */
[----:B------:R-:W0:Y:S01]  /*0bc0*/  @!P0 I2F R27, c[0x0][0x18c] ;  /* 0x00006300001b8b06 */ /* 0x000e220000201400 */
[----:B------:R-:W1:Y:S07]  /*0bd0*/  SHFL.BFLY PT, R9, R28, 0x1, 0x1f ;  /* 0x0c201f001c097f89 */ /* 0x000e6e00000e0000 */
[----:B------:R-:W-:Y:S01]  /*0be0*/  @!P6 IADD3 R29, R29, -R26, RZ ;  /* 0x8000001a1d1de210 */ /* 0x000fe20007ffe0ff */
[----:B------:R-:W-:Y:S01]  /*0bf0*/  IMAD.WIDE.U32 R12, R4, R15, c[0x0][0x178] ;  /* 0x00005e00040c7625 */ /* 0x000fe200078e000f */
[----:B------:R-:W-:-:S02]  /*0c00*/  IADD3 R22, R8, R22, -R11 ;  /* 0x0000001608167210 */ /* 0x000fc40007ffe80b */
[----:B------:R-:W-:Y:S01]  /*0c10*/  ISETP.GE.U32.AND P5, PT, R29, R26, PT ;  /* 0x0000001a1d00720c */ /* 0x000fe20003fa6070 */
[----:B0-----:R-:W0:Y:S01]  /*0c20*/  @!P0 MUFU.RCP R10, R27 ;  /* 0x0000001b000a8308 */ /* 0x001e220000001000 */
[----:B-1----:R-:W-:Y:S02]  /*0c30*/  @!P0 FADD.FTZ R11, R28, R9 ;  /* 0x000000091c0b8221 */ /* 0x002fe40000010000 */
[----:B------:R-:W-:Y:S02]  /*0c40*/  IMAD.WIDE.U32 R8, R4, R15, c[0x0][0x170] ;  /* 0x00005c0004087625 */ /* 0x000fe400078e000f */
[----:B------:R-:W5:Y:S02]  /*0c50*/  LDG.E.128 R12, [R12.64] ;  /* 0x000000040c0c7981 */ /* 0x000f64000c1e1d00 */
[----:B0-----:R-:W-:Y:S02]  /*0c60*/  @!P0 FMUL.FTZ R26, R11, R10 ;  /* 0x0000000a0b1a8220 */ /* 0x001fe40000410000 */
[----:B------:R-:W5:Y:S04]  /*0c70*/  LDG.E.128 R8, [R8.64] ;  /* 0x0000000408087981 */ /* 0x000f68000c1e1d00 */
[----:B------:R0:W-:Y:S01]  /*0c80*/  @!P0 STS [R5.X4], R26 ;  /* 0x0000001a05008388 */ /* 0x0001e20000004800 */
[----:B------:R-:W-:-:S02]  /*0c90*/  LOP3.LUT R27, R2, c[0x0][0x198], RZ, 0x3c, !PT ;  /* 0x00006600021b7a12 */ /* 0x000fc400078e3cff */
[----:B------:R-:W-:Y:S01]  /*0ca0*/  @!P2 IADD3 R20, R20, 0x1, RZ ;  /* 0x000000011414a810 */ /* 0x000fe20007ffe0ff */
[----:B------:R-:W-:Y:S01]  /*0cb0*/  BAR.SYNC.DEFER_BLOCKING 0x0 ;  /* 0x0000000000007b1d */ /* 0x000fe20000010000 */
[----:B------:R-:W-:-:S05]  /*0cc0*/  ISETP.GE.AND P2, PT, R27, RZ, PT ;  /* 0x000000ff1b00720c */ /* 0x000fca0003f46270 */
[----:B------:R-:W1:Y:S01]  /*0cd0*/  LDS R27, [R5.X4] ;  /* 0x00000000051b7984 */ /* 0x000e620000004800 */
[----:B------:R-:W-:Y:S02]  /*0ce0*/  @!P6 IADD3 R24, R24, 0x1, RZ ;  /* 0x000000011818e810 */ /* 0x000fe40007ffe0ff */
[----:B------:R-:W-:Y:S02]  /*0cf0*/  @P3 IADD3 R20, R20, 0x1, RZ ;  /* 0x0000000114143810 */ /* 0x000fe40007ffe0ff */
[----:B------:R-:W-:-:S03]  /*0d00*/  @P5 IADD3 R24, R24, 0x1, RZ ;  /* 0x0000000118185810 */ /* 0x000fc60007ffe0ff */
[----:B------:R-:W-:Y:S01]  /*0d10*/  @!P4 IMAD.MOV R20, RZ, RZ, -R20 ;  /* 0x000000ffff14c224 */ /* 0x000fe200078e0a14 */
[----:B------:R-:W-:-:S04]  /*0d20*/  @!P2 IADD3 R24, -R24, RZ, RZ ;  /* 0x000000ff1818a210 */ /* 0x000fc80007ffe1ff */
[C---:B0-----:R-:W-:Y:S02]  /*0d30*/  SEL R26, R25.reuse, R20, !P1 ;  /* 0x00000014191a7207 */ /* 0x041fe40004800000 */
[----:B------:R-:W-:Y:S01]  /*0d40*/  SEL R20, R25, R24, !P1 ;  /* 0x0000001819147207 */ /* 0x000fe20004800000 */
[--C-:B-1----:R-:W-:Y:S02]  /*0d50*/  FADD.FTZ R24, R0, -R27.reuse ;  /* 0x8000001b00187221 */ /* 0x102fe40000010000 */
        /* <DEDUP_REMOVED lines=15> */
[----:B------:R-:W0:Y:S01]  /*0e50*/  SHFL.BFLY PT, R25, R24, 0x10, 0x1f ;  /* 0x0e001f0018197f89 */ /* 0x000e2200000e0000 */
[----:B------:R-:W-:Y:S02]  /*0e60*/  IMAD R23, R26, R20, R23 ;  /* 0x000000141a177224 */ /* 0x000fe400078e0217 */
[----:B0-----:R-:W-:-:S05]  /*0e70*/  FADD.FTZ R25, R24, R25 ;  /* 0x0000001918197221 */ /* 0x001fca0000010000 */
[----:B------:R-:W0:Y:S02]  /*0e80*/  SHFL.BFLY PT, R26, R25, 0x8, 0x1f ;  /* 0x0d001f00191a7f89 */ /* 0x000e2400000e0000 */
[----:B0-----:R-:W-:-:S05]  /*0e90*/  FADD.FTZ R26, R25, R26 ;  /* 0x0000001a191a7221 */ /* 0x001fca0000010000 */
[----:B------:R-:W0:Y:S02]  /*0ea0*/  SHFL.BFLY PT, R27, R26, 0x4, 0x1f ;  /* 0x0c801f001a1b7f89 */ /* 0x000e2400000e0000 */
[----:B0-----:R-:W-:-:S05]  /*0eb0*/  FADD.FTZ R27, R26, R27 ;  /* 0x0000001b1a1b7221 */ /* 0x001fca0000010000 */
[----:B------:R-:W0:Y:S02]  /*0ec0*/  SHFL.BFLY PT, R28, R27, 0x2, 0x1f ;  /* 0x0c401f001b1c7f89 */ /* 0x000e2400000e0000 */
[----:B0-----:R-:W-:-:S05]  /*0ed0*/  FADD.FTZ R28, R27, R28 ;  /* 0x0000001c1b1c7221 */ /* 0x001fca0000010000 */
[----:B------:R-:W0:Y:S01]  /*0ee0*/  SHFL.BFLY PT, R29, R28, 0x1, 0x1f ;  /* 0x0c201f001c1d7f89 */ /* 0x000e2200000e0000 */
[----:B------:R-:W-:Y:S01]  /*0ef0*/  BSSY B0, `(.L_x_543) ;  /* 0x000000d000007945 */ /* 0x000fe20003800000 */
        /* <DEDUP_REMOVED lines=11> */
[----:B0-----:R0:W-:Y:S02]  /*0fb0*/  STS [R5.X4+0x10], R26 ;  /* 0x0000101a05007388 */ /* 0x0011e40000004800 */
.L_x_544:
[----:B------:R-:W-:Y:S05]  /*0fc0*/  BSYNC B0 ;  /* 0x0000000000007941 */ /* 0x000fea0003800000 */
.L_x_543:
[----:B------:R-:W-:Y:S01]  /*0fd0*/  BAR.SYNC.DEFER_BLOCKING 0x0 ;  /* 0x0000000000007b1d */ /* 0x000fe20000010000 */
[----:B-----5:R-:W-:Y:S01]  /*0fe0*/  HADD2.F32 R27, -RZ, R8.H0_H0 ;  /* 0x20000008ff1b7230 */ /* 0x020fe20000004100 */
[----:B------:R-:W-:Y:S01]  /*0ff0*/  LOP3.LUT R3, R3, 0x18, R4, 0xf8, !PT ;  /* 0x0000001803037812 */ /* 0x000fe200078ef804 */
[--C-:B0-----:R-:W-:Y:S02]  /*1000*/  HADD2.F32 R26, -RZ, R12.reuse.H0_H0 ;  /* 0x2000000cff1a7230 */ /* 0x101fe40000004100 */
[----:B------:R-:W-:Y:S01]  /*1010*/  HADD2.F32 R12, -RZ, R12.H1_H1 ;  /* 0x3000000cff0c7230 */ /* 0x000fe20000004100 */
[----:B------:R-:W0:Y:S04]  /*1020*/  LDS R24, [R5.X4] ;  /* 0x0000000005187984 */ /* 0x000e280000004800 */
[----:B------:R1:W2:Y:S02]  /*1030*/  LDS R25, [R5.X4+0x10] ;  /* 0x0000100005197984 */ /* 0x0002a40000004800 */
[----:B-1----:R-:W-:-:S02]  /*1040*/  HADD2.F32 R5, -RZ, R9.H0_H0 ;  /* 0x20000009ff057230 */ /* 0x002fc40000004100 */
[----:B------:R-:W-:Y:S01]  /*1050*/  HADD2.F32 R9, -RZ, R9.H1_H1 ;  /* 0x30000009ff097230 */ /* 0x000fe20000004100 */
[--C-:B0-----:R-:W-:Y:S02]  /*1060*/  FADD.FTZ R0, R0, -R24.reuse ;  /* 0x8000001800007221 */ /* 0x101fe40000010000 */
[----:B------:R-:W-:Y:S02]  /*1070*/  FADD.FTZ R6, R6, -R24 ;  /* 0x8000001806067221 */ /* 0x000fe40000010000 */
[----:B--2---:R-:W-:Y:S02]  /*1080*/  FMUL.FTZ R0, R0, R25 ;  /* 0x0000001900007220 */ /* 0x004fe40000410000 */
[----:B------:R-:W-:Y:S02]  /*1090*/  FMUL.FTZ R6, R25, R6 ;  /* 0x0000000619067220 */ /* 0x000fe40000410000 */
[----:B------:R-:W-:Y:S01]  /*10a0*/  FFMA.FTZ R0, R0, R27, R26 ;  /* 0x0000001b00007223 */ /* 0x000fe2000001001a */
[----:B------:R-:W-:Y:S01]  /*10b0*/  HADD2.F32 R27, -RZ, R8.H1_H1 ;  /* 0x30000008ff1b7230 */ /* 0x000fe20000004100 */
[--C-:B------:R-:W-:Y:S01]  /*10c0*/  FADD.FTZ R16, R16, -R24.reuse ;  /* 0x8000001810107221 */ /* 0x100fe20000010000 */
[--C-:B------:R-:W-:Y:S01]  /*10d0*/  HADD2.F32 R8, -RZ, R13.reuse.H0_H0 ;  /* 0x2000000dff087230 */ /* 0x100fe20000004100 */
[----:B------:R-:W-:Y:S01]  /*10e0*/  FADD.FTZ R18, R18, -R24 ;  /* 0x8000001812127221 */ /* 0x000fe20000010000 */
[----:B------:R-:W-:Y:S01]  /*10f0*/  HADD2.F32 R13, -RZ, R13.H1_H1 ;  /* 0x3000000dff0d7230 */ /* 0x000fe20000004100 */
[----:B------:R-:W-:-:S02]  /*1100*/  FFMA.FTZ R6, R6, R27, R12 ;  /* 0x0000001b06067223 */ /* 0x000fc4000001000c */
[----:B------:R-:W-:Y:S02]  /*1110*/  FADD.FTZ R12, R7, -R24 ;  /* 0x80000018070c7221 */ /* 0x000fe40000010000 */
[----:B------:R-:W-:Y:S02]  /*1120*/  FMUL.FTZ R7, R6, c[0x0][0x190] ;  /* 0x0000640006077a20 */ /* 0x000fe40000410000 */
[C---:B------:R-:W-:Y:S02]  /*1130*/  FMUL.FTZ R12, R25.reuse, R12 ;  /* 0x0000000c190c7220 */ /* 0x040fe40000410000 */
[----:B------:R-:W-:Y:S02]  /*1140*/  FMUL.FTZ R16, R25, R16 ;  /* 0x0000001019107220 */ /* 0x000fe40000410000 */
[----:B------:R-:W-:Y:S01]  /*1150*/  FFMA.FTZ R8, R12, R5, R8 ;  /* 0x000000050c087223 */ /* 0x000fe20000010008 */
[----:B------:R-:W-:Y:S01]  /*1160*/  HADD2.F32 R12, -RZ, R14.H0_H0 ;  /* 0x2000000eff0c7230 */ /* 0x000fe20000004100 */
[----:B------:R-:W-:Y:S01]  /*1170*/  FFMA.FTZ R9, R16, R9, R13 ;  /* 0x0000000910097223 */ /* 0x000fe2000001000d */
[----:B------:R-:W-:Y:S01]  /*1180*/  HADD2.F32 R13, -RZ, R10.H0_H0 ;  /* 0x2000000aff0d7230 */ /* 0x000fe20000004100 */
[----:B------:R-:W-:Y:S01]  /*1190*/  FMUL.FTZ R6, R8, c[0x0][0x190] ;  /* 0x0000640008067a20 */ /* 0x000fe20000410000 */
[----:B------:R0:W-:Y:S01]  /*11a0*/  F2I.NTZ R5, R7 ;  /* 0x0000000700057305 */ /* 0x0001e20000203100 */
[----:B------:R-:W-:Y:S01]  /*11b0*/  FADD.FTZ R8, R17, -R24 ;  /* 0x8000001811087221 */ /* 0x000fe20000010000 */
[----:B------:R-:W-:Y:S01]  /*11c0*/  HADD2.F32 R14, -RZ, R14.H1_H1 ;  /* 0x3000000eff0e7230 */ /* 0x000fe20000004100 */
[----:B------:R-:W-:-:S02]  /*11d0*/  FMUL.FTZ R18, R25, R18 ;  /* 0x0000001219127220 */ /* 0x000fc40000410000 */
[----:B------:R-:W-:Y:S02]  /*11e0*/  FMUL.FTZ R8, R25, R8 ;  /* 0x0000000819087220 */ /* 0x000fe40000410000 */
[----:B------:R-:W-:Y:S01]  /*11f0*/  FMUL.FTZ R9, R9, c[0x0][0x190] ;  /* 0x0000640009097a20 */ /* 0x000fe20000410000 */
[----:B------:R-:W-:Y:S01]  /*1200*/  F2I.NTZ R6, R6 ;  /* 0x0000000600067305 */ /* 0x000fe20000203100 */
[----:B------:R-:W-:Y:S01]  /*1210*/  FFMA.FTZ R8, R8, R13, R12 ;  /* 0x0000000d08087223 */ /* 0x000fe2000001000c */
[----:B0-----:R-:W-:Y:S01]  /*1220*/  HADD2.F32 R7, -RZ, R11.H0_H0 ;  /* 0x2000000bff077230 */ /* 0x001fe20000004100 */
[--C-:B------:R-:W-:Y:S01]  /*1230*/  FADD.FTZ R12, R19, -R24.reuse ;  /* 0x80000018130c7221 */ /* 0x100fe20000010000 */
[--C-:B------:R-:W-:Y:S01]  /*1240*/  HADD2.F32 R13, -RZ, R15.reuse.H0_H0 ;  /* 0x2000000fff0d7230 */ /* 0x100fe20000004100 */
[----:B------:R-:W-:Y:S01]  /*1250*/  FMUL.FTZ R16, R8, c[0x0][0x190] ;  /* 0x0000640008107a20 */ /* 0x000fe20000410000 */
[----:B------:R-:W-:Y:S01]  /*1260*/  HADD2.F32 R15, -RZ, R15.H1_H1 ;  /* 0x3000000fff0f7230 */ /* 0x000fe20000004100 */
[----:B------:R-:W-:Y:S01]  /*1270*/  FMUL.FTZ R12, R25, R12 ;  /* 0x0000000c190c7220 */ /* 0x000fe20000410000 */
[----:B------:R-:W0:Y:S01]  /*1280*/  F2I.NTZ R9, R9 ;  /* 0x0000000900097305 */ /* 0x000e220000203100 */
[----:B------:R-:W-:-:S02]  /*1290*/  FADD.FTZ R8, R21, -R24 ;  /* 0x8000001815087221 */ /* 0x000fc40000010000 */
[----:B------:R-:W-:Y:S01]  /*12a0*/  FFMA.FTZ R12, R12, R7, R13 ;  /* 0x000000070c0c7223 */ /* 0x000fe2000001000d */
[----:B------:R-:W-:Y:S01]  /*12b0*/  HADD2.F32 R13, -RZ, R11.H1_H1 ;  /* 0x3000000bff0d7230 */ /* 0x000fe20000004100 */
[----:B------:R-:W-:Y:S01]  /*12c0*/  FMUL.FTZ R8, R25, R8 ;  /* 0x0000000819087220 */ /* 0x000fe20000410000 */
[----:B------:R-:W-:Y:S01]  /*12d0*/  HADD2.F32 R11, -RZ, R10.H1_H1 ;  /* 0x3000000aff0b7230 */ /* 0x000fe20000004100 */
[----:B------:R-:W-:Y:S01]  /*12e0*/  FMUL.FTZ R12, R12, c[0x0][0x190] ;  /* 0x000064000c0c7a20 */ /* 0x000fe20000410000 */
[----:B------:R-:W-:Y:S01]  /*12f0*/  F2I.NTZ R7, R16 ;  /* 0x0000001000077305 */ /* 0x000fe20000203100 */
[----:B------:R-:W-:Y:S01]  /*1300*/  FFMA.FTZ R13, R8, R13, R15 ;  /* 0x0000000d080d7223 */ /* 0x000fe2000001000f */
[----:B------:R-:W-:Y:S01]  /*1310*/  IADD3 R15, -R20, RZ, RZ ;  /* 0x000000ff140f7210 */ /* 0x000fe20007ffe1ff */
[----:B------:R-:W-:Y:S02]  /*1320*/  FFMA.FTZ R11, R18, R11, R14 ;  /* 0x0000000b120b7223 */ /* 0x000fe4000001000e */
[----:B------:R-:W-:-:S02]  /*1330*/  FMUL.FTZ R13, R13, c[0x0][0x190] ;  /* 0x000064000d0d7a20 */ /* 0x000fc40000410000 */
[----:B------:R-:W-:Y:S01]  /*1340*/  FMUL.FTZ R0, R0, c[0x0][0x190] ;  /* 0x0000640000007a20 */ /* 0x000fe20000410000 */
[----:B------:R-:W-:Y:S01]  /*1350*/  F2I.NTZ R8, R12 ;  /* 0x0000000c00087305 */ /* 0x000fe20000203100 */
[----:B------:R-:W-:Y:S01]  /*1360*/  IMAD R2, R15, c[0x0][0x198], R2 ;  /* 0x000066000f027a24 */ /* 0x000fe200078e0202 */
[----:B0-----:R-:W-:Y:S01]  /*1370*/  I2IP.S8.S32.SAT R6, R9, R6, RZ ;  /* 0x0000000609067239 */ /* 0x001fe200000010ff */
[----:B------:R-:W-:Y:S02]  /*1380*/  FMUL.FTZ R11, R11, c[0x0][0x190] ;  /* 0x000064000b0b7a20 */ /* 0x000fe40000410000 */
[----:B------:R-:W-:-:S03]  /*1390*/  IMAD R23, R23, c[0x0][0x198], R2 ;  /* 0x0000660017177a24 */ /* 0x000fc600078e0202 */
[----:B------:R-:W0:Y:S01]  /*13a0*/  F2I.NTZ R13, R13 ;  /* 0x0000000d000d7305 */ /* 0x000e220000203100 */
[----:B------:R-:W-:-:S05]  /*13b0*/  IMAD R22, R23, c[0x0][0x198], R22 ;  /* 0x0000660017167a24 */ /* 0x000fca00078e0216 */
[----:B------:R-:W-:Y:S02]  /*13c0*/  LEA R3, R22, R3, 0x5 ;  /* 0x0000000316037211 */ /* 0x000fe400078e28ff */
[----:B------:R-:W1:Y:S02]  /*13d0*/  F2I.NTZ R0, R0 ;  /* 0x0000000000007305 */ /* 0x000e640000203100 */
[----:B------:R-:W-:-:S04]  /*13e0*/  IADD3 R2, P0, R3, c[0x0][0x160], RZ ;  /* 0x0000580003027a10 */ /* 0x000fc80007f1e0ff */
[----:B------:R-:W-:Y:S02]  /*13f0*/  LEA.HI.X.SX32 R3, R3, c[0x0][0x164], 0x1, P0 ;  /* 0x0000590003037a11 */ /* 0x000fe400000f0eff */
[----:B------:R-:W2:Y:S01]  /*1400*/  F2I.NTZ R10, R11 ;  /* 0x0000000b000a7305 */ /* 0x000ea20000203100 */
[----:B0-----:R-:W-:Y:S02]  /*1410*/  I2IP.S8.S32.SAT R8, R13, R8, RZ ;  /* 0x000000080d087239 */ /* 0x001fe400000010ff */
[----:B-1----:R-:W-:Y:S02]  /*1420*/  I2IP.S8.S32.SAT R6, R5, R0, R6 ;  /* 0x0000000005067239 */ /* 0x002fe40000001006 */
[----:B--2---:R-:W-:-:S05]  /*1430*/  I2IP.S8.S32.SAT R7, R10, R7, R8 ;  /* 0x000000070a077239 */ /* 0x004fca0000001008 */
[----:B------:R-:W-:Y:S01]  /*1440*/  STG.E.64 [R2.64], R6 ;  /* 0x0000000602007986 */ /* 0x000fe2000c101b04 */
[----:B------:R-:W-:Y:S05]  /*1450*/  EXIT ;  /* 0x000000000000794d */ /* 0x000fea0003800000 */
.L_x_545:
        /* <DEDUP_REMOVED lines=10> */
.L_x_602:


//--------------------- .text._ZN17fastertransformer31layernorm_COL32_INT8I_DataTypeOI7__half2EEvPT_PKaPKS2_S7_iiPKf --------------------------
	.section	.text._ZN17fastertransformer31layernorm_COL32_INT8I_DataTypeOI7__half2EEvPT_PKaPKS2_S7_iiPKf,"ax",@progbits
	.sectioninfo	@"SHI_REGISTERS=22"
	.align	128
        .global         _ZN17fastertransformer31layernorm_COL32_INT8I_DataTypeOI7__half2EEvPT_PKaPKS2_S7_iiPKf
        .type           _ZN17fastertransformer31layernorm_COL32_INT8I_DataTypeOI7__half2EEvPT_PKaPKS2_S7_iiPKf,@function
        .size           _ZN17fastertransformer31layernorm_COL32_INT8I_DataTypeOI7__half2EEvPT_PKaPKS2_S7_iiPKf,(.L_x_603 - _ZN17fastertransformer31layernorm_COL32_INT8I_DataTypeOI7__half2EEvPT_PKaPKS2_S7_iiPKf)
        .other          _ZN17fastertransformer31layernorm_COL32_INT8I_DataTypeOI7__half2EEvPT_PKaPKS2_S7_iiPKf,@"STO_CUDA_ENTRY STV_DEFAULT"
_ZN17fastertransformer31layernorm_COL32_INT8I_DataTypeOI7__half2EEvPT_PKaPKS2_S7_iiPKf:
.text._ZN17fastertransformer31layernorm_COL32_INT8I_DataTypeOI7__half2EEvPT_PKaPKS2_S7_iiPKf:
[----:B------:R-:W-:Y:S02]  /*0000*/  MOV R1, c[0x0][0x28] ;  /* 0x00000a0000017a02 */ /* 0x000fe40000000f00 */
[----:B------:R-:W-:Y:S01]  /*0010*/  MOV R4, c[0x0][0x188] ;  /* 0x0000620000047a02 */ /* 0x000fe20000000f00 */
[----:B------:R-:W-:Y:S01]  /*0020*/  ULDC.64 UR6, c[0x0][0x118] ;  /* 0x0000460000067ab9 */ /* 0x000fe20000000a00 */
[----:B------:R-:W-:Y:S01]  /*0030*/  MOV R5, c[0x0][0x18c] ;  /* 0x0000630000057a02 */ /* 0x000fe20000000f00 */
[----:B------:R-:W0:Y:S01]  /*0040*/  S2R R2, SR_TID.X ;  /* 0x0000000000027919 */ /* 0x000e220000002100 */
[----:B------:R-:W-:Y:S01]  /*0050*/  ULDC UR4, c[0x0][0x184] ;  /* 0x0000610000047ab9 */ /* 0x000fe20000000800 */
[----:B------:R-:W-:Y:S01]  /*0060*/  CS2R R6, SRZ ;  /* 0x0000000000067805 */ /* 0x000fe2000001ff00 */
[----:B------:R-:W-:Y:S01]  /*0070*/  ULEA.HI UR4, UR4, UR4, URZ, 0x1 ;  /* 0x0000000404047291 */ /* 0x000fe2000f8f083f */
[----:B------:R1:W5:Y:S03]  /*0080*/  LDG.E.CONSTANT R0, [R4.64] ;  /* 0x0000000604007981 */ /* 0x000366000c1e9900 */
[----:B------:R-:W-:Y:S01]  /*0090*/  USHF.R.S32.HI UR4, URZ, 0x1, UR4 ;  /* 0x000000013f047899 */ /* 0x000fe20008011404 */
[----:B------:R-:W-:Y:S05]  /*00a0*/  BSSY B0, `(.L_x_546) ;  /* 0x0000019000007945 */ /* 0x000fea0003800000 */
[----:B0-----:R-:W-:-:S13]  /*00b0*/  ISETP.GE.AND P0, PT, R2, UR4, PT ;  /* 0x0000000402007c0c */ /* 0x001fda000bf06270 */
[----:B------:R-:W-:Y:S05]  /*00c0*/  @P0 BRA `(.L_x_547) ;  /* 0x0000016000000947 */ /* 0x000fea0003800000 */
[----:B-1----:R-:W0:Y:S01]  /*00d0*/  S2R R10, SR_CTAID.X ;  /* 0x00000000000a7919 */ /* 0x002e220000002500 */
[----:B------:R-:W-:Y:S01]  /*00e0*/  MOV R3, R2 ;  /* 0x0000000200037202 */ /* 0x000fe20000000f00 */
[----:B------:R-:W-:-:S03]  /*00f0*/  CS2R R6, SRZ ;  /* 0x0000000000067805 */ /* 0x000fc6000001ff00 */
.L_x_548:
        /* <DEDUP_REMOVED lines=8> */
[----:B------:R-:W-:-:S04]  /*0180*/  IADD3 R3, R3, c[0x0][0x0], RZ ;  /* 0x0000000003037a10 */ /* 0x000fc80007ffe0ff */
[----:B------:R-:W-:Y:S01]  /*0190*/  ISETP.GE.AND P0, PT, R3, UR4, PT ;  /* 0x0000000403007c0c */ /* 0x000fe2000bf06270 */
[----:B--2---:R-:W0:Y:S08]  /*01a0*/  I2F.S8 R9, R4 ;  /* 0x0000000400097306 */ /* 0x004e300000001400 */
[----:B------:R-:W1:Y:S01]  /*01b0*/  I2F.S8 R11, R4.B1 ;  /* 0x10000004000b7306 */ /* 0x000e620000001400 */
[----:B0----5:R-:W-:-:S04]  /*01c0*/  FMUL.FTZ R9, R0, R9 ;  /* 0x0000000900097220 */ /* 0x021fc80000410000 */
[C---:B------:R-:W-:Y:S02]  /*01d0*/  FADD.FTZ R6, R9.reuse, R6 ;  /* 0x0000000609067221 */ /* 0x040fe40000010000 */
[----:B------:R-:W-:Y:S02]  /*01e0*/  FFMA.FTZ R8, R9, R9, R7 ;  /* 0x0000000909087223 */ /* 0x000fe40000010007 */
[----:B-1----:R-:W-:-:S04]  /*01f0*/  FMUL.FTZ R11, R0, R11 ;  /* 0x0000000b000b7220 */ /* 0x002fc80000410000 */
[C---:B------:R-:W-:Y:S02]  /*0200*/  FADD.FTZ R6, R11.reuse, R6 ;  /* 0x000000060b067221 */ /* 0x040fe40000010000 */
[----:B------:R-:W-:Y:S01]  /*0210*/  FFMA.FTZ R7, R11, R11, R8 ;  /* 0x0000000b0b077223 */ /* 0x000fe20000010008 */
[----:B------:R-:W-:Y:S05]  /*0220*/  @!P0 BRA `(.L_x_548) ;  /* 0xfffffed000008947 */ /* 0x000fea000383ffff */
.L_x_547:
[----:B-1----:R-:W-:Y:S05]  /*0230*/  BSYNC B0 ;  /* 0x0000000000007941 */ /* 0x002fea0003800000 */
.L_x_546:
[----:B------:R-:W0:Y:S01]  /*0240*/  SHFL.BFLY PT, R3, R6, 0x10, 0x1f ;  /* 0x0e001f0006037f89 */ /* 0x000e2200000e0000 */
[----:B------:R-:W1:Y:S01]  /*0250*/  I2F.U32 R12, c[0x0][0x0] ;  /* 0x00000000000c7b06 */ /* 0x000e620000201000 */
[----:B------:R-:W-:Y:S02]  /*0260*/  BSSY B0, `(.L_x_549) ;  /* 0x0000045000007945 */ /* 0x000fe40003800000 */
[----:B------:R-:W2:Y:S01]  /*0270*/  SHFL.BFLY PT, R4, R7, 0x10, 0x1f ;  /* 0x0e001f0007047f89 */ /* 0x000ea200000e0000 */
[----:B0-----:R-:W-:Y:S02]  /*0280*/  FADD.FTZ R3, R3, R6 ;  /* 0x0000000603037221 */ /* 0x001fe40000010000 */
[----:B--2---:R-:W-:-:S03]  /*0290*/  FADD.FTZ R8, R4, R7 ;  /* 0x0000000704087221 */ /* 0x004fc60000010000 */
[----:B------:R-:W0:Y:S04]  /*02a0*/  SHFL.BFLY PT, R4, R3, 0x8, 0x1f ;  /* 0x0d001f0003047f89 */ /* 0x000e2800000e0000 */
[----:B------:R-:W2:Y:S01]  /*02b0*/  SHFL.BFLY PT, R5, R8, 0x8, 0x1f ;  /* 0x0d001f0008057f89 */ /* 0x000ea200000e0000 */
[----:B0-----:R-:W-:Y:S01]  /*02c0*/  FADD.FTZ R4, R3, R4 ;  /* 0x0000000403047221 */ /* 0x001fe20000010000 */
[----:B------:R-:W-:Y:S01]  /*02d0*/  LOP3.LUT R3, R2, 0x1f, RZ, 0xc0, !PT ;  /* 0x0000001f02037812 */ /* 0x000fe200078ec0ff */
[----:B--2---:R-:W-:-:S03]  /*02e0*/  FADD.FTZ R9, R8, R5 ;  /* 0x0000000508097221 */ /* 0x004fc60000010000 */
[----:B------:R-:W-:Y:S01]  /*02f0*/  ISETP.NE.AND P0, PT, R3, RZ, PT ;  /* 0x000000ff0300720c */ /* 0x000fe20003f05270 */
[----:B------:R-:W0:Y:S04]  /*0300*/  SHFL.BFLY PT, R5, R4, 0x4, 0x1f ;  /* 0x0c801f0004057f89 */ /* 0x000e2800000e0000 */
[----:B------:R-:W2:Y:S01]  /*0310*/  SHFL.BFLY PT, R10, R9, 0x4, 0x1f ;  /* 0x0c801f00090a7f89 */ /* 0x000ea200000e0000 */
[----:B0-----:R-:W-:Y:S02]  /*0320*/  FADD.FTZ R5, R4, R5 ;  /* 0x0000000504057221 */ /* 0x001fe40000010000 */
[----:B------:R-:W0:Y:S01]  /*0330*/  I2F.U32 R4, R2 ;  /* 0x0000000200047306 */ /* 0x000e220000201000 */
[----:B--2---:R-:W-:Y:S02]  /*0340*/  FADD.FTZ R10, R9, R10 ;  /* 0x0000000a090a7221 */ /* 0x004fe40000010000 */
[----:B------:R-:W2:Y:S01]  /*0350*/  SHFL.BFLY PT, R6, R5, 0x2, 0x1f ;  /* 0x0c401f0005067f89 */ /* 0x000ea200000e0000 */
[----:B-1----:R-:W-:-:S03]  /*0360*/  FMUL.FTZ R9, R12, 0.03125 ;  /* 0x3d0000000c097820 */ /* 0x002fc60000410000 */
[----:B------:R-:W1:Y:S02]  /*0370*/  SHFL.BFLY PT, R7, R10, 0x2, 0x1f ;  /* 0x0c401f000a077f89 */ /* 0x000e6400000e0000 */
[----:B0-----:R-:W-:Y:S02]  /*0380*/  FSETP.GT.FTZ.AND P1, PT, R9, R4, PT ;  /* 0x000000040900720b */ /* 0x001fe40003f34000 */
[----:B------:R-:W-:Y:S01]  /*0390*/  SHF.R.U32.HI R4, RZ, 0x5, R2 ;  /* 0x00000005ff047819 */ /* 0x000fe20000011602 */
[----:B--2---:R-:W-:Y:S01]  /*03a0*/  FADD.FTZ R6, R5, R6 ;  /* 0x0000000605067221 */ /* 0x004fe20000010000 */
[----:B------:R-:W-:Y:S01]  /*03b0*/  MOV R5, RZ ;  /* 0x000000ff00057202 */ /* 0x000fe20000000f00 */
[----:B-1----:R-:W-:-:S03]  /*03c0*/  FADD.FTZ R8, R10, R7 ;  /* 0x000000070a087221 */ /* 0x002fc60000010000 */
[----:B------:R-:W0:Y:S04]  /*03d0*/  SHFL.BFLY PT, R7, R6, 0x1, 0x1f ;  /* 0x0c201f0006077f89 */ /* 0x000e2800000e0000 */
[----:B------:R-:W1:Y:S01]  /*03e0*/  SHFL.BFLY PT, R11, R8, 0x1, 0x1f ;  /* 0x0c201f00080b7f89 */ /* 0x000e6200000e0000 */
[----:B0-----:R-:W-:Y:S01]  /*03f0*/  FADD.FTZ R13, R6, R7 ;  /* 0x00000007060d7221 */ /* 0x001fe20000010000 */
[----:B------:R-:W-:Y:S01]  /*0400*/  HFMA2.MMA R7, -RZ, RZ, 0, 0 ;  /* 0x00000000ff077435 */ /* 0x000fe200000001ff */
[----:B-1----:R-:W-:-:S03]  /*0410*/  FADD.FTZ R15, R8, R11 ;  /* 0x0000000b080f7221 */ /* 0x002fc60000010000 */
[----:B------:R-:W-:Y:S04]  /*0420*/  @!P0 STS [R4.X4+0x8], R13 ;  /* 0x0000080d04008388 */ /* 0x000fe80000004800 */
[----:B------:R-:W-:Y:S04]  /*0430*/  @!P0 STS [R4.X4+0x8c], R15 ;  /* 0x00008c0f04008388 */ /* 0x000fe80000004800 */
[----:B------:R-:W-:Y:S01]  /*0440*/  BAR.SYNC.DEFER_BLOCKING 0x0 ;  /* 0x0000000000007b1d */ /* 0x000fe20000010000 */
[----:B------:R-:W-:-:S05]  /*0450*/  ISETP.GE.AND P0, PT, R2, UR4, PT ;  /* 0x0000000402007c0c */ /* 0x000fca000bf06270 */
[----:B------:R-:W0:Y:S04]  /*0460*/  @P1 LDS R7, [R3.X4+0x8] ;  /* 0x0000080003071984 */ /* 0x000e280000004800 */
[----:B------:R-:W1:Y:S01]  /*0470*/  @P1 LDS R5, [R3.X4+0x8c] ;  /* 0x00008c0003051984 */ /* 0x000e620000004800 */
[----:B------:R-:W-:-:S03]  /*0480*/  ISETP.NE.AND P1, PT, R2, RZ, PT ;  /* 0x000000ff0200720c */ /* 0x000fc60003f25270 */
[----:B0-----:R-:W0:Y:S04]  /*0490*/  SHFL.BFLY PT, R6, R7, 0x10, 0x1f ;  /* 0x0e001f0007067f89 */ /* 0x001e2800000e0000 */
[----:B-1----:R-:W1:Y:S01]  /*04a0*/  SHFL.BFLY PT, R8, R5, 0x10, 0x1f ;  /* 0x0e001f0005087f89 */ /* 0x002e6200000e0000 */
[----:B0-----:R-:W-:Y:S02]  /*04b0*/  FADD.FTZ R6, R6, R7 ;  /* 0x0000000706067221 */ /* 0x001fe40000010000 */
[----:B-1----:R-:W-:-:S03]  /*04c0*/  FADD.FTZ R8, R8, R5 ;  /* 0x0000000508087221 */ /* 0x002fc60000010000 */
[----:B------:R-:W0:Y:S04]  /*04d0*/  SHFL.BFLY PT, R9, R6, 0x8, 0x1f ;  /* 0x0d001f0006097f89 */ /* 0x000e2800000e0000 */
[----:B------:R-:W1:Y:S01]  /*04e0*/  SHFL.BFLY PT, R11, R8, 0x8, 0x1f ;  /* 0x0d001f00080b7f89 */ /* 0x000e6200000e0000 */
        /* <DEDUP_REMOVED lines=13> */
[----:B-1----:R-:W-:Y:S01]  /*05c0*/  FADD.FTZ R8, R5, R8 ;  /* 0x0000000805087221 */ /* 0x002fe20000010000 */
[----:B------:R-:W-:Y:S05]  /*05d0*/  @P1 BRA `(.L_x_550) ;  /* 0x000000d000001947 */ /* 0x000fea0003800000 */
[----:B------:R-:W0:Y:S08]  /*05e0*/  I2F R3, c[0x0][0x184] ;  /* 0x0000610000037b06 */ /* 0x000e300000201400 */
[----:B0-----:R-:W0:Y:S02]  /*05f0*/  MUFU.RCP R3, R3 ;  /* 0x0000000300037308 */ /* 0x001e240000001000 */
[----:B0-----:R-:W-:-:S04]  /*0600*/  FMUL.FTZ R6, R6, R3 ;  /* 0x0000000306067220 */ /* 0x001fc80000410000 */
[----:B------:R-:W-:-:S04]  /*0610*/  FMUL.FTZ R4, R6, R6 ;  /* 0x0000000606047220 */ /* 0x000fc80000410000 */
[----:B------:R-:W-:-:S04]  /*0620*/  FFMA.FTZ R4, R8, R3, -R4 ;  /* 0x0000000308047223 */ /* 0x000fc80000010804 */
[----:B------:R-:W-:-:S04]  /*0630*/  FMUL.FTZ R8, R4, 1 ;  /* 0x3f80000004087820 */ /* 0x000fc80000410000 */
[----:B------:R-:W0:Y:S02]  /*0640*/  F2F.F64.F32 R4, R8 ;  /* 0x0000000800047310 */ /* 0x000e240000201800 */
[----:B0-----:R-:W0:-:S06]  /*0650*/  DADD R4, R4, c[0x2][0x0] ;  /* 0x0080000004047629 */ /* 0x001e0c0000000000 */
[----:B0-----:R-:W0:Y:S01]  /*0660*/  F2F.F32.F64 R7, R4 ;  /* 0x0000000400077310 */ /* 0x001e220000301000 */
[----:B------:R-:W0:-:S14]  /*0670*/  DSETP.GEU.AND P1, PT, |R4|, c[0x2][0x8], PT ;  /* 0x008002000400762a */ /* 0x000e1c0003f2e200 */
[----:B0-----:R-:W-:-:S06]  /*0680*/  @!P1 FMUL R7, R7, 1.175494350822287508e-38 ;  /* 0x0080000007079820 */ /* 0x001fcc0000400000 */
[----:B------:R-:W0:Y:S02]  /*0690*/  MUFU.RSQ R7, R7 ;  /* 0x0000000700077308 */ /* 0x000e240000001400 */
[----:B0-----:R0:W-:Y:S02]  /*06a0*/  STS.64 [RZ], R6 ;  /* 0x00000006ff007388 */ /* 0x0011e40000000a00 */
.L_x_550:
[----:B------:R-:W-:Y:S05]  /*06b0*/  BSYNC B0 ;  /* 0x0000000000007941 */ /* 0x000fea0003800000 */
.L_x_549:
[----:B------:R-:W-:Y:S06]  /*06c0*/  BAR.SYNC.DEFER_BLOCKING 0x0 ;  /* 0x0000000000007b1d */ /* 0x000fec0000010000 */
[----:B------:R-:W-:Y:S05]  /*06d0*/  @P0 EXIT ;  /* 0x000000000000094d */ /* 0x000fea0003800000 */
[----:B------:R-:W1:Y:S04]  /*06e0*/  LDS.64 R4, [RZ] ;  /* 0x00000000ff047984 */ /* 0x000e680000000a00 */
[----:B------:R-:W2:Y:S02]  /*06f0*/  S2R R3, SR_CTAID.X ;  /* 0x0000000000037919 */ /* 0x000ea40000002500 */
.L_x_551:
[----:B0-----:R-:W-:-:S04]  /*0700*/  SHF.L.U32 R6, R2, 0x1, RZ ;  /* 0x0000000102067819 */ /* 0x001fc800000006ff */
[C---:B------:R-:W-:Y:S02]  /*0710*/  LOP3.LUT R8, R6.reuse, 0x1e, RZ, 0xc0, !PT ;  /* 0x0000001e06087812 */ /* 0x040fe400078ec0ff */
[----:B------:R-:W-:Y:S02]  /*0720*/  LOP3.LUT R6, R6, 0xffffffe0, RZ, 0xc0, !PT ;  /* 0xffffffe006067812 */ /* 0x000fe400078ec0ff */
[----:B--2---:R-:W-:-:S05]  /*0730*/  LEA R7, R3, R8, 0x5 ;  /* 0x0000000803077211 */ /* 0x004fca00078e28ff */
[----:B------:R-:W-:-:S05]  /*0740*/  IMAD R12, R6, c[0x0][0x180], R7 ;  /* 0x00006000060c7a24 */ /* 0x000fca00078e0207 */
[----:B------:R-:W-:-:S04]  /*0750*/  IADD3 R10, P0, R12, c[0x0][0x168], RZ ;  /* 0x00005a000c0a7a10 */ /* 0x000fc80007f1e0ff */
[----:B------:R-:W-:-:S05]  /*0760*/  IADD3.X R11, RZ, c[0x0][0x16c], RZ, P0, !PT ;  /* 0x00005b00ff0b7a10 */ /* 0x000fca00007fe4ff */
[----:B------:R-:W2:Y:S01]  /*0770*/  LDG.E.U16 R18, [R10.64] ;  /* 0x000000060a127981 */ /* 0x000ea2000c1e1500 */
[----:B------:R-:W-:-:S05]  /*0780*/  MOV R19, 0x4 ;  /* 0x0000000400137802 */ /* 0x000fca0000000f00 */
[----:B------:R-:W-:-:S04]  /*0790*/  IMAD.WIDE R6, R2, R19, c[0x0][0x170] ;  /* 0x00005c0002067625 */ /* 0x000fc800078e0213 */
[C---:B------:R-:W-:Y:S02]  /*07a0*/  IMAD.WIDE R8, R2.reuse, R19, c[0x0][0x178] ;  /* 0x00005e0002087625 */ /* 0x040fe400078e0213 */
[----:B------:R-:W3:Y:S04]  /*07b0*/  LDG.E R6, [R6.64] ;  /* 0x0000000606067981 */ /* 0x000ee8000c1e1900 */
[----:B------:R-:W4:Y:S01]  /*07c0*/  LDG.E R8, [R8.64] ;  /* 0x0000000608087981 */ /* 0x000f22000c1e1900 */
[----:B------:R-:W-:-:S04]  /*07d0*/  IADD3 R2, R2, c[0x0][0x0], RZ ;  /* 0x0000000002027a10 */ /* 0x000fc80007ffe0ff */
[----:B------:R-:W-:Y:S01]  /*07e0*/  ISETP.GE.AND P0, PT, R2, UR4, PT ;  /* 0x0000000402007c0c */ /* 0x000fe2000bf06270 */
[----:B--2---:R-:W0:Y:S08]  /*07f0*/  I2F.S8 R13, R18 ;  /* 0x00000012000d7306 */ /* 0x004e300000001400 */
[----:B------:R-:W2:Y:S01]  /*0800*/  I2F.S8 R15, R18.B1 ;  /* 0x10000012000f7306 */ /* 0x000ea20000001400 */
[--C-:B---3--:R-:W-:Y:S01]  /*0810*/  HADD2.F32 R17, -RZ, R6.reuse.H0_H0 ;  /* 0x20000006ff117230 */ /* 0x108fe20000004100 */
[----:B01---5:R-:W-:Y:S01]  /*0820*/  FFMA.FTZ R14, R0, R13, -R4 ;  /* 0x0000000d000e7223 */ /* 0x023fe20000010804 */
[----:B------:R-:W-:Y:S01]  /*0830*/  HADD2.F32 R13, -RZ, R6.H1_H1 ;  /* 0x30000006ff0d7230 */ /* 0x000fe20000004100 */
[----:B------:R-:W-:Y:S01]  /*0840*/  SHF.R.U32.HI R6, RZ, 0x1, R12 ;  /* 0x00000001ff067819 */ /* 0x000fe2000001160c */
[--C-:B----4-:R-:W-:Y:S01]  /*0850*/  HADD2.F32 R10, -RZ, R8.reuse.H0_H0 ;  /* 0x20000008ff0a7230 */ /* 0x110fe20000004100 */
[----:B------:R-:W-:Y:S01]  /*0860*/  FMUL.FTZ R14, R14, R5 ;  /* 0x000000050e0e7220 */ /* 0x000fe20000410000 */
[----:B------:R-:W-:-:S02]  /*0870*/  HADD2.F32 R11, -RZ, R8.H1_H1 ;  /* 0x30000008ff0b7230 */ /* 0x000fc40000004100 */
[----:B------:R-:W-:-:S04]  /*0880*/  IMAD.WIDE R6, R6, R19, c[0x0][0x160] ;  /* 0x0000580006067625 */ /* 0x000fc800078e0213 */
[----:B--2---:R-:W-:Y:S02]  /*0890*/  FFMA.FTZ R16, R0, R15, -R4 ;  /* 0x0000000f00107223 */ /* 0x004fe40000010804 */
[----:B------:R-:W-:Y:S02]  /*08a0*/  FFMA.FTZ R10, R14, R17, R10 ;  /* 0x000000110e0a7223 */ /* 0x000fe4000001000a */
[----:B------:R-:W-:-:S04]  /*08b0*/  FMUL.FTZ R16, R16, R5 ;  /* 0x0000000510107220 */ /* 0x000fc80000410000 */
[----:B------:R-:W-:-:S05]  /*08c0*/  FFMA.FTZ R11, R16, R13, R11 ;  /* 0x0000000d100b7223 */ /* 0x000fca000001000b */
[----:B------:R-:W-:-:S05]  /*08d0*/  F2FP.PACK_AB R11, R11, R10 ;  /* 0x0000000a0b0b723e */ /* 0x000fca00000000ff */
[----:B------:R0:W-:Y:S01]  /*08e0*/  STG.E [R6.64], R11 ;  /* 0x0000000b06007986 */ /* 0x0001e2000c101906 */
[----:B------:R-:W-:Y:S05]  /*08f0*/  @!P0 BRA `(.L_x_551) ;  /* 0xfffffe0000008947 */ /* 0x000fea000383ffff */
[----:B------:R-:W-:Y:S05]  /*0900*/  EXIT ;  /* 0x000000000000794d */ /* 0x000fea0003800000 */
.L_x_552:
        /* <DEDUP_REMOVED lines=15> */
.L_x_603:


//--------------------- .text._ZN17fastertransformer31layernorm_COL32_DataTypeI_int8OI7__half2EEvPaPKT_S5_S5_iiPKf --------------------------
	.section	.text._ZN17fastertransformer31layernorm_COL32_DataTypeI_int8OI7__half2EEvPaPKT_S5_S5_iiPKf,"ax",@progbits
	.sectioninfo	@"SHI_REGISTERS=22"
	.align	128
        .global         _ZN17fastertransformer31layernorm_COL32_DataTypeI_int8OI7__half2EEvPaPKT_S5_S5_iiPKf
        .type           _ZN17fastertransformer31layernorm_COL32_DataTypeI_int8OI7__half2EEvPaPKT_S5_S5_iiPKf,@function
        .size           _ZN17fastertransformer31layernorm_COL32_DataTypeI_int8OI7__half2EEvPaPKT_S5_S5_iiPKf,(.L_x_604 - _ZN17fastertransformer31layernorm_COL32_DataTypeI_int8OI7__half2EEvPaPKT_S5_S5_iiPKf)
        .other          _ZN17fastertransformer31layernorm_COL32_DataTypeI_int8OI7__half2EEvPaPKT_S5_S5_iiPKf,@"STO_CUDA_ENTRY STV_DEFAULT"
_ZN17fastertransformer31layernorm_COL32_DataTypeI_int8OI7__half2EEvPaPKT_S5_S5_iiPKf:
.text._ZN17fastertransformer31layernorm_COL32_DataTypeI_int8OI7__half2EEvPaPKT_S5_S5_iiPKf:
        /* <DEDUP_REMOVED lines=13> */
[----:B------:R0:W2:Y:S01]  /*00d0*/  @!P0 LDG.E R6, [R6.64] ;  /* 0x0000000406068981 */ /* 0x0000a2000c1e1900 */
[----:B------:R-:W-:Y:S01]  /*00e0*/  CS2R R8, SRZ ;  /* 0x0000000000087805 */ /* 0x000fe2000001ff00 */
[----:B0-----:R-:W-:Y:S01]  /*00f0*/  MOV R7, c[0x0][0x18c] ;  /* 0x0000630000077a02 */ /* 0x001fe20000000f00 */
[----:B------:R-:W-:Y:S01]  /*0100*/  I2F.U32 R16, R3 ;  /* 0x0000000300107306 */ /* 0x000fe20000201000 */
[--C-:B--2---:R-:W-:Y:S02]  /*0110*/  @!P0 HADD2.F32 R0, -RZ, R6.reuse.H0_H0 ;  /* 0x20000006ff008230 */ /* 0x104fe40000004100 */
[----:B------:R-:W-:Y:S01]  /*0120*/  @!P0 HADD2.F32 R2, -RZ, R6.H1_H1 ;  /* 0x30000006ff028230 */ /* 0x000fe20000004100 */
[----:B------:R-:W-:Y:S02]  /*0130*/  MOV R6, c[0x0][0x188] ;  /* 0x0000620000067a02 */ /* 0x000fe40000000f00 */
[----:B------:R-:W-:Y:S02]  /*0140*/  @!P0 FADD.FTZ R5, RZ, R0 ;  /* 0x00000000ff058221 */ /* 0x000fe40000010000 */
[----:B------:R-:W-:-:S02]  /*0150*/  @!P0 FFMA.FTZ R11, R0, R0, RZ ;  /* 0x00000000000b8223 */ /* 0x000fc400000100ff */
[C---:B------:R-:W-:Y:S02]  /*0160*/  @!P0 FADD.FTZ R9, R2.reuse, R5 ;  /* 0x0000000502098221 */ /* 0x040fe40000010000 */
[----:B------:R-:W-:-:S03]  /*0170*/  @!P0 FFMA.FTZ R8, R2, R2, R11 ;  /* 0x0000000202088223 */ /* 0x000fc6000001000b */
[----:B------:R-:W0:Y:S04]  /*0180*/  SHFL.BFLY PT, R10, R9, 0x10, 0x1f ;  /* 0x0e001f00090a7f89 */ /* 0x000e2800000e0000 */
[----:B------:R-:W1:Y:S01]  /*0190*/  SHFL.BFLY PT, R5, R8, 0x10, 0x1f ;  /* 0x0e001f0008057f89 */ /* 0x000e6200000e0000 */
[----:B0-----:R-:W-:Y:S02]  /*01a0*/  FADD.FTZ R10, R10, R9 ;  /* 0x000000090a0a7221 */ /* 0x001fe40000010000 */
[----:B-1----:R-:W-:-:S03]  /*01b0*/  FADD.FTZ R13, R5, R8 ;  /* 0x00000008050d7221 */ /* 0x002fc60000010000 */
[----:B------:R-:W0:Y:S04]  /*01c0*/  SHFL.BFLY PT, R11, R10, 0x8, 0x1f ;  /* 0x0d001f000a0b7f89 */ /* 0x000e2800000e0000 */
[----:B------:R-:W1:Y:S04]  /*01d0*/  SHFL.BFLY PT, R12, R13, 0x8, 0x1f ;  /* 0x0d001f000d0c7f89 */ /* 0x000e6800000e0000 */
[----:B------:R2:W5:Y:S01]  /*01e0*/  LDG.E.CONSTANT R5, [R6.64] ;  /* 0x0000000406057981 */ /* 0x000562000c1e9900 */
[----:B------:R-:W-:Y:S01]  /*01f0*/  BSSY B0, `(.L_x_553) ;  /* 0x000003e000007945 */ /* 0x000fe20003800000 */
[----:B--2---:R-:W-:Y:S01]  /*0200*/  LOP3.LUT P1, R7, R3, 0x1f, RZ, 0xc0, !PT ;  /* 0x0000001f03077812 */ /* 0x004fe2000782c0ff */
[----:B0-----:R-:W-:-:S02]  /*0210*/  FADD.FTZ R11, R10, R11 ;  /* 0x0000000b0a0b7221 */ /* 0x001fc40000010000 */
[----:B-1----:R-:W-:-:S03]  /*0220*/  FADD.FTZ R14, R13, R12 ;  /* 0x0000000c0d0e7221 */ /* 0x002fc60000010000 */
[----:B------:R-:W0:Y:S01]  /*0230*/  SHFL.BFLY PT, R12, R11, 0x4, 0x1f ;  /* 0x0c801f000b0c7f89 */ /* 0x000e2200000e0000 */
[----:B------:R-:W1:Y:S03]  /*0240*/  I2F.U32 R13, c[0x0][0x0] ;  /* 0x00000000000d7b06 */ /* 0x000e660000201000 */
[----:B------:R-:W2:Y:S01]  /*0250*/  SHFL.BFLY PT, R9, R14, 0x4, 0x1f ;  /* 0x0c801f000e097f89 */ /* 0x000ea200000e0000 */
[----:B-1----:R-:W-:-:S05]  /*0260*/  FMUL.FTZ R13, R13, 0.03125 ;  /* 0x3d0000000d0d7820 */ /* 0x002fca0000410000 */
[----:B------:R-:W-:Y:S01]  /*0270*/  FSETP.GT.FTZ.AND P2, PT, R13, R16, PT ;  /* 0x000000100d00720b */ /* 0x000fe20003f54000 */
[----:B0-----:R-:W-:Y:S02]  /*0280*/  FADD.FTZ R12, R11, R12 ;  /* 0x0000000c0b0c7221 */ /* 0x001fe40000010000 */
[----:B--2---:R-:W-:-:S03]  /*0290*/  FADD.FTZ R8, R14, R9 ;  /* 0x000000090e087221 */ /* 0x004fc60000010000 */
[----:B------:R-:W0:Y:S04]  /*02a0*/  SHFL.BFLY PT, R9, R12, 0x2, 0x1f ;  /* 0x0c401f000c097f89 */ /* 0x000e2800000e0000 */
[----:B------:R-:W1:Y:S01]  /*02b0*/  SHFL.BFLY PT, R15, R8, 0x2, 0x1f ;  /* 0x0c401f00080f7f89 */ /* 0x000e6200000e0000 */
[----:B0-----:R-:W-:Y:S02]  /*02c0*/  FADD.FTZ R9, R12, R9 ;  /* 0x000000090c097221 */ /* 0x001fe40000010000 */
[----:B-1----:R-:W-:-:S03]  /*02d0*/  FADD.FTZ R15, R8, R15 ;  /* 0x0000000f080f7221 */ /* 0x002fc60000010000 */
[----:B------:R-:W0:Y:S01]  /*02e0*/  SHFL.BFLY PT, R6, R9, 0x1, 0x1f ;  /* 0x0c201f0009067f89 */ /* 0x000e2200000e0000 */
[----:B------:R-:W-:-:S03]  /*02f0*/  MOV R8, RZ ;  /* 0x000000ff00087202 */ /* 0x000fc60000000f00 */
[----:B------:R-:W1:Y:S01]  /*0300*/  SHFL.BFLY PT, R10, R15, 0x1, 0x1f ;  /* 0x0c201f000f0a7f89 */ /* 0x000e6200000e0000 */
[----:B0-----:R-:W-:Y:S01]  /*0310*/  FADD.FTZ R17, R9, R6 ;  /* 0x0000000609117221 */ /* 0x001fe20000010000 */
[----:B------:R-:W-:Y:S01]  /*0320*/  SHF.R.U32.HI R6, RZ, 0x5, R3 ;  /* 0x00000005ff067819 */ /* 0x000fe20000011603 */
[----:B-1----:R-:W-:Y:S01]  /*0330*/  FADD.FTZ R19, R15, R10 ;  /* 0x0000000a0f137221 */ /* 0x002fe20000010000 */
[----:B------:R-:W-:-:S03]  /*0340*/  HFMA2.MMA R10, -RZ, RZ, 0, 0 ;  /* 0x00000000ff0a7435 */ /* 0x000fc600000001ff */
[----:B------:R-:W-:Y:S04]  /*0350*/  @!P1 STS [R6.X4+0x8], R17 ;  /* 0x0000081106009388 */ /* 0x000fe80000004800 */
[----:B------:R-:W-:Y:S04]  /*0360*/  @!P1 STS [R6.X4+0x8c], R19 ;  /* 0x00008c1306009388 */ /* 0x000fe80000004800 */
[----:B------:R-:W-:Y:S01]  /*0370*/  BAR.SYNC.DEFER_BLOCKING 0x0 ;  /* 0x0000000000007b1d */ /* 0x000fe20000010000 */
[----:B------:R-:W-:-:S05]  /*0380*/  ISETP.NE.AND P1, PT, R3, RZ, PT ;  /* 0x000000ff0300720c */ /* 0x000fca0003f25270 */
[----:B------:R-:W0:Y:S04]  /*0390*/  @P2 LDS R10, [R7.X4+0x8] ;  /* 0x00000800070a2984 */ /* 0x000e280000004800 */
[----:B------:R-:W1:Y:S04]  /*03a0*/  @P2 LDS R8, [R7.X4+0x8c] ;  /* 0x00008c0007082984 */ /* 0x000e680000004800 */
[----:B0-----:R-:W0:Y:S04]  /*03b0*/  SHFL.BFLY PT, R9, R10, 0x10, 0x1f ;  /* 0x0e001f000a097f89 */ /* 0x001e2800000e0000 */
[----:B-1----:R-:W1:Y:S01]  /*03c0*/  SHFL.BFLY PT, R11, R8, 0x10, 0x1f ;  /* 0x0e001f00080b7f89 */ /* 0x002e6200000e0000 */
[----:B0-----:R-:W-:-:S02]  /*03d0*/  FADD.FTZ R9, R9, R10 ;  /* 0x0000000a09097221 */ /* 0x001fc40000010000 */
        /* <DEDUP_REMOVED lines=31> */
.L_x_554:
[----:B------:R-:W-:Y:S05]  /*05d0*/  BSYNC B0 ;  /* 0x0000000000007941 */ /* 0x000fea0003800000 */
.L_x_553:
[----:B------:R-:W-:Y:S06]  /*05e0*/  BAR.SYNC.DEFER_BLOCKING 0x0 ;  /* 0x0000000000007b1d */ /* 0x000fec0000010000 */
[----:B------:R-:W-:Y:S05]  /*05f0*/  @P0 EXIT ;  /* 0x000000000000094d */ /* 0x000fea0003800000 */
[----:B0-----:R-:W-:Y:S01]  /*0600*/  MOV R10, 0x4 ;  /* 0x00000004000a7802 */ /* 0x001fe20000000f00 */
[----:B------:R-:W0:Y:S04]  /*0610*/  LDS.64 R6, [RZ] ;  /* 0x00000000ff067984 */ /* 0x000e280000000a00 */
[----:B------:R-:W-:-:S04]  /*0620*/  IMAD.WIDE.U32 R8, R3, R10, c[0x0][0x170] ;  /* 0x00005c0003087625 */ /* 0x000fc800078e000a */
[----:B------:R-:W-:Y:S02]  /*0630*/  IMAD.WIDE.U32 R10, R3, R10, c[0x0][0x178] ;  /* 0x00005e00030a7625 */ /* 0x000fe400078e000a */
[----:B------:R-:W2:Y:S04]  /*0640*/  LDG.E R8, [R8.64] ;  /* 0x0000000408087981 */ /* 0x000ea8000c1e1900 */
[----:B------:R-:W3:Y:S01]  /*0650*/  LDG.E R10, [R10.64] ;  /* 0x000000040a0a7981 */ /* 0x000ee2000c1e1900 */
[--C-:B0-----:R-:W-:Y:S02]  /*0660*/  FADD.FTZ R0, R0, -R6.reuse ;  /* 0x8000000600007221 */ /* 0x101fe40000010000 */
[----:B------:R-:W-:Y:S02]  /*0670*/  FADD.FTZ R2, R2, -R6 ;  /* 0x8000000602027221 */ /* 0x000fe40000010000 */
[----:B------:R-:W-:-:S02]  /*0680*/  FMUL.FTZ R0, R0, R7 ;  /* 0x0000000700007220 */ /* 0x000fc40000410000 */
[----:B------:R-:W-:Y:S01]  /*0690*/  FMUL.FTZ R2, R2, R7 ;  /* 0x0000000702027220 */ /* 0x000fe20000410000 */
[--C-:B--2---:R-:W-:Y:S02]  /*06a0*/  HADD2.F32 R3, -RZ, R8.reuse.H0_H0 ;  /* 0x20000008ff037230 */ /* 0x104fe40000004100 */
[----:B------:R-:W-:Y:S02]  /*06b0*/  HADD2.F32 R13, -RZ, R8.H1_H1 ;  /* 0x30000008ff0d7230 */ /* 0x000fe40000004100 */
[----:B---3--:R-:W-:-:S05]  /*06c0*/  HADD2.F32 R12, -RZ, R10.H0_H0 ;  /* 0x2000000aff0c7230 */ /* 0x008fca0000004100 */
[----:B------:R-:W-:Y:S01]  /*06d0*/  FFMA.FTZ R0, R0, R3, R12 ;  /* 0x0000000300007223 */ /* 0x000fe2000001000c */
[----:B------:R-:W-:-:S03]  /*06e0*/  HADD2.F32 R3, -RZ, R10.H1_H1 ;  /* 0x3000000aff037230 */ /* 0x000fc60000004100 */
[----:B-----5:R-:W-:Y:S02]  /*06f0*/  FMUL.FTZ R0, R5, R0 ;  /* 0x0000000005007220 */ /* 0x020fe40000410000 */
[----:B------:R-:W-:-:S04]  /*0700*/  FFMA.FTZ R2, R2, R13, R3 ;  /* 0x0000000d02027223 */ /* 0x000fc80000010003 */
[----:B------:R-:W-:Y:S01]  /*0710*/  FMUL.FTZ R2, R5, R2 ;  /* 0x0000000205027220 */ /* 0x000fe20000410000 */
[----:B------:R-:W-:Y:S01]  /*0720*/  F2I.S8.NTZ R0, R0 ;  /* 0x0000000000007305 */ /* 0x000fe20000202100 */
[----:B------:R-:W-:-:S07]  /*0730*/  HFMA2.MMA R5, -RZ, RZ, 0, 1.1920928955078125e-07 ;  /* 0x00000002ff057435 */ /* 0x000fce00000001ff */
[----:B------:R-:W0:Y:S03]  /*0740*/  F2I.S8.NTZ R3, R2 ;  /* 0x0000000200037305 */ /* 0x000e260000202100 */
[----:B------:R-:W-:Y:S01]  /*0750*/  IMAD.WIDE.U32 R4, R4, R5, c[0x0][0x160] ;  /* 0x0000580004047625 */ /* 0x000fe200078e0005 */
[----:B0-----:R-:W-:-:S05]  /*0760*/  PRMT R3, R3, 0x7604, R0 ;  /* 0x0000760403037816 */ /* 0x001fca0000000000 */
[----:B------:R-:W-:Y:S01]  /*0770*/  STG.E.U16 [R4.64], R3 ;  /* 0x0000000304007986 */ /* 0x000fe2000c101504 */
[----:B------:R-:W-:Y:S05]  /*0780*/  EXIT ;  /* 0x000000000000794d */ /* 0x000fea0003800000 */
.L_x_555:
        /* <DEDUP_REMOVED lines=15> */
.L_x_604:


//--------------------- .text._ZN17fastertransformer43add_bias_input_layernorm_COL32_int8IO_noResI7__half2EEvPaPiPT_PKS4_S7_S7_iiPKfS9_S9_ --------------------------
	.section	.text._ZN17fastertransformer43add_bias_input_layernorm_COL32_int8IO_noResI7__half2EEvPaPiPT_PKS4_S7_S7_iiPKfS9_S9_,"ax",@progbits
	.sectioninfo	@"SHI_REGISTERS=21"
	.align	128
        .global         _ZN17fastertransformer43add_bias_input_layernorm_COL32_int8IO_noResI7__half2EEvPaPiPT_PKS4_S7_S7_iiPKfS9_S9_
        .type           _ZN17fastertransformer43add_bias_input_layernorm_COL32_int8IO_noResI7__half2EEvPaPiPT_PKS4_S7_S7_iiPKfS9_S9_,@function
        .size           _ZN17fastertransformer43add_bias_input_layernorm_COL32_int8IO_noResI7__half2EEvPaPiPT_PKS4_S7_S7_iiPKfS9_S9_,(.L_x_605 - _ZN17fastertransformer43add_bias_input_layernorm_COL32_int8IO_noResI7__half2EEvPaPiPT_PKS4_S7_S7_iiPKfS9_S9_)
        .other          _ZN17fastertransformer43add_bias_input_layernorm_COL32_int8IO_noResI7__half2EEvPaPiPT_PKS4_S7_S7_iiPKfS9_S9_,@"STO_CUDA_ENTRY STV_DEFAULT"
_ZN17fastertransformer43add_bias_input_layernorm_COL32_int8IO_noResI7__half2EEvPaPiPT_PKS4_S7_S7_iiPKfS9_S9_:
.text._ZN17fastertransformer43add_bias_input_layernorm_COL32_int8IO_noResI7__half2EEvPaPiPT_PKS4_S7_S7_iiPKfS9_S9_:
[----:B------:R-:W-:Y:S02]  /*0000*/  MOV R1, c[0x0][0x28] ;  /* 0x00000a0000017a02 */ /* 0x000fe40000000f00 */
[----:B------:R-:W0:Y:S01]  /*0010*/  S2R R2, SR_TID.X ;  /* 0x0000000000027919 */ /* 0x000e220000002100 */
[----:B------:R-:W-:Y:S01]  /*0020*/  ULDC.64 UR4, c[0x0][0x118] ;  /* 0x0000460000047ab9 */ /* 0x000fe20000000a00 */
[----:B------:R-:W-:Y:S01]  /*0030*/  BSSY B0, `(.L_x_556) ;  /* 0x000002d000007945 */ /* 0x000fe20003800000 */
[----:B------:R-:W-:Y:S01]  /*0040*/  HFMA2.MMA R7, -RZ, RZ, 0, 0 ;  /* 0x00000000ff077435 */ /* 0x000fe200000001ff */
[----:B------:R-:W1:Y:S01]  /*0050*/  S2R R4, SR_CTAID.X ;  /* 0x0000000000047919 */ /* 0x000e620000002500 */
[----:B------:R-:W-:Y:S02]  /*0060*/  MOV R8, RZ ;  /* 0x000000ff00087202 */ /* 0x000fe40000000f00 */
        /* <DEDUP_REMOVED lines=8> */
[----:B------:R-:W-:-:S05]  /*00f0*/  MOV R7, 0x8 ;  /* 0x0000000800077802 */ /* 0x000fca0000000f00 */
[----:B------:R-:W-:-:S06]  /*0100*/  IMAD.WIDE.U32 R10, R0, R7, c[0x0][0x168] ;  /* 0x00005a00000a7625 */ /* 0x000fcc00078e0007 */
[----:B------:R-:W2:Y:S01]  /*0110*/  LDG.E.64 R10, [R10.64] ;  /* 0x000000040a0a7981 */ /* 0x000ea2000c1e1b00 */
[----:B------:R-:W-:Y:S01]  /*0120*/  MOV R5, 0x4 ;  /* 0x0000000400057802 */ /* 0x000fe20000000f00 */
[C---:B------:R-:W-:Y:S01]  /*0130*/  IMAD.WIDE.U32 R6, R2.reuse, R7, c[0x0][0x198] ;  /* 0x0000660002067625 */ /* 0x040fe200078e0007 */
[----:B------:R-:W-:Y:S02]  /*0140*/  MOV R8, c[0x0][0x1a0] ;  /* 0x0000680000087a02 */ /* 0x000fe40000000f00 */
[----:B------:R-:W-:Y:S01]  /*0150*/  MOV R9, c[0x0][0x1a4] ;  /* 0x0000690000097a02 */ /* 0x000fe20000000f00 */
[-C--:B------:R-:W-:Y:S02]  /*0160*/  IMAD.WIDE.U32 R12, R2, R5.reuse, c[0x0][0x178] ;  /* 0x00005e00020c7625 */ /* 0x080fe400078e0005 */
[----:B------:R-:W3:Y:S02]  /*0170*/  LDG.E.64.CONSTANT R6, [R6.64] ;  /* 0x0000000406067981 */ /* 0x000ee4000c1e9b00 */
[----:B------:R-:W-:-:S02]  /*0180*/  IMAD.WIDE R4, R0, R5, c[0x0][0x170] ;  /* 0x00005c0000047625 */ /* 0x000fc400078e0205 */
[----:B------:R-:W4:Y:S04]  /*0190*/  LDG.E.CONSTANT R8, [R8.64] ;  /* 0x0000000408087981 */ /* 0x000f28000c1e9900 */
[----:B------:R-:W5:Y:S04]  /*01a0*/  LDG.E R12, [R12.64] ;  /* 0x000000040c0c7981 */ /* 0x000f68000c1e1900 */
[----:B------:R-:W3:Y:S01]  /*01b0*/  LDG.E R15, [R4.64] ;  /* 0x00000004040f7981 */ /* 0x000ee2000c1e1900 */
[----:B--2---:R-:W4:Y:S08]  /*01c0*/  I2F R3, R10 ;  /* 0x0000000a00037306 */ /* 0x004f300000201400 */
[----:B------:R-:W0:Y:S01]  /*01d0*/  I2F R11, R11 ;  /* 0x0000000b000b7306 */ /* 0x000e220000201400 */
[----:B----4-:R-:W-:Y:S01]  /*01e0*/  FMUL.FTZ R3, R8, R3 ;  /* 0x0000000308037220 */ /* 0x010fe20000410000 */
[----:B-----5:R-:W-:-:S02]  /*01f0*/  HADD2.F32 R14, -RZ, R12.H0_H0 ;  /* 0x2000000cff0e7230 */ /* 0x020fc40000004100 */
[----:B------:R-:W-:Y:S01]  /*0200*/  HADD2.F32 R9, -RZ, R12.H1_H1 ;  /* 0x3000000cff097230 */ /* 0x000fe20000004100 */
[----:B---3--:R-:W-:Y:S02]  /*0210*/  FMUL.FTZ R3, R6, R3 ;  /* 0x0000000306037220 */ /* 0x008fe40000410000 */
[----:B0-----:R-:W-:Y:S01]  /*0220*/  FMUL.FTZ R16, R8, R11 ;  /* 0x0000000b08107220 */ /* 0x001fe20000410000 */
[----:B------:R-:W-:-:S03]  /*0230*/  HADD2.F32 R8, -RZ, R15.H0_H0 ;  /* 0x2000000fff087230 */ /* 0x000fc60000004100 */
[----:B------:R-:W-:Y:S01]  /*0240*/  FMUL.FTZ R16, R7, R16 ;  /* 0x0000001007107220 */ /* 0x000fe20000410000 */
[----:B------:R-:W-:Y:S01]  /*0250*/  HADD2.F32 R7, -RZ, R15.H1_H1 ;  /* 0x3000000fff077230 */ /* 0x000fe20000004100 */
[----:B------:R-:W-:Y:S02]  /*0260*/  FFMA.FTZ R3, R3, 6.1999999161344021559e-05, R14 ;  /* 0x388205ff03037823 */ /* 0x000fe4000001000e */
[----:B------:R-:W-:Y:S02]  /*0270*/  FFMA.FTZ R6, R16, 6.1999999161344021559e-05, R9 ;  /* 0x388205ff10067823 */ /* 0x000fe40000010009 */
[----:B------:R-:W-:Y:S02]  /*0280*/  FADD.FTZ R3, R3, R8 ;  /* 0x0000000803037221 */ /* 0x000fe40000010000 */
[----:B------:R-:W-:-:S05]  /*0290*/  FADD.FTZ R6, R6, R7 ;  /* 0x0000000706067221 */ /* 0x000fca0000010000 */
[----:B------:R-:W-:-:S05]  /*02a0*/  F2FP.PACK_AB R11, R6, R3 ;  /* 0x00000003060b723e */ /* 0x000fca00000000ff */
[----:B------:R0:W-:Y:S01]  /*02b0*/  STG.E [R4.64], R11 ;  /* 0x0000000b04007986 */ /* 0x0001e2000c101904 */
[----:B------:R-:W-:Y:S02]  /*02c0*/  FADD.FTZ R7, RZ, R3 ;  /* 0x00000003ff077221 */ /* 0x000fe40000010000 */
[----:B------:R-:W-:Y:S02]  /*02d0*/  FFMA.FTZ R9, R3, R3, RZ ;  /* 0x0000000303097223 */ /* 0x000fe400000100ff */
[C---:B------:R-:W-:Y:S02]  /*02e0*/  FADD.FTZ R8, R6.reuse, R7 ;  /* 0x0000000706087221 */ /* 0x040fe40000010000 */
[----:B------:R-:W-:Y:S02]  /*02f0*/  FFMA.FTZ R7, R6, R6, R9 ;  /* 0x0000000606077223 */ /* 0x000fe40000010009 */
.L_x_557:
[----:B------:R-:W-:Y:S05]  /*0300*/  BSYNC B0 ;  /* 0x0000000000007941 */ /* 0x000fea0003800000 */
.L_x_556:
[----:B0-----:R-:W0:Y:S04]  /*0310*/  SHFL.BFLY PT, R5, R8, 0x10, 0x1f ;  /* 0x0e001f0008057f89 */ /* 0x001e2800000e0000 */
[----:B------:R-:W1:Y:S01]  /*0320*/  SHFL.BFLY PT, R4, R7, 0x10, 0x1f ;  /* 0x0e001f0007047f89 */ /* 0x000e6200000e0000 */
[----:B0-----:R-:W-:Y:S01]  /*0330*/  FADD.FTZ R9, R5, R8 ;  /* 0x0000000805097221 */ /* 0x001fe20000010000 */
[----:B------:R-:W-:Y:S01]  /*0340*/  MOV R5, c[0x0][0x1ac] ;  /* 0x00006b0000057a02 */ /* 0x000fe20000000f00 */
[----:B-1----:R-:W-:-:S03]  /*0350*/  FADD.FTZ R12, R4, R7 ;  /* 0x00000007040c7221 */ /* 0x002fc60000010000 */
[----:B------:R-:W0:Y:S01]  /*0360*/  SHFL.BFLY PT, R10, R9, 0x8, 0x1f ;  /* 0x0d001f00090a7f89 */ /* 0x000e2200000e0000 */
[----:B------:R-:W-:-:S03]  /*0370*/  MOV R4, c[0x0][0x1a8] ;  /* 0x00006a0000047a02 */ /* 0x000fc60000000f00 */
[----:B------:R-:W1:Y:S04]  /*0380*/  SHFL.BFLY PT, R11, R12, 0x8, 0x1f ;  /* 0x0d001f000c0b7f89 */ /* 0x000e6800000e0000 */
[----:B------:R2:W5:Y:S01]  /*0390*/  LDG.E.CONSTANT R4, [R4.64] ;  /* 0x0000000404047981 */ /* 0x000562000c1e9900 */
[----:B------:R-:W-:Y:S01]  /*03a0*/  I2F.U32 R15, R2 ;  /* 0x00000002000f7306 */ /* 0x000fe20000201000 */
[----:B------:R-:W-:Y:S01]  /*03b0*/  BSSY B0, `(.L_x_558) ;  /* 0x000003e000007945 */ /* 0x000fe20003800000 */
[----:B0-----:R-:W-:Y:S02]  /*03c0*/  FADD.FTZ R10, R9, R10 ;  /* 0x0000000a090a7221 */ /* 0x001fe40000010000 */
[----:B-1----:R-:W-:-:S03]  /*03d0*/  FADD.FTZ R13, R12, R11 ;  /* 0x0000000b0c0d7221 */ /* 0x002fc60000010000 */
[----:B------:R-:W0:Y:S01]  /*03e0*/  SHFL.BFLY PT, R11, R10, 0x4, 0x1f ;  /* 0x0c801f000a0b7f89 */ /* 0x000e2200000e0000 */
[----:B------:R-:W1:Y:S03]  /*03f0*/  I2F.U32 R12, c[0x0][0x0] ;  /* 0x00000000000c7b06 */ /* 0x000e660000201000 */
[----:B------:R-:W3:Y:S01]  /*0400*/  SHFL.BFLY PT, R8, R13, 0x4, 0x1f ;  /* 0x0c801f000d087f89 */ /* 0x000ee200000e0000 */
[----:B-1----:R-:W-:-:S05]  /*0410*/  FMUL.FTZ R12, R12, 0.03125 ;  /* 0x3d0000000c0c7820 */ /* 0x002fca0000410000 */
[----:B------:R-:W-:Y:S01]  /*0420*/  FSETP.GT.FTZ.AND P2, PT, R12, R15, PT ;  /* 0x0000000f0c00720b */ /* 0x000fe20003f54000 */
[----:B0-----:R-:W-:Y:S01]  /*0430*/  FADD.FTZ R11, R10, R11 ;  /* 0x0000000b0a0b7221 */ /* 0x001fe20000010000 */
[----:B------:R-:W-:Y:S01]  /*0440*/  LOP3.LUT P1, R10, R2, 0x1f, RZ, 0xc0, !PT ;  /* 0x0000001f020a7812 */ /* 0x000fe2000782c0ff */
[----:B---3--:R-:W-:-:S03]  /*0450*/  FADD.FTZ R7, R13, R8 ;  /* 0x000000080d077221 */ /* 0x008fc60000010000 */
[----:B------:R-:W0:Y:S04]  /*0460*/  SHFL.BFLY PT, R8, R11, 0x2, 0x1f ;  /* 0x0c401f000b087f89 */ /* 0x000e2800000e0000 */
[----:B------:R-:W1:Y:S01]  /*0470*/  SHFL.BFLY PT, R14, R7, 0x2, 0x1f ;  /* 0x0c401f00070e7f89 */ /* 0x000e6200000e0000 */
[----:B0-----:R-:W-:Y:S02]  /*0480*/  FADD.FTZ R8, R11, R8 ;  /* 0x000000080b087221 */ /* 0x001fe40000010000 */
[----:B-1----:R-:W-:-:S03]  /*0490*/  FADD.FTZ R14, R7, R14 ;  /* 0x0000000e070e7221 */ /* 0x002fc60000010000 */
[----:B--2---:R-:W0:Y:S01]  /*04a0*/  SHFL.BFLY PT, R5, R8, 0x1, 0x1f ;  /* 0x0c201f0008057f89 */ /* 0x004e2200000e0000 */
        /* <DEDUP_REMOVED lines=46> */
.L_x_559:
[----:B------:R-:W-:Y:S05]  /*0790*/  BSYNC B0 ;  /* 0x0000000000007941 */ /* 0x000fea0003800000 */
.L_x_558:
[----:B------:R-:W-:Y:S06]  /*07a0*/  BAR.SYNC.DEFER_BLOCKING 0x0 ;  /* 0x0000000000007b1d */ /* 0x000fec0000010000 */
[----:B------:R-:W-:Y:S05]  /*07b0*/  @P0 EXIT ;  /* 0x000000000000094d */ /* 0x000fea0003800000 */
[----:B------:R-:W-:Y:S01]  /*07c0*/  MOV R13, 0x4 ;  /* 0x00000004000d7802 */ /* 0x000fe20000000f00 */
[----:B------:R-:W1:Y:S04]  /*07d0*/  LDS.64 R8, [RZ] ;  /* 0x00000000ff087984 */ /* 0x000e680000000a00 */
[----:B0-----:R-:W-:-:S04]  /*07e0*/  IMAD.WIDE.U32 R10, R2, R13, c[0x0][0x180] ;  /* 0x00006000020a7625 */ /* 0x001fc800078e000d */
[----:B------:R-:W-:Y:S02]  /*07f0*/  IMAD.WIDE.U32 R12, R2, R13, c[0x0][0x188] ;  /* 0x00006200020c7625 */ /* 0x000fe400078e000d */
[----:B------:R-:W2:Y:S04]  /*0800*/  LDG.E R10, [R10.64] ;  /* 0x000000040a0a7981 */ /* 0x000ea8000c1e1900 */
[----:B------:R-:W3:Y:S01]  /*0810*/  LDG.E R12, [R12.64] ;  /* 0x000000040c0c7981 */ /* 0x000ee2000c1e1900 */
[--C-:B-1----:R-:W-:Y:S02]  /*0820*/  FADD.FTZ R2, R3, -R8.reuse ;  /* 0x8000000803027221 */ /* 0x102fe40000010000 */
        /* <DEDUP_REMOVED lines=8> */
[----:B-----5:R-:W-:Y:S01]  /*08b0*/  FMUL.FTZ R5, R4, R3 ;  /* 0x0000000304057220 */ /* 0x020fe20000410000 */
[----:B------:R-:W-:Y:S01]  /*08c0*/  HFMA2.MMA R3, -RZ, RZ, 0, 1.1920928955078125e-07 ;  /* 0x00000002ff037435 */ /* 0x000fe200000001ff */
[----:B------:R-:W-:-:S04]  /*08d0*/  FFMA.FTZ R7, R6, R7, R2 ;  /* 0x0000000706077223 */ /* 0x000fc80000010002 */
[----:B------:R-:W-:Y:S01]  /*08e0*/  FMUL.FTZ R7, R4, R7 ;  /* 0x0000000704077220 */ /* 0x000fe20000410000 */
[----:B------:R-:W-:Y:S04]  /*08f0*/  F2I.S8.NTZ R5, R5 ;  /* 0x0000000500057305 */ /* 0x000fe80000202100 */
[----:B------:R-:W-:-:S04]  /*0900*/  IMAD.WIDE.U32 R2, R0, R3, c[0x0][0x160] ;  /* 0x0000580000027625 */ /* 0x000fc800078e0003 */
[----:B------:R-:W0:Y:S02]  /*0910*/  F2I.S8.NTZ R4, R7 ;  /* 0x0000000700047305 */ /* 0x000e240000202100 */
[----:B0-----:R-:W-:-:S05]  /*0920*/  PRMT R9, R4, 0x7604, R5 ;  /* 0x0000760404097816 */ /* 0x001fca0000000005 */
[----:B------:R-:W-:Y:S01]  /*0930*/  STG.E.U16 [R2.64], R9 ;  /* 0x0000000902007986 */ /* 0x000fe2000c101504 */
[----:B------:R-:W-:Y:S05]  /*0940*/  EXIT ;  /* 0x000000000000794d */ /* 0x000fea0003800000 */
.L_x_560:
        /* <DEDUP_REMOVED lines=11> */
.L_x_605:


//--------------------- .text._ZN17fastertransformer37add_bias_input_layernorm_COL32_int8IOILi8ELb1ELb1ELb1EEEvPaS1_P6__halfPKS2_S5_S5_iiff --------------------------
	.section	.text._ZN17fastertransformer37add_bias_input_layernorm_COL32_int8IOILi8ELb1ELb1ELb1EEEvPaS1_P6__halfPKS2_S5_S5_iiff,"ax",@progbits
	.sectioninfo	@"SHI_REGISTERS=40"
	.align	128
        .global         _ZN17fastertransformer37add_bias_input_layernorm_COL32_int8IOILi8ELb1ELb1ELb1EEEvPaS1_P6__halfPKS2_S5_S5_iiff
        .type           _ZN17fastertransformer37add_bias_input_layernorm_COL32_int8IOILi8ELb1ELb1ELb1EEEvPaS1_P6__halfPKS2_S5_S5_iiff,@function
        .size           _ZN17fastertransformer37add_bias_input_layernorm_COL32_int8IOILi8ELb1ELb1ELb1EEEvPaS1_P6__halfPKS2_S5_S5_iiff,(.L_x_606 - _ZN17fastertransformer37add_bias_input_layernorm_COL32_int8IOILi8ELb1ELb1ELb1EEEvPaS1_P6__halfPKS2_S5_S5_iiff)
        .other          _ZN17fastertransformer37add_bias_input_layernorm_COL32_int8IOILi8ELb1ELb1ELb1EEEvPaS1_P6__halfPKS2_S5_S5_iiff,@"STO_CUDA_ENTRY STV_DEFAULT"
_ZN17fastertransformer37add_bias_input_layernorm_COL32_int8IOILi8ELb1ELb1ELb1EEEvPaS1_P6__halfPKS2_S5_S5_iiff:
.text._ZN17fastertransformer37add_bias_input_layernorm_COL32_int8IOILi8ELb1ELb1ELb1EEEvPaS1_P6__halfPKS2_S5_S5_iiff:
[----:B------:R-:W-:Y:S02]  /*0000*/  MOV R1, c[0x0][0x28] ;  /* 0x00000a0000017a02 */ /* 0x000fe40000000f00 */
[----:B------:R-:W0:Y:S01]  /*0010*/  S2R R16, SR_TID.X ;  /* 0x0000000000107919 */ /* 0x000e220000002100 */
[----:B------:R-:W-:-:S03]  /*0020*/  ULDC.64 UR4, c[0x0][0x118] ;  /* 0x0000460000047ab9 */ /* 0x000fc60000000a00 */
[----:B------:R-:W1:Y:S01]  /*0030*/  S2R R3, SR_CTAID.X ;  /* 0x0000000000037919 */ /* 0x000e620000002500 */
[----:B0-----:R-:W-:-:S04]  /*0040*/  SHF.L.U32 R30, R16, 0x3, RZ ;  /* 0x00000003101e7819 */ /* 0x001fc800000006ff */
[C---:B------:R-:W-:Y:S02]  /*0050*/  LOP3.LUT R0, R30.reuse, 0x18, RZ, 0xc0, !PT ;  /* 0x000000181e007812 */ /* 0x040fe400078ec0ff */
[----:B------:R-:W-:Y:S02]  /*0060*/  LOP3.LUT R14, R30, 0xffffffe0, RZ, 0xc0, !PT ;  /* 0xffffffe01e0e7812 */ /* 0x000fe400078ec0ff */
[----:B-1----:R-:W-:-:S05]  /*0070*/  LEA R3, R3, R0, 0x5 ;  /* 0x0000000003037211 */ /* 0x002fca00078e28ff */
[----:B------:R-:W-:-:S05]  /*0080*/  IMAD R14, R14, c[0x0][0x190], R3 ;  /* 0x000064000e0e7a24 */ /* 0x000fca00078e0203 */
[----:B------:R-:W-:Y:S02]  /*0090*/  SHF.R.S32.HI R3, RZ, 0x1f, R14 ;  /* 0x0000001fff037819 */ /* 0x000fe4000001140e */
[----:B------:R-:W-:-:S04]  /*00a0*/  IADD3 R18, P0, R14, c[0x0][0x168], RZ ;  /* 0x00005a000e127a10 */ /* 0x000fc80007f1e0ff */
[----:B------:R-:W-:-:S06]  /*00b0*/  IADD3.X R19, R3, c[0x0][0x16c], RZ, P0, !PT ;  /* 0x00005b0003137a10 */ /* 0x000fcc00007fe4ff */
[----:B------:R-:W2:Y:S01]  /*00c0*/  LDG.E.64 R18, [R18.64] ;  /* 0x0000000412127981 */ /* 0x000ea2000c1e1b00 */
[----:B------:R-:W-:-:S10]  /*00d0*/  HFMA2.MMA R17, -RZ, RZ, 0, 1.1920928955078125e-07 ;  /* 0x00000002ff117435 */ /* 0x000fd400000001ff */
[----:B------:R-:W-:-:S04]  /*00e0*/  IMAD.WIDE R12, R14, R17, c[0x0][0x170] ;  /* 0x00005c000e0c7625 */ /* 0x000fc800078e0211 */
[----:B------:R-:W-:Y:S01]  /*00f0*/  IMAD.WIDE R8, R30, R17, c[0x0][0x178] ;  /* 0x00005e001e087625 */ /* 0x000fe200078e0211 */
[----:B------:R-:W3:Y:S05]  /*0100*/  LDG.E.128 R4, [R12.64] ;  /* 0x000000040c047981 */ /* 0x000eea000c1e1d00 */
[----:B------:R-:W4:Y:S01]  /*0110*/  LDG.E.128 R8, [R8.64] ;  /* 0x0000000408087981 */ /* 0x000f22000c1e1d00 */
[----:B------:R-:W-:Y:S02]  /*0120*/  LOP3.LUT P0, R33, R16, 0x1f, RZ, 0xc0, !PT ;  /* 0x0000001f10217812 */ /* 0x000fe4000780c0ff */
[----:B------:R-:W-:-:S04]  /*0130*/  SHF.R.U32.HI R32, RZ, 0x3, R16 ;  /* 0x00000003ff207819 */ /* 0x000fc80000011610 */
[----:B------:R-:W-:Y:S02]  /*0140*/  LOP3.LUT R32, R32, 0x1ffffffc, RZ, 0xc0, !PT ;  /* 0x1ffffffc20207812 */ /* 0x000fe400078ec0ff */
[C---:B--2---:R-:W-:Y:S01]  /*0150*/  PRMT R2, R18.reuse, 0x9910, RZ ;  /* 0x0000991012027816 */ /* 0x044fe200000000ff */
[----:B------:R-:W0:Y:S01]  /*0160*/  I2F.S8 R15, R19 ;  /* 0x00000013000f7306 */ /* 0x000e220000001400 */
[C-C-:B------:R-:W-:Y:S02]  /*0170*/  SHF.R.U64 R20, R18.reuse, 0x10, R19.reuse ;  /* 0x0000001012147819 */ /* 0x140fe40000001213 */
[----:B------:R-:W-:Y:S02]  /*0180*/  SHF.R.S32.HI R2, RZ, 0x8, R2 ;  /* 0x00000008ff027819 */ /* 0x000fe40000011402 */
[--C-:B------:R-:W-:Y:S02]  /*0190*/  SHF.R.U32.HI R22, RZ, 0x10, R19.reuse ;  /* 0x00000010ff167819 */ /* 0x100fe40000011613 */
[--C-:B------:R-:W-:Y:S01]  /*01a0*/  SHF.R.U64 R21, R18, 0x18, R19.reuse ;  /* 0x0000001812157819 */ /* 0x100fe20000001213 */
[----:B------:R1:W2:Y:S01]  /*01b0*/  I2F.S8 R0, R18 ;  /* 0x0000001200007306 */ /* 0x0002a20000001400 */
[----:B------:R-:W-:-:S07]  /*01c0*/  SHF.R.U32.HI R23, RZ, 0x18, R19 ;  /* 0x00000018ff177819 */ /* 0x000fce0000011613 */
[----:B------:R-:W3:Y:S01]  /*01d0*/  I2F.S16 R2, R2 ;  /* 0x0000000200027306 */ /* 0x000ee20000101400 */
[----:B-1----:R-:W-:Y:S01]  /*01e0*/  SHF.R.U32.HI R18, RZ, 0x8, R19 ;  /* 0x00000008ff127819 */ /* 0x002fe20000011613 */
[----:B0-----:R-:W-:-:S06]  /*01f0*/  FMUL.FTZ R19, R15, c[0x0][0x198] ;  /* 0x000066000f137a20 */ /* 0x001fcc0000410000 */
[----:B------:R-:W0:Y:S01]  /*0200*/  I2F.S8 R20, R20 ;  /* 0x0000001400147306 */ /* 0x000e220000001400 */
[----:B--2---:R-:W-:Y:S01]  /*0210*/  FMUL.FTZ R15, R0, c[0x0][0x198] ;  /* 0x00006600000f7a20 */ /* 0x004fe20000410000 */
[----:B------:R-:W-:-:S06]  /*0220*/  F2FP.PACK_AB R0, RZ, R19 ;  /* 0x00000013ff00723e */ /* 0x000fcc00000000ff */
[----:B------:R-:W1:Y:S01]  /*0230*/  I2F.S8 R22, R22 ;  /* 0x0000001600167306 */ /* 0x000e620000001400 */
[----:B---3--:R-:W-:Y:S01]  /*0240*/  FMUL.FTZ R19, R2, c[0x0][0x198] ;  /* 0x0000660002137a20 */ /* 0x008fe20000410000 */
[----:B------:R-:W-:-:S04]  /*0250*/  F2FP.PACK_AB R2, RZ, R15 ;  /* 0x0000000fff02723e */ /* 0x000fc800000000ff */
[----:B------:R-:W-:Y:S01]  /*0260*/  F2FP.PACK_AB R19, RZ, R19 ;  /* 0x00000013ff13723e */ /* 0x000fe200000000ff */
[C---:B------:R-:W-:Y:S01]  /*0270*/  HADD2 R15, R4.reuse.H0_H0, R2.H0_H0 ;  /* 0x20000002040f7230 */ /* 0x040fe20000000800 */
[----:B------:R-:W2:Y:S01]  /*0280*/  I2F.S8 R21, R21 ;  /* 0x0000001500157306 */ /* 0x000ea20000001400 */
[----:B0-----:R-:W-:Y:S02]  /*0290*/  FMUL.FTZ R20, R20, c[0x0][0x198] ;  /* 0x0000660014147a20 */ /* 0x001fe40000410000 */
[----:B------:R-:W-:Y:S02]  /*02a0*/  HADD2 R19, R4.H1_H1, R19.H0_H0 ;  /* 0x2000001304137230 */ /* 0x000fe40000000c00 */
[----:B----4-:R-:W-:Y:S01]  /*02b0*/  HADD2 R15, R15.H0_H0, R8.H0_H0 ;  /* 0x200000080f0f7230 */ /* 0x010fe20000000800 */
[----:B------:R-:W-:Y:S02]  /*02c0*/  F2FP.PACK_AB R20, RZ, R20 ;  /* 0x00000014ff14723e */ /* 0x000fe400000000ff */
[----:B------:R-:W0:Y:S01]  /*02d0*/  I2F.S8 R18, R18 ;  /* 0x0000001200127306 */ /* 0x000e220000001400 */
[----:B-1----:R-:W-:-:S02]  /*02e0*/  FMUL.FTZ R22, R22, c[0x0][0x198] ;  /* 0x0000660016167a20 */ /* 0x002fc40000410000 */
[----:B------:R-:W-:-:S03]  /*02f0*/  HADD2 R20, R5.H0_H0, R20.H0_H0 ;  /* 0x2000001405147230 */ /* 0x000fc60000000800 */
[----:B------:R-:W-:Y:S01]  /*0300*/  F2FP.PACK_AB R2, RZ, R22 ;  /* 0x00000016ff02723e */ /* 0x000fe200000000ff */
[----:B------:R-:W-:Y:S01]  /*0310*/  HADD2 R20, R20.H0_H0, R9.H0_H0 ;  /* 0x2000000914147230 */ /* 0x000fe20000000800 */
[----:B------:R-:W1:Y:S01]  /*0320*/  I2F.S8 R23, R23 ;  /* 0x0000001700177306 */ /* 0x000e620000001400 */
[----:B--2---:R-:W-:Y:S02]  /*0330*/  FMUL.FTZ R21, R21, c[0x0][0x198] ;  /* 0x0000660015157a20 */ /* 0x004fe40000410000 */
[----:B------:R-:W-:-:S03]  /*0340*/  HADD2 R2, R7.H0_H0, R2.H0_H0 ;  /* 0x2000000207027230 */ /* 0x000fc60000000800 */
[----:B------:R-:W-:Y:S01]  /*0350*/  F2FP.PACK_AB R21, RZ, R21 ;  /* 0x00000015ff15723e */ /* 0x000fe200000000ff */
[----:B------:R-:W-:Y:S01]  /*0360*/  HADD2 R28, R2.H0_H0, R11.H0_H0 ;  /* 0x2000000b021c7230 */ /* 0x000fe20000000800 */
[----:B0-----:R-:W-:Y:S01]  /*0370*/  FMUL.FTZ R22, R18, c[0x0][0x198] ;  /* 0x0000660012167a20 */ /* 0x001fe20000410000 */
[----:B------:R-:W-:Y:S02]  /*0380*/  HADD2 R18, R19.H0_H0, R8.H1_H1 ;  /* 0x3000000813127230 */ /* 0x000fe40000000800 */
[----:B------:R-:W-:Y:S02]  /*0390*/  HADD2.F32 R19, -RZ, R15.H0_H0 ;  /* 0x2000000fff137230 */ /* 0x000fe40000004100 */
[----:B------:R-:W-:Y:S01]  /*03a0*/  F2FP.PACK_AB R24, RZ, R22 ;  /* 0x00000016ff18723e */ /* 0x000fe200000000ff */
[----:B------:R-:W-:Y:S01]  /*03b0*/  HADD2 R22, R5.H1_H1, R21.H0_H0 ;  /* 0x2000001505167230 */ /* 0x000fe20000000c00 */
[----:B-1----:R-:W-:Y:S01]  /*03c0*/  FMUL.FTZ R23, R23, c[0x0][0x198] ;  /* 0x0000660017177a20 */ /* 0x002fe20000410000 */
[----:B------:R-:W-:Y:S01]  /*03d0*/  HADD2.F32 R21, -RZ, R18.H0_H0 ;  /* 0x20000012ff157230 */ /* 0x000fe20000004100 */
[----:B------:R-:W-:Y:S01]  /*03e0*/  FADD.FTZ R8, RZ, R19 ;  /* 0x00000013ff087221 */ /* 0x000fe20000010000 */
[----:B------:R-:W-:-:S02]  /*03f0*/  HADD2 R5, R6.H0_H0, R0.H0_H0 ;  /* 0x2000000006057230 */ /* 0x000fc40000000800 */
[----:B------:R-:W-:Y:S01]  /*0400*/  F2FP.PACK_AB R4, RZ, R23 ;  /* 0x00000017ff04723e */ /* 0x000fe200000000ff */
[----:B------:R-:W-:Y:S01]  /*0410*/  HADD2 R22, R22.H0_H0, R9.H1_H1 ;  /* 0x3000000916167230 */ /* 0x000fe20000000800 */
[----:B------:R-:W-:Y:S01]  /*0420*/  FADD.FTZ R8, R8, R21 ;  /* 0x0000001508087221 */ /* 0x000fe20000010000 */
[----:B------:R-:W-:Y:S02]  /*0430*/  HADD2.F32 R23, -RZ, R20.H0_H0 ;  /* 0x20000014ff177230 */ /* 0x000fe40000004100 */
[----:B------:R-:W-:Y:S02]  /*0440*/  HADD2 R26, R6.H1_H1, R24.H0_H0 ;  /* 0x20000018061a7230 */ /* 0x000fe40000000c00 */
[----:B------:R-:W-:Y:S01]  /*0450*/  HADD2 R24, R5.H0_H0, R10.H0_H0 ;  /* 0x2000000a05187230 */ /* 0x000fe20000000800 */
[----:B------:R-:W-:Y:S01]  /*0460*/  FADD.FTZ R8, R8, R23 ;  /* 0x0000001708087221 */ /* 0x000fe20000010000 */
[----:B------:R-:W-:Y:S02]  /*0470*/  HADD2.F32 R25, -RZ, R22.H0_H0 ;  /* 0x20000016ff197230 */ /* 0x000fe40000004100 */
[----:B------:R-:W-:-:S02]  /*0480*/  HADD2 R26, R26.H0_H0, R10.H1_H1 ;  /* 0x3000000a1a1a7230 */ /* 0x000fc40000000800 */
[----:B------:R-:W-:Y:S01]  /*0490*/  HADD2.F32 R27, -RZ, R24.H0_H0 ;  /* 0x20000018ff1b7230 */ /* 0x000fe20000004100 */
[----:B------:R-:W-:Y:S01]  /*04a0*/  FADD.FTZ R8, R8, R25 ;  /* 0x0000001908087221 */ /* 0x000fe20000010000 */
[----:B------:R-:W-:Y:S02]  /*04b0*/  HADD2 R0, R7.H1_H1, R4.H0_H0 ;  /* 0x2000000407007230 */ /* 0x000fe40000000c00 */
[----:B------:R-:W-:Y:S01]  /*04c0*/  HADD2.F32 R29, -RZ, R26.H0_H0 ;  /* 0x2000001aff1d7230 */ /* 0x000fe20000004100 */
[----:B------:R-:W-:Y:S01]  /*04d0*/  FADD.FTZ R8, R8, R27 ;  /* 0x0000001b08087221 */ /* 0x000fe20000010000 */
[----:B------:R-:W-:Y:S02]  /*04e0*/  HADD2 R0, R0.H0_H0, R11.H1_H1 ;  /* 0x3000000b00007230 */ /* 0x000fe40000000800 */
[----:B------:R-:W-:Y:S01]  /*04f0*/  HADD2.F32 R2, -RZ, R28.H0_H0 ;  /* 0x2000001cff027230 */ /* 0x000fe20000004100 */
[----:B------:R-:W-:Y:S01]  /*0500*/  FADD.FTZ R5, R8, R29 ;  /* 0x0000001d08057221 */ /* 0x000fe20000010000 */
[----:B------:R-:W-:Y:S01]  /*0510*/  I2F.U32 R11, R16 ;  /* 0x00000010000b7306 */ /* 0x000fe20000201000 */
[----:B------:R-:W-:-:S02]  /*0520*/  HADD2.F32 R31, -RZ, R0.H0_H0 ;  /* 0x20000000ff1f7230 */ /* 0x000fc40000004100 */
[----:B------:R-:W-:-:S04]  /*0530*/  FADD.FTZ R4, R5, R2 ;  /* 0x0000000205047221 */ /* 0x000fc80000010000 */
[----:B------:R-:W-:-:S05]  /*0540*/  FADD.FTZ R4, R4, R31 ;  /* 0x0000001f04047221 */ /* 0x000fca0000010000 */
[----:B------:R-:W0:Y:S02]  /*0550*/  SHFL.BFLY PT, R5, R4, 0x10, 0x1f ;  /* 0x0e001f0004057f89 */ /* 0x000e2400000e0000 */
[----:B0-----:R-:W-:-:S05]  /*0560*/  FADD.FTZ R5, R4, R5 ;  /* 0x0000000504057221 */ /* 0x001fca0000010000 */
[----:B------:R-:W0:Y:S02]  /*0570*/  SHFL.BFLY PT, R6, R5, 0x8, 0x1f ;  /* 0x0d001f0005067f89 */ /* 0x000e2400000e0000 */
[----:B0-----:R-:W-:Y:S02]  /*0580*/  FADD.FTZ R6, R5, R6 ;  /* 0x0000000605067221 */ /* 0x001fe40000010000 */
[----:B------:R-:W-:-:S03]  /*0590*/  IMAD.WIDE R4, R30, R17, c[0x0][0x188] ;  /* 0x000062001e047625 */ /* 0x000fc600078e0211 */
[----:B------:R-:W0:Y:S02]  /*05a0*/  SHFL.BFLY PT, R7, R6, 0x4, 0x1f ;  /* 0x0c801f0006077f89 */ /* 0x000e2400000e0000 */
[----:B0-----:R-:W-:-:S05]  /*05b0*/  FADD.FTZ R7, R6, R7 ;  /* 0x0000000706077221 */ /* 0x001fca0000010000 */
[----:B------:R-:W0:Y:S02]  /*05c0*/  SHFL.BFLY PT, R8, R7, 0x2, 0x1f ;  /* 0x0c401f0007087f89 */ /* 0x000e2400000e0000 */
[----:B0-----:R-:W-:Y:S02]  /*05d0*/  FADD.FTZ R10, R7, R8 ;  /* 0x00000008070a7221 */ /* 0x001fe40000010000 */
[----:B------:R-:W0:Y:S01]  /*05e0*/  I2F.U32 R8, c[0x0][0x0] ;  /* 0x0000000000087b06 */ /* 0x000e220000201000 */
[----:B------:R-:W5:Y:S04]  /*05f0*/  LDG.E.128 R4, [R4.64] ;  /* 0x0000000404047981 */ /* 0x000f68000c1e1d00 */
[----:B------:R-:W1:Y:S01]  /*0600*/  SHFL.BFLY PT, R9, R10, 0x1, 0x1f ;  /* 0x0c201f000a097f89 */ /* 0x000e6200000e0000 */
[----:B0-----:R-:W-:-:S05]  /*0610*/  FMUL.FTZ R8, R8, 0.03125 ;  /* 0x3d00000008087820 */ /* 0x001fca0000410000 */
[----:B------:R-:W-:Y:S01]  /*0620*/  FSETP.GT.FTZ.AND P1, PT, R8, R11, PT ;  /* 0x0000000b0800720b */ /* 0x000fe20003f34000 */
[----:B-1----:R-:W-:Y:S02]  /*0630*/  @!P0 FADD.FTZ R35, R10, R9 ;  /* 0x000000090a238221 */ /* 0x002fe40000010000 */
[----:B------:R-:W-:Y:S01]  /*0640*/  IMAD.WIDE R8, R30, R17, c[0x0][0x180] ;  /* 0x000060001e087625 */ /* 0x000fe200078e0211 */
[----:B------:R-:W-:Y:S02]  /*0650*/  MOV R17, RZ ;  /* 0x000000ff00117202 */ /* 0x000fe40000000f00 */
[----:B------:R-:W-:Y:S04]  /*0660*/  @!P0 STS [R32+0x8], R35 ;  /* 0x0000082320008388 */ /* 0x000fe80000000800 */
[----:B------:R-:W5:Y:S04]  /*0670*/  LDG.E.128 R8, [R8.64] ;  /* 0x0000000408087981 */ /* 0x000f68000c1e1d00 */
[----:B------:R-:W-:Y:S06]  /*0680*/  BAR.SYNC.DEFER_BLOCKING 0x0 ;  /* 0x0000000000007b1d */ /* 0x000fec0000010000 */
        /* <DEDUP_REMOVED lines=20> */
[----:B------:R-:W-:Y:S02]  /*07d0*/  FFMA.FTZ R30, R30, R30, RZ ;  /* 0x0000001e1e1e7223 */ /* 0x000fe400000100ff */
[----:B------:R-:W-:Y:S02]  /*07e0*/  FADD.FTZ R34, R23, -R16 ;  /* 0x8000001017227221 */ /* 0x000fe40000010000 */
[----:B------:R-:W-:Y:S02]  /*07f0*/  FFMA.FTZ R30, R37, R37, R30 ;  /* 0x00000025251e7223 */ /* 0x000fe4000001001e */
[----:B------:R-:W-:Y:S02]  /*0800*/  FADD.FTZ R35, R25, -R16 ;  /* 0x8000001019237221 */ /* 0x000fe40000010000 */
[----:B------:R-:W-:-:S02]  /*0810*/  FFMA.FTZ R30, R34, R34, R30 ;  /* 0x00000022221e7223 */ /* 0x000fc4000001001e */
[----:B------:R-:W-:Y:S02]  /*0820*/  FADD.FTZ R37, R27, -R16 ;  /* 0x800000101b257221 */ /* 0x000fe40000010000 */
[----:B------:R-:W-:Y:S02]  /*0830*/  FFMA.FTZ R30, R35, R35, R30 ;  /* 0x00000023231e7223 */ /* 0x000fe4000001001e */
[----:B------:R-:W-:Y:S02]  /*0840*/  FADD.FTZ R17, R29, -R16 ;  /* 0x800000101d117221 */ /* 0x000fe40000010000 */
        /* <DEDUP_REMOVED lines=15> */
[----:B------:R-:W-:Y:S01]  /*0940*/  HFMA2.MMA R36, -RZ, RZ, 0, 0 ;  /* 0x00000000ff247435 */ /* 0x000fe200000001ff */
        /* <DEDUP_REMOVED lines=26> */
.L_x_562:
[----:B------:R-:W-:Y:S05]  /*0af0*/  BSYNC B0 ;  /* 0x0000000000007941 */ /* 0x000fea0003800000 */
.L_x_561:
[----:B------:R-:W-:Y:S01]  /*0b00*/  BAR.SYNC.DEFER_BLOCKING 0x0 ;  /* 0x0000000000007b1d */ /* 0x000fe20000010000 */
[----:B-----5:R-:W-:Y:S01]  /*0b10*/  HADD2.F32 R30, -RZ, R8.H0_H0 ;  /* 0x20000008ff1e7230 */ /* 0x020fe20000004100 */
[----:B------:R-:W-:Y:S01]  /*0b20*/  PRMT R26, R24, 0x5410, R26 ;  /* 0x00005410181a7816 */ /* 0x000fe2000000001a */
[----:B0-----:R-:W-:Y:S01]  /*0b30*/  HADD2.F32 R32, -RZ, R4.H0_H0 ;  /* 0x20000004ff207230 */ /* 0x001fe20000004100 */
[----:B------:R-:W-:Y:S01]  /*0b40*/  PRMT R24, R15, 0x5410, R18 ;  /* 0x000054100f187816 */ /* 0x000fe20000000012 */
[----:B------:R-:W-:Y:S02]  /*0b50*/  HADD2.F32 R8, -RZ, R8.H1_H1 ;  /* 0x30000008ff087230 */ /* 0x000fe40000004100 */
[----:B------:R-:W-:Y:S01]  /*0b60*/  HADD2.F32 R4, -RZ, R4.H1_H1 ;  /* 0x30000004ff047230 */ /* 0x000fe20000004100 */
[----:B------:R-:W0:Y:S02]  /*0b70*/  LDS.64 R16, [RZ] ;  /* 0x00000000ff107984 */ /* 0x000e240000000a00 */
[----:B0-----:R-:W-:-:S02]  /*0b80*/  FADD.FTZ R19, R19, -R16 ;  /* 0x8000001013137221 */ /* 0x001fc40000010000 */
[----:B------:R-:W-:Y:S02]  /*0b90*/  FADD.FTZ R21, R21, -R16 ;  /* 0x8000001015157221 */ /* 0x000fe40000010000 */
[----:B------:R-:W-:Y:S01]  /*0ba0*/  FMUL.FTZ R30, R30, R19 ;  /* 0x000000131e1e7220 */ /* 0x000fe20000410000 */
[----:B------:R-:W-:Y:S01]  /*0bb0*/  HADD2.F32 R19, -RZ, R9.H0_H0 ;  /* 0x20000009ff137230 */ /* 0x000fe20000004100 */
[----:B------:R-:W-:Y:S01]  /*0bc0*/  FMUL.FTZ R8, R8, R21 ;  /* 0x0000001508087220 */ /* 0x000fe20000410000 */
[--C-:B------:R-:W-:Y:S01]  /*0bd0*/  HADD2.F32 R21, -RZ, R5.reuse.H0_H0 ;  /* 0x20000005ff157230 */ /* 0x100fe20000004100 */
[-C--:B------:R-:W-:Y:S01]  /*0be0*/  FFMA.FTZ R30, R30, R17.reuse, R32 ;  /* 0x000000111e1e7223 */ /* 0x080fe20000010020 */
[----:B------:R-:W-:Y:S01]  /*0bf0*/  HADD2.F32 R5, -RZ, R5.H1_H1 ;  /* 0x30000005ff057230 */ /* 0x000fe20000004100 */
[----:B------:R-:W-:Y:S02]  /*0c00*/  FFMA.FTZ R8, R8, R17, R4 ;  /* 0x0000001108087223 */ /* 0x000fe40000010004 */
[----:B------:R-:W-:-:S02]  /*0c10*/  FMUL.FTZ R32, R30, c[0x0][0x19c] ;  /* 0x000067001e207a20 */ /* 0x000fc40000410000 */
[--C-:B------:R-:W-:Y:S01]  /*0c20*/  FADD.FTZ R30, R23, -R16.reuse ;  /* 0x80000010171e7221 */ /* 0x100fe20000010000 */
[--C-:B------:R-:W-:Y:S01]  /*0c30*/  HADD2.F32 R23, -RZ, R10.reuse.H0_H0 ;  /* 0x2000000aff177230 */ /* 0x100fe20000004100 */
[--C-:B------:R-:W-:Y:S01]  /*0c40*/  FADD.FTZ R25, R25, -R16.reuse ;  /* 0x8000001019197221 */ /* 0x100fe20000010000 */
[----:B------:R-:W-:Y:S01]  /*0c50*/  HADD2.F32 R10, -RZ, R10.H1_H1 ;  /* 0x3000000aff0a7230 */ /* 0x000fe20000004100 */
[----:B------:R-:W-:Y:S01]  /*0c60*/  FMUL.FTZ R30, R19, R30 ;  /* 0x0000001e131e7220 */ /* 0x000fe20000410000 */
[----:B------:R-:W-:Y:S01]  /*0c70*/  F2I.NTZ R4, R32 ;  /* 0x0000002000047305 */ /* 0x000fe20000203100 */
[----:B------:R-:W-:Y:S01]  /*0c80*/  FMUL.FTZ R19, R8, c[0x0][0x19c] ;  /* 0x0000670008137a20 */ /* 0x000fe20000410000 */
[----:B------:R-:W-:Y:S01]  /*0c90*/  HADD2.F32 R8, -RZ, R9.H1_H1 ;  /* 0x30000009ff087230 */ /* 0x000fe20000004100 */
[----:B------:R-:W-:Y:S02]  /*0ca0*/  FFMA.FTZ R21, R30, R17, R21 ;  /* 0x000000111e157223 */ /* 0x000fe40000010015 */
[----:B------:R-:W-:Y:S01]  /*0cb0*/  FADD.FTZ R30, R27, -R16 ;  /* 0x800000101b1e7221 */ /* 0x000fe20000010000 */
[----:B------:R-:W-:Y:S01]  /*0cc0*/  PRMT R27, R28, 0x5410, R0 ;  /* 0x000054101c1b7816 */ /* 0x000fe20000000000 */
[--C-:B------:R-:W-:Y:S01]  /*0cd0*/  FADD.FTZ R2, R2, -R16.reuse ;  /* 0x8000001002027221 */ /* 0x100fe20000010000 */
[----:B------:R0:W-:Y:S01]  /*0ce0*/  F2I.NTZ R9, R19 ;  /* 0x0000001300097305 */ /* 0x0001e20000203100 */
[----:B------:R-:W-:Y:S01]  /*0cf0*/  FMUL.FTZ R30, R23, R30 ;  /* 0x0000001e171e7220 */ /* 0x000fe20000410000 */
[----:B------:R-:W-:Y:S01]  /*0d00*/  HADD2.F32 R23, -RZ, R11.H0_H0 ;  /* 0x2000000bff177230 */ /* 0x000fe20000004100 */
[----:B------:R-:W-:Y:S01]  /*0d10*/  FMUL.FTZ R8, R8, R25 ;  /* 0x0000001908087220 */ /* 0x000fe20000410000 */
[--C-:B------:R-:W-:Y:S01]  /*0d20*/  HADD2.F32 R25, -RZ, R6.reuse.H0_H0 ;  /* 0x20000006ff197230 */ /* 0x100fe20000004100 */
[--C-:B------:R-:W-:Y:S01]  /*0d30*/  FADD.FTZ R29, R29, -R16.reuse ;  /* 0x800000101d1d7221 */ /* 0x100fe20000010000 */
[----:B------:R-:W-:Y:S01]  /*0d40*/  HADD2.F32 R6, -RZ, R6.H1_H1 ;  /* 0x30000006ff067230 */ /* 0x000fe20000004100 */
[----:B------:R-:W-:Y:S01]  /*0d50*/  FMUL.FTZ R2, R23, R2 ;  /* 0x0000000217027220 */ /* 0x000fe20000410000 */
[--C-:B0-----:R-:W-:Y:S01]  /*0d60*/  HADD2.F32 R19, -RZ, R7.reuse.H0_H0 ;  /* 0x20000007ff137230 */ /* 0x101fe20000004100 */
[----:B------:R-:W-:Y:S01]  /*0d70*/  FFMA.FTZ R25, R30, R17, R25 ;  /* 0x000000111e197223 */ /* 0x000fe20000010019 */
[----:B------:R-:W-:Y:S01]  /*0d80*/  HADD2.F32 R7, -RZ, R7.H1_H1 ;  /* 0x30000007ff077230 */ /* 0x000fe20000004100 */
[----:B------:R-:W-:-:S02]  /*0d90*/  FADD.FTZ R30, R31, -R16 ;  /* 0x800000101f1e7221 */ /* 0x000fc40000010000 */
[-C--:B------:R-:W-:Y:S01]  /*0da0*/  FFMA.FTZ R2, R2, R17.reuse, R19 ;  /* 0x0000001102027223 */ /* 0x080fe20000010013 */
[----:B------:R-:W-:Y:S01]  /*0db0*/  HADD2.F32 R19, -RZ, R11.H1_H1 ;  /* 0x3000000bff137230 */ /* 0x000fe20000004100 */
[----:B------:R-:W-:Y:S02]  /*0dc0*/  FFMA.FTZ R8, R8, R17, R5 ;  /* 0x0000001108087223 */ /* 0x000fe40000010005 */
[----:B------:R-:W-:Y:S02]  /*0dd0*/  FMUL.FTZ R10, R10, R29 ;  /* 0x0000001d0a0a7220 */ /* 0x000fe40000410000 */
[----:B------:R-:W-:Y:S02]  /*0de0*/  FMUL.FTZ R30, R19, R30 ;  /* 0x0000001e131e7220 */ /* 0x000fe40000410000 */
[----:B------:R-:W-:Y:S02]  /*0df0*/  FMUL.FTZ R8, R8, c[0x0][0x19c] ;  /* 0x0000670008087a20 */ /* 0x000fe40000410000 */
[----:B------:R-:W-:-:S02]  /*0e00*/  FFMA.FTZ R7, R30, R17, R7 ;  /* 0x000000111e077223 */ /* 0x000fc40000010007 */
[----:B------:R-:W-:Y:S01]  /*0e10*/  FMUL.FTZ R19, R2, c[0x0][0x19c] ;  /* 0x0000670002137a20 */ /* 0x000fe20000410000 */
[----:B------:R-:W-:Y:S01]  /*0e20*/  IADD3 R2, P0, R14, c[0x0][0x160], RZ ;  /* 0x000058000e027a10 */ /* 0x000fe20007f1e0ff */
[----:B------:R-:W-:Y:S01]  /*0e30*/  FFMA.FTZ R6, R10, R17, R6 ;  /* 0x000000110a067223 */ /* 0x000fe20000010006 */
[----:B------:R-:W-:Y:S01]  /*0e40*/  F2I.NTZ R8, R8 ;  /* 0x0000000800087305 */ /* 0x000fe20000203100 */
[----:B------:R-:W-:Y:S01]  /*0e50*/  FMUL.FTZ R21, R21, c[0x0][0x19c] ;  /* 0x0000670015157a20 */ /* 0x000fe20000410000 */
[----:B------:R-:W-:Y:S01]  /*0e60*/  IADD3.X R3, R3, c[0x0][0x164], RZ, P0, !PT ;  /* 0x0000590003037a10 */ /* 0x000fe200007fe4ff */
[----:B------:R-:W-:Y:S02]  /*0e70*/  FMUL.FTZ R7, R7, c[0x0][0x19c] ;  /* 0x0000670007077a20 */ /* 0x000fe40000410000 */
[----:B------:R-:W-:Y:S02]  /*0e80*/  FMUL.FTZ R6, R6, c[0x0][0x19c] ;  /* 0x0000670006067a20 */ /* 0x000fe40000410000 */
[----:B------:R-:W-:Y:S01]  /*0e90*/  FMUL.FTZ R25, R25, c[0x0][0x19c] ;  /* 0x0000670019197a20 */ /* 0x000fe20000410000 */
[----:B------:R-:W0:Y:S08]  /*0ea0*/  F2I.NTZ R5, R21 ;  /* 0x0000001500057305 */ /* 0x000e300000203100 */
[----:B------:R-:W-:Y:S08]  /*0eb0*/  F2I.NTZ R19, R19 ;  /* 0x0000001300137305 */ /* 0x000ff00000203100 */
[----:B------:R-:W1:Y:S01]  /*0ec0*/  F2I.NTZ R10, R7 ;  /* 0x00000007000a7305 */ /* 0x000e620000203100 */
[----:B0-----:R-:W-:-:S04]  /*0ed0*/  I2IP.S8.S32.SAT R5, R8, R5, RZ ;  /* 0x0000000508057239 */ /* 0x001fc800000010ff */
[----:B------:R-:W-:-:S03]  /*0ee0*/  I2IP.S8.S32.SAT R4, R9, R4, R5 ;  /* 0x0000000409047239 */ /* 0x000fc60000001005 */
[----:B------:R0:W-:Y:S08]  /*0ef0*/  F2I.NTZ R11, R25 ;  /* 0x00000019000b7305 */ /* 0x0001f00000203100 */
[----:B------:R-:W2:Y:S01]  /*0f00*/  F2I.NTZ R6, R6 ;  /* 0x0000000600067305 */ /* 0x000ea20000203100 */
[----:B-1----:R-:W-:Y:S02]  /*0f10*/  I2IP.S8.S32.SAT R10, R10, R19, RZ ;  /* 0x000000130a0a7239 */ /* 0x002fe400000010ff */
[----:B0-----:R-:W-:-:S02]  /*0f20*/  PRMT R25, R20, 0x5410, R22 ;  /* 0x0000541014197816 */ /* 0x001fc40000000016 */
[----:B--2---:R-:W-:-:S05]  /*0f30*/  I2IP.S8.S32.SAT R5, R6, R11, R10 ;  /* 0x0000000b06057239 */ /* 0x004fca000000100a */
[----:B------:R-:W-:Y:S04]  /*0f40*/  STG.E.64 [R2.64], R4 ;  /* 0x0000000402007986 */ /* 0x000fe8000c101b04 */
[----:B------:R-:W-:Y:S01]  /*0f50*/  STG.E.128 [R12.64], R24 ;  /* 0x000000180c007986 */ /* 0x000fe2000c101d04 */
[----:B------:R-:W-:Y:S05]  /*0f60*/  EXIT ;  /* 0x000000000000794d */ /* 0x000fea0003800000 */
.L_x_563:
        /* <DEDUP_REMOVED lines=9> */
.L_x_606:


//--------------------- .text._ZN17fastertransformer48add_bias_input_layernorm_COL32_int8IO_warpReduceILi4ELi8ELb1ELb1ELb1EEEvPaS1_P6__halfPKS2_S5_S5_iiff --------------------------
	.section	.text._ZN17fastertransformer48add_bias_input_layernorm_COL32_int8IO_warpReduceILi4ELi8ELb1ELb1ELb1EEEvPaS1_P6__halfPKS2_S5_S5_iiff,"ax",@progbits
	.sectioninfo	@"SHI_REGISTERS=38"
	.align	128
        .global         _ZN17fastertransformer48add_bias_input_layernorm_COL32_int8IO_warpReduceILi4ELi8ELb1ELb1ELb1EEEvPaS1_P6__halfPKS2_S5_S5_iiff
        .type           _ZN17fastertransformer48add_bias_input_layernorm_COL32_int8IO_warpReduceILi4ELi8ELb1ELb1ELb1EEEvPaS1_P6__halfPKS2_S5_S5_iiff,@function
        .size           _ZN17fastertransformer48add_bias_input_layernorm_COL32_int8IO_warpReduceILi4ELi8ELb1ELb1ELb1EEEvPaS1_P6__halfPKS2_S5_S5_iiff,(.L_x_607 - _ZN17fastertransformer48add_bias_input_layernorm_COL32_int8IO_warpReduceILi4ELi8ELb1ELb1ELb1EEEvPaS1_P6__halfPKS2_S5_S5_iiff)
        .other          _ZN17fastertransformer48add_bias_input_layernorm_COL32_int8IO_warpReduceILi4ELi8ELb1ELb1ELb1EEEvPaS1_P6__halfPKS2_S5_S5_iiff,@"STO_CUDA_ENTRY STV_DEFAULT"
_ZN17fastertransformer48add_bias_input_layernorm_COL32_int8IO_warpReduceILi4ELi8ELb1ELb1ELb1EEEvPaS1_P6__halfPKS2_S5_S5_iiff:
.text._ZN17fastertransformer48add_bias_input_layernorm_COL32_int8IO_warpReduceILi4ELi8ELb1ELb1ELb1EEEvPaS1_P6__halfPKS2_S5_S5_iiff:
[----:B------:R-:W-:Y:S02]  /*0000*/  MOV R1, c[0x0][0x28] ;  /* 0x00000a0000017a02 */ /* 0x000fe40000000f00 */
[----:B------:R-:W0:Y:S04]  /*0010*/  S2R R14, SR_TID.X ;  /* 0x00000000000e7919 */ /* 0x000e280000002100 */
[----:B------:R-:W1:Y:S01]  /*0020*/  S2R R0, SR_CTAID.X ;  /* 0x0000000000007919 */ /* 0x000e620000002500 */
[----:B0-----:R-:W-:Y:S02]  /*0030*/  SHF.L.U32 R12, R14, 0x3, RZ ;  /* 0x000000030e0c7819 */ /* 0x001fe400000006ff */
[----:B------:R-:W-:Y:S02]  /*0040*/  SHF.R.U32.HI R3, RZ, 0x5, R14 ;  /* 0x00000005ff037819 */ /* 0x000fe4000001160e */
[----:B------:R-:W-:Y:S02]  /*0050*/  LOP3.LUT R12, R12, 0xf8, RZ, 0xc0, !PT ;  /* 0x000000f80c0c7812 */ /* 0x000fe400078ec0ff */
[----:B-1----:R-:W-:-:S02]  /*0060*/  LEA R0, R0, R3, 0x2 ;  /* 0x0000000300007211 */ /* 0x002fc400078e10ff */
[----:B------:R-:W-:-:S04]  /*0070*/  ISETP.GE.AND P0, PT, R12, c[0x0][0x194], PT ;  /* 0x000065000c007a0c */ /* 0x000fc80003f06270 */
[----:B------:R-:W-:-:S13]  /*0080*/  ISETP.GE.OR P0, PT, R0, c[0x0][0x190], P0 ;  /* 0x0000640000007a0c */ /* 0x000fda0000706670 */
[----:B------:R-:W-:Y:S05]  /*0090*/  @P0 EXIT ;  /* 0x000000000000094d */ /* 0x000fea0003800000 */
[C---:B------:R-:W-:Y:S01]  /*00a0*/  LOP3.LUT R5, R12.reuse, 0x18, RZ, 0xc0, !PT ;  /* 0x000000180c057812 */ /* 0x040fe200078ec0ff */
[----:B------:R-:W-:Y:S01]  /*00b0*/  ULDC.64 UR4, c[0x0][0x118] ;  /* 0x0000460000047ab9 */ /* 0x000fe20000000a00 */
[----:B------:R-:W-:Y:S02]  /*00c0*/  LOP3.LUT R7, R12, 0xe0, RZ, 0xc0, !PT ;  /* 0x000000e00c077812 */ /* 0x000fe400078ec0ff */
[----:B------:R-:W-:-:S05]  /*00d0*/  LEA R2, R0, R5, 0x5 ;  /* 0x0000000500027211 */ /* 0x000fca00078e28ff */
[----:B------:R-:W-:-:S05]  /*00e0*/  IMAD R2, R7, c[0x0][0x190], R2 ;  /* 0x0000640007027a24 */ /* 0x000fca00078e0202 */
[----:B------:R-:W-:Y:S02]  /*00f0*/  SHF.R.S32.HI R0, RZ, 0x1f, R2 ;  /* 0x0000001fff007819 */ /* 0x000fe40000011402 */
[----:B------:R-:W-:-:S04]  /*0100*/  IADD3 R16, P0, R2, c[0x0][0x168], RZ ;  /* 0x00005a0002107a10 */ /* 0x000fc80007f1e0ff */
[----:B------:R-:W-:-:S06]  /*0110*/  IADD3.X R17, R0, c[0x0][0x16c], RZ, P0, !PT ;  /* 0x00005b0000117a10 */ /* 0x000fcc00007fe4ff */
[----:B------:R-:W2:Y:S01]  /*0120*/  LDG.E.64 R16, [R16.64] ;  /* 0x0000000410107981 */ /* 0x000ea2000c1e1b00 */
[----:B------:R-:W-:-:S10]  /*0130*/  HFMA2.MMA R13, -RZ, RZ, 0, 1.1920928955078125e-07 ;  /* 0x00000002ff0d7435 */ /* 0x000fd400000001ff */
[----:B------:R-:W-:-:S04]  /*0140*/  IMAD.WIDE R26, R2, R13, c[0x0][0x170] ;  /* 0x00005c00021a7625 */ /* 0x000fc800078e020d */
[----:B------:R-:W-:Y:S01]  /*0150*/  IMAD.WIDE.U32 R8, R12, R13, c[0x0][0x178] ;  /* 0x00005e000c087625 */ /* 0x000fe200078e000d */
[----:B------:R-:W3:Y:S05]  /*0160*/  LDG.E.128 R4, [R26.64] ;  /* 0x000000041a047981 */ /* 0x000eea000c1e1d00 */
[----:B------:R-:W4:Y:S01]  /*0170*/  LDG.E.128 R8, [R8.64] ;  /* 0x0000000408087981 */ /* 0x000f22000c1e1d00 */
[----:B------:R-:W-:-:S13]  /*0180*/  LOP3.LUT P0, RZ, R14, 0x1f, RZ, 0xc0, !PT ;  /* 0x0000001f0eff7812 */ /* 0x000fda000780c0ff */
[----:B------:R-:W-:Y:S01]  /*0190*/  @!P0 I2F R33, c[0x0][0x194] ;  /* 0x0000650000218b06 */ /* 0x000fe20000201400 */
[----:B--2---:R-:W-:-:S07]  /*01a0*/  PRMT R22, R16, 0x9910, RZ ;  /* 0x0000991010167816 */ /* 0x004fce00000000ff */
[----:B------:R-:W0:Y:S01]  /*01b0*/  I2F.S8 R23, R17 ;  /* 0x0000001100177306 */ /* 0x000e220000001400 */
[C-C-:B------:R-:W-:Y:S02]  /*01c0*/  SHF.R.U64 R19, R16.reuse, 0x10, R17.reuse ;  /* 0x0000001010137819 */ /* 0x140fe40000001211 */
[----:B------:R-:W-:Y:S02]  /*01d0*/  SHF.R.S32.HI R22, RZ, 0x8, R22 ;  /* 0x00000008ff167819 */ /* 0x000fe40000011416 */
[--C-:B------:R-:W-:Y:S02]  /*01e0*/  SHF.R.U64 R20, R16, 0x18, R17.reuse ;  /* 0x0000001810147819 */ /* 0x100fe40000001211 */
[--C-:B------:R-:W-:Y:S01]  /*01f0*/  SHF.R.U32.HI R18, RZ, 0x18, R17.reuse ;  /* 0x00000018ff127819 */ /* 0x100fe20000011611 */
[----:B------:R1:W2:Y:S01]  /*0200*/  I2F.S8 R21, R16 ;  /* 0x0000001000157306 */ /* 0x0002a20000001400 */
[----:B------:R-:W-:-:S07]  /*0210*/  SHF.R.U32.HI R15, RZ, 0x10, R17 ;  /* 0x00000010ff0f7819 */ /* 0x000fce0000011611 */
[----:B------:R-:W3:Y:S01]  /*0220*/  I2F.S8 R19, R19 ;  /* 0x0000001300137306 */ /* 0x000ee20000001400 */
[----:B-1----:R-:W-:Y:S01]  /*0230*/  SHF.R.U32.HI R16, RZ, 0x8, R17 ;  /* 0x00000008ff107819 */ /* 0x002fe20000011611 */
[----:B0-----:R-:W-:-:S06]  /*0240*/  FMUL.FTZ R23, R23, c[0x0][0x198] ;  /* 0x0000660017177a20 */ /* 0x001fcc0000410000 */
[----:B------:R-:W0:Y:S01]  /*0250*/  I2F.S16 R22, R22 ;  /* 0x0000001600167306 */ /* 0x000e220000101400 */
[----:B--2---:R-:W-:-:S05]  /*0260*/  FMUL.FTZ R21, R21, c[0x0][0x198] ;  /* 0x0000660015157a20 */ /* 0x004fca0000410000 */
[----:B------:R-:W-:Y:S02]  /*0270*/  F2FP.PACK_AB R21, RZ, R21 ;  /* 0x00000015ff15723e */ /* 0x000fe400000000ff */
[----:B------:R-:W1:Y:S01]  /*0280*/  I2F.S8 R20, R20 ;  /* 0x0000001400147306 */ /* 0x000e620000001400 */
[----:B---3--:R-:W-:Y:S01]  /*0290*/  FMUL.FTZ R17, R19, c[0x0][0x198] ;  /* 0x0000660013117a20 */ /* 0x008fe20000410000 */
[----:B------:R-:W-:Y:S01]  /*02a0*/  F2FP.PACK_AB R19, RZ, R23 ;  /* 0x00000017ff13723e */ /* 0x000fe200000000ff */
[----:B------:R-:W-:-:S03]  /*02b0*/  HADD2 R21, R4.H0_H0, R21.H0_H0 ;  /* 0x2000001504157230 */ /* 0x000fc60000000800 */
[----:B------:R-:W-:Y:S02]  /*02c0*/  F2FP.PACK_AB R17, RZ, R17 ;  /* 0x00000011ff11723e */ /* 0x000fe400000000ff */
[----:B------:R-:W2:Y:S01]  /*02d0*/  I2F.S8 R18, R18 ;  /* 0x0000001200127306 */ /* 0x000ea20000001400 */
[----:B0-----:R-:W-:-:S05]  /*02e0*/  FMUL.FTZ R23, R22, c[0x0][0x198] ;  /* 0x0000660016177a20 */ /* 0x001fca0000410000 */
[----:B------:R-:W-:Y:S02]  /*02f0*/  F2FP.PACK_AB R23, RZ, R23 ;  /* 0x00000017ff17723e */ /* 0x000fe400000000ff */
[----:B------:R-:W0:Y:S01]  /*0300*/  I2F.S8 R16, R16 ;  /* 0x0000001000107306 */ /* 0x000e220000001400 */
[----:B-1----:R-:W-:Y:S02]  /*0310*/  FMUL.FTZ R20, R20, c[0x0][0x198] ;  /* 0x0000660014147a20 */ /* 0x002fe40000410000 */
[----:B------:R-:W-:Y:S02]  /*0320*/  HADD2 R23, R4.H1_H1, R23.H0_H0 ;  /* 0x2000001704177230 */ /* 0x000fe40000000c00 */
[----:B----4-:R-:W-:Y:S01]  /*0330*/  HADD2 R4, R21.H0_H0, R8.H0_H0 ;  /* 0x2000000815047230 */ /* 0x010fe20000000800 */
[----:B------:R-:W-:Y:S02]  /*0340*/  F2FP.PACK_AB R20, RZ, R20 ;  /* 0x00000014ff14723e */ /* 0x000fe400000000ff */
[----:B------:R-:W1:Y:S01]  /*0350*/  I2F.S8 R15, R15 ;  /* 0x0000000f000f7306 */ /* 0x000e620000001400 */
[----:B--2---:R-:W-:Y:S01]  /*0360*/  FMUL.FTZ R24, R18, c[0x0][0x198] ;  /* 0x0000660012187a20 */ /* 0x004fe20000410000 */
[----:B------:R-:W-:-:S02]  /*0370*/  HADD2 R18, R5.H0_H0, R17.H0_H0 ;  /* 0x2000001105127230 */ /* 0x000fc40000000800 */
[----:B------:R-:W-:Y:S02]  /*0380*/  HADD2 R17, R23.H0_H0, R8.H1_H1 ;  /* 0x3000000817117230 */ /* 0x000fe40000000800 */
[----:B------:R-:W-:Y:S01]  /*0390*/  HADD2 R20, R5.H1_H1, R20.H0_H0 ;  /* 0x2000001405147230 */ /* 0x000fe20000000c00 */
[----:B------:R-:W-:Y:S01]  /*03a0*/  F2FP.PACK_AB R24, RZ, R24 ;  /* 0x00000018ff18723e */ /* 0x000fe200000000ff */
[----:B0-----:R-:W-:Y:S01]  /*03b0*/  FMUL.FTZ R21, R16, c[0x0][0x198] ;  /* 0x0000660010157a20 */ /* 0x001fe20000410000 */
[----:B------:R-:W-:Y:S02]  /*03c0*/  HADD2.F32 R16, -RZ, R4.H0_H0 ;  /* 0x20000004ff107230 */ /* 0x000fe40000004100 */
[----:B------:R-:W-:Y:S02]  /*03d0*/  HADD2 R18, R18.H0_H0, R9.H0_H0 ;  /* 0x2000000912127230 */ /* 0x000fe40000000800 */
[----:B------:R-:W-:Y:S01]  /*03e0*/  HADD2.F32 R5, -RZ, R17.H0_H0 ;  /* 0x20000011ff057230 */ /* 0x000fe20000004100 */
[----:B------:R-:W-:Y:S01]  /*03f0*/  F2FP.PACK_AB R8, RZ, R21 ;  /* 0x00000015ff08723e */ /* 0x000fe200000000ff */
[----:B------:R-:W-:Y:S01]  /*0400*/  FADD.FTZ R22, RZ, R16 ;  /* 0x00000010ff167221 */ /* 0x000fe20000010000 */
[----:B------:R-:W-:Y:S01]  /*0410*/  HADD2 R21, R6.H0_H0, R19.H0_H0 ;  /* 0x2000001306157230 */ /* 0x000fe20000000800 */
[----:B-1----:R-:W-:Y:S01]  /*0420*/  FMUL.FTZ R15, R15, c[0x0][0x198] ;  /* 0x000066000f0f7a20 */ /* 0x002fe20000410000 */
[----:B------:R-:W-:Y:S01]  /*0430*/  HADD2 R20, R20.H0_H0, R9.H1_H1 ;  /* 0x3000000914147230 */ /* 0x000fe20000000800 */
[----:B------:R-:W-:Y:S01]  /*0440*/  FADD.FTZ R22, R22, R5 ;  /* 0x0000000516167221 */ /* 0x000fe20000010000 */
[----:B------:R-:W-:-:S02]  /*0450*/  HADD2.F32 R19, -RZ, R18.H0_H0 ;  /* 0x20000012ff137230 */ /* 0x000fc40000004100 */
[----:B------:R-:W-:Y:S01]  /*0460*/  F2FP.PACK_AB R15, RZ, R15 ;  /* 0x0000000fff0f723e */ /* 0x000fe200000000ff */
[----:B------:R-:W-:Y:S02]  /*0470*/  HADD2 R9, R6.H1_H1, R8.H0_H0 ;  /* 0x2000000806097230 */ /* 0x000fe40000000c00 */
[----:B------:R-:W-:Y:S01]  /*0480*/  HADD2 R6, R21.H0_H0, R10.H0_H0 ;  /* 0x2000000a15067230 */ /* 0x000fe20000000800 */
[----:B------:R-:W-:Y:S01]  /*0490*/  FADD.FTZ R8, R22, R19 ;  /* 0x0000001316087221 */ /* 0x000fe20000010000 */
[----:B------:R-:W-:Y:S02]  /*04a0*/  HADD2.F32 R21, -RZ, R20.H0_H0 ;  /* 0x20000014ff157230 */ /* 0x000fe40000004100 */
[----:B------:R-:W-:Y:S02]  /*04b0*/  HADD2 R15, R7.H0_H0, R15.H0_H0 ;  /* 0x2000000f070f7230 */ /* 0x000fe40000000800 */
[----:B------:R-:W-:Y:S01]  /*04c0*/  HADD2 R22, R9.H0_H0, R10.H1_H1 ;  /* 0x3000000a09167230 */ /* 0x000fe20000000800 */
[----:B------:R-:W-:Y:S01]  /*04d0*/  FADD.FTZ R8, R8, R21 ;  /* 0x0000001508087221 */ /* 0x000fe20000010000 */
[----:B------:R-:W-:-:S02]  /*04e0*/  HADD2.F32 R23, -RZ, R6.H0_H0 ;  /* 0x20000006ff177230 */ /* 0x000fc40000004100 */
[----:B------:R-:W-:Y:S02]  /*04f0*/  HADD2 R24, R7.H1_H1, R24.H0_H0 ;  /* 0x2000001807187230 */ /* 0x000fe40000000c00 */
[--C-:B------:R-:W-:Y:S01]  /*0500*/  HADD2 R7, R15.H0_H0, R11.reuse.H0_H0 ;  /* 0x2000000b0f077230 */ /* 0x100fe20000000800 */
[----:B------:R-:W-:Y:S01]  /*0510*/  FADD.FTZ R8, R8, R23 ;  /* 0x0000001708087221 */ /* 0x000fe20000010000 */
[----:B------:R-:W-:Y:S02]  /*0520*/  HADD2.F32 R25, -RZ, R22.H0_H0 ;  /* 0x20000016ff197230 */ /* 0x000fe40000004100 */
[----:B------:R-:W-:Y:S02]  /*0530*/  HADD2 R24, R24.H0_H0, R11.H1_H1 ;  /* 0x3000000b18187230 */ /* 0x000fe40000000800 */
[----:B------:R-:W-:Y:S01]  /*0540*/  HADD2.F32 R29, -RZ, R7.H0_H0 ;  /* 0x20000007ff1d7230 */ /* 0x000fe20000004100 */
[----:B------:R-:W-:Y:S02]  /*0550*/  FADD.FTZ R8, R8, R25 ;  /* 0x0000001908087221 */ /* 0x000fe40000010000 */
[----:B------:R-:W-:-:S02]  /*0560*/  HADD2.F32 R28, -RZ, R24.H0_H0 ;  /* 0x20000018ff1c7230 */ /* 0x000fc40000004100 */
[----:B------:R-:W-:-:S04]  /*0570*/  FADD.FTZ R9, R8, R29 ;  /* 0x0000001d08097221 */ /* 0x000fc80000010000 */
[----:B------:R-:W-:-:S05]  /*0580*/  FADD.FTZ R9, R9, R28 ;  /* 0x0000001c09097221 */ /* 0x000fca0000010000 */
[----:B------:R-:W0:Y:S02]  /*0590*/  SHFL.BFLY PT, R8, R9, 0x10, 0x1f ;  /* 0x0e001f0009087f89 */ /* 0x000e2400000e0000 */
[----:B0-----:R-:W-:-:S05]  /*05a0*/  FADD.FTZ R15, R9, R8 ;  /* 0x00000008090f7221 */ /* 0x001fca0000010000 */
[----:B------:R-:W0:Y:S02]  /*05b0*/  SHFL.BFLY PT, R8, R15, 0x8, 0x1f ;  /* 0x0d001f000f087f89 */ /* 0x000e2400000e0000 */
[----:B0-----:R-:W-:Y:S02]  /*05c0*/  FADD.FTZ R30, R15, R8 ;  /* 0x000000080f1e7221 */ /* 0x001fe40000010000 */
[----:B------:R-:W0:Y:S01]  /*05d0*/  @!P0 MUFU.RCP R15, R33 ;  /* 0x00000021000f8308 */ /* 0x000e220000001000 */
[-C--:B------:R-:W-:Y:S02]  /*05e0*/  IMAD.WIDE.U32 R8, R12, R13.reuse, c[0x0][0x180] ;  /* 0x000060000c087625 */ /* 0x080fe400078e000d */
[----:B------:R-:W1:Y:S02]  /*05f0*/  SHFL.BFLY PT, R11, R30, 0x4, 0x1f ;  /* 0x0c801f001e0b7f89 */ /* 0x000e6400000e0000 */
[----:B-1----:R-:W-:Y:S02]  /*0600*/  FADD.FTZ R32, R30, R11 ;  /* 0x0000000b1e207221 */ /* 0x002fe40000010000 */
[----:B------:R-:W-:Y:S01]  /*0610*/  IMAD.WIDE.U32 R12, R12, R13, c[0x0][0x188] ;  /* 0x000062000c0c7625 */ /* 0x000fe200078e000d */
[----:B------:R-:W5:Y:S04]  /*0620*/  LDG.E.128 R8, [R8.64] ;  /* 0x0000000408087981 */ /* 0x000f68000c1e1d00 */
[----:B------:R-:W1:Y:S02]  /*0630*/  SHFL.BFLY PT, R31, R32, 0x2, 0x1f ;  /* 0x0c401f00201f7f89 */ /* 0x000e6400000e0000 */
[----:B-1----:R-:W-:-:S05]  /*0640*/  FADD.FTZ R31, R32, R31 ;  /* 0x0000001f201f7221 */ /* 0x002fca0000010000 */
[----:B------:R-:W1:Y:S02]  /*0650*/  SHFL.BFLY PT, R14, R31, 0x1, 0x1f ;  /* 0x0c201f001f0e7f89 */ /* 0x000e6400000e0000 */
[----:B-1----:R-:W-:-:S04]  /*0660*/  @!P0 FADD.FTZ R14, R31, R14 ;  /* 0x0000000e1f0e8221 */ /* 0x002fc80000010000 */
[----:B0-----:R-:W-:Y:S02]  /*0670*/  @!P0 FMUL.FTZ R34, R14, R15 ;  /* 0x0000000f0e228220 */ /* 0x001fe40000410000 */
[----:B------:R-:W5:Y:S04]  /*0680*/  LDG.E.128 R12, [R12.64] ;  /* 0x000000040c0c7981 */ /* 0x000f68000c1e1d00 */
[----:B------:R-:W-:Y:S04]  /*0690*/  @!P0 STS [R3.X4], R34 ;  /* 0x0000002203008388 */ /* 0x000fe80000004800 */
[----:B------:R-:W-:Y:S06]  /*06a0*/  BAR.SYNC.DEFER_BLOCKING 0x0 ;  /* 0x0000000000007b1d */ /* 0x000fec0000010000 */
[----:B------:R-:W0:Y:S02]  /*06b0*/  LDS R32, [R3.X4] ;  /* 0x0000000003207984 */ /* 0x000e240000004800 */
        /* <DEDUP_REMOVED lines=38> */
.L_x_565:
[----:B------:R-:W-:Y:S05]  /*0920*/  BSYNC B0 ;  /* 0x0000000000007941 */ /* 0x000fea0003800000 */
.L_x_564:
[----:B------:R-:W-:Y:S01]  /*0930*/  BAR.SYNC.DEFER_BLOCKING 0x0 ;  /* 0x0000000000007b1d */ /* 0x000fe20000010000 */
[--C-:B-----5:R-:W-:Y:S01]  /*0940*/  HADD2.F32 R31, -RZ, R8.reuse.H0_H0 ;  /* 0x20000008ff1f7230 */ /* 0x120fe20000004100 */
[----:B------:R-:W-:Y:S01]  /*0950*/  IADD3 R2, P0, R2, c[0x0][0x160], RZ ;  /* 0x0000580002027a10 */ /* 0x000fe20007f1e0ff */
[----:B------:R-:W-:Y:S01]  /*0960*/  HADD2.F32 R8, -RZ, R8.H1_H1 ;  /* 0x30000008ff087230 */ /* 0x000fe20000004100 */
[----:B------:R-:W-:Y:S01]  /*0970*/  PRMT R6, R6, 0x5410, R22 ;  /* 0x0000541006067816 */ /* 0x000fe20000000016 */
[----:B------:R-:W-:Y:S01]  /*0980*/  HADD2.F32 R34, -RZ, R13.H1_H1 ;  /* 0x3000000dff227230 */ /* 0x000fe20000004100 */
[----:B------:R-:W-:Y:S02]  /*0990*/  PRMT R7, R7, 0x5410, R24 ;  /* 0x0000541007077816 */ /* 0x000fe40000000018 */
[----:B------:R-:W-:Y:S01]  /*09a0*/  PRMT R4, R4, 0x5410, R17 ;  /* 0x0000541004047816 */ /* 0x000fe20000000011 */
[----:B------:R-:W1:Y:S02]  /*09b0*/  LDS R30, [R3.X4] ;  /* 0x00000000031e7984 */ /* 0x000e640000004800 */
[----:B-1----:R-:W-:-:S02]  /*09c0*/  FADD.FTZ R16, R16, -R30 ;  /* 0x8000001e10107221 */ /* 0x002fc40000010000 */
[--C-:B------:R-:W-:Y:S02]  /*09d0*/  FADD.FTZ R5, R5, -R30.reuse ;  /* 0x8000001e05057221 */ /* 0x100fe40000010000 */
[----:B------:R-:W-:Y:S02]  /*09e0*/  FMUL.FTZ R16, R31, R16 ;  /* 0x000000101f107220 */ /* 0x000fe40000410000 */
[----:B------:R1:W2:Y:S01]  /*09f0*/  LDS R31, [R3.X4+0x10] ;  /* 0x00001000031f7984 */ /* 0x0002a20000004800 */
[----:B------:R-:W-:Y:S01]  /*0a00*/  FMUL.FTZ R8, R8, R5 ;  /* 0x0000000508087220 */ /* 0x000fe20000410000 */
[--C-:B------:R-:W-:Y:S01]  /*0a10*/  HADD2.F32 R5, -RZ, R12.reuse.H0_H0 ;  /* 0x2000000cff057230 */ /* 0x100fe20000004100 */
[--C-:B0-----:R-:W-:Y:S01]  /*0a20*/  FADD.FTZ R32, R21, -R30.reuse ;  /* 0x8000001e15207221 */ /* 0x101fe20000010000 */
[----:B------:R-:W-:Y:S01]  /*0a30*/  HADD2.F32 R12, -RZ, R12.H1_H1 ;  /* 0x3000000cff0c7230 */ /* 0x000fe20000004100 */
[----:B------:R-:W-:Y:S01]  /*0a40*/  FADD.FTZ R25, R25, -R30 ;  /* 0x8000001e19197221 */ /* 0x000fe20000010000 */
[----:B-1----:R-:W-:-:S02]  /*0a50*/  HADD2.F32 R3, -RZ, R10.H0_H0 ;  /* 0x2000000aff037230 */ /* 0x002fc40000004100 */
[----:B------:R-:W-:-:S05]  /*0a60*/  HADD2.F32 R10, -RZ, R10.H1_H1 ;  /* 0x3000000aff0a7230 */ /* 0x000fca0000004100 */
[----:B------:R-:W-:Y:S02]  /*0a70*/  FMUL.FTZ R10, R10, R25 ;  /* 0x000000190a0a7220 */ /* 0x000fe40000410000 */
[----:B--2---:R-:W-:Y:S02]  /*0a80*/  FFMA.FTZ R5, R16, R31, R5 ;  /* 0x0000001f10057223 */ /* 0x004fe40000010005 */
[----:B------:R-:W-:Y:S02]  /*0a90*/  FFMA.FTZ R8, R31, R8, R12 ;  /* 0x000000081f087223 */ /* 0x000fe4000001000c */
[----:B------:R-:W-:Y:S01]  /*0aa0*/  FMUL.FTZ R12, R5, c[0x0][0x19c] ;  /* 0x00006700050c7a20 */ /* 0x000fe20000410000 */
[--C-:B------:R-:W-:Y:S01]  /*0ab0*/  HADD2.F32 R5, -RZ, R9.reuse.H0_H0 ;  /* 0x20000009ff057230 */ /* 0x100fe20000004100 */
[----:B------:R-:W-:Y:S01]  /*0ac0*/  FADD.FTZ R16, R19, -R30 ;  /* 0x8000001e13107221 */ /* 0x000fe20000010000 */
[----:B------:R-:W-:Y:S01]  /*0ad0*/  HADD2.F32 R9, -RZ, R9.H1_H1 ;  /* 0x30000009ff097230 */ /* 0x000fe20000004100 */
[----:B------:R-:W-:-:S02]  /*0ae0*/  FMUL.FTZ R8, R8, c[0x0][0x19c] ;  /* 0x0000670008087a20 */ /* 0x000fc40000410000 */
[----:B------:R-:W-:Y:S01]  /*0af0*/  FMUL.FTZ R5, R5, R16 ;  /* 0x0000001005057220 */ /* 0x000fe20000410000 */
[----:B------:R-:W-:Y:S01]  /*0b00*/  HADD2.F32 R16, -RZ, R13.H0_H0 ;  /* 0x2000000dff107230 */ /* 0x000fe20000004100 */
[----:B------:R-:W-:Y:S01]  /*0b10*/  FMUL.FTZ R9, R9, R32 ;  /* 0x0000002009097220 */ /* 0x000fe20000410000 */
[--C-:B------:R-:W-:Y:S01]  /*0b20*/  HADD2.F32 R32, -RZ, R14.reuse.H0_H0 ;  /* 0x2000000eff207230 */ /* 0x100fe20000004100 */
[----:B------:R-:W-:Y:S01]  /*0b30*/  F2I.NTZ R12, R12 ;  /* 0x0000000c000c7305 */ /* 0x000fe20000203100 */
[----:B------:R-:W-:Y:S01]  /*0b40*/  HADD2.F32 R14, -RZ, R14.H1_H1 ;  /* 0x3000000eff0e7230 */ /* 0x000fe20000004100 */
[C---:B------:R-:W-:Y:S02]  /*0b50*/  FFMA.FTZ R16, R31.reuse, R5, R16 ;  /* 0x000000051f107223 */ /* 0x040fe40000010010 */
[----:B------:R-:W-:Y:S02]  /*0b60*/  FFMA.FTZ R9, R31, R9, R34 ;  /* 0x000000091f097223 */ /* 0x000fe40000010022 */
[----:B------:R-:W-:-:S02]  /*0b70*/  FMUL.FTZ R13, R16, c[0x0][0x19c] ;  /* 0x00006700100d7a20 */ /* 0x000fc40000410000 */
[--C-:B------:R-:W-:Y:S01]  /*0b80*/  FADD.FTZ R16, R23, -R30.reuse ;  /* 0x8000001e17107221 */ /* 0x100fe20000010000 */
[----:B------:R0:W-:Y:S01]  /*0b90*/  F2I.NTZ R5, R8 ;  /* 0x0000000800057305 */ /* 0x0001e20000203100 */
[----:B------:R-:W-:Y:S01]  /*0ba0*/  FADD.FTZ R34, R28, -R30 ;  /* 0x8000001e1c227221 */ /* 0x000fe20000010000 */
[----:B------:R-:W-:Y:S01]  /*0bb0*/  HADD2.F32 R28, -RZ, R15.H1_H1 ;  /* 0x3000000fff1c7230 */ /* 0x000fe20000004100 */
[----:B------:R-:W-:Y:S01]  /*0bc0*/  FMUL.FTZ R16, R3, R16 ;  /* 0x0000001003107220 */ /* 0x000fe20000410000 */
[--C-:B------:R-:W-:Y:S01]  /*0bd0*/  HADD2.F32 R3, -RZ, R11.reuse.H0_H0 ;  /* 0x2000000bff037230 */ /* 0x100fe20000004100 */
[----:B------:R-:W-:Y:S01]  /*0be0*/  FMUL.FTZ R9, R9, c[0x0][0x19c] ;  /* 0x0000670009097a20 */ /* 0x000fe20000410000 */
[----:B------:R-:W-:Y:S01]  /*0bf0*/  HADD2.F32 R11, -RZ, R11.H1_H1 ;  /* 0x3000000bff0b7230 */ /* 0x000fe20000004100 */
[----:B------:R-:W-:Y:S01]  /*0c00*/  FFMA.FTZ R19, R31, R16, R32 ;  /* 0x000000101f137223 */ /* 0x000fe20000010020 */
[----:B------:R-:W-:Y:S01]  /*0c10*/  HADD2.F32 R32, -RZ, R15.H0_H0 ;  /* 0x2000000fff207230 */ /* 0x000fe20000004100 */
[----:B0-----:R-:W-:Y:S01]  /*0c20*/  FADD.FTZ R8, R29, -R30 ;  /* 0x8000001e1d087221 */ /* 0x001fe20000010000 */
[----:B------:R-:W-:Y:S01]  /*0c30*/  F2I.NTZ R13, R13 ;  /* 0x0000000d000d7305 */ /* 0x000fe20000203100 */
[----:B------:R-:W-:-:S02]  /*0c40*/  FMUL.FTZ R11, R11, R34 ;  /* 0x000000220b0b7220 */ /* 0x000fc40000410000 */
[----:B------:R-:W-:Y:S02]  /*0c50*/  FMUL.FTZ R3, R3, R8 ;  /* 0x0000000803037220 */ /* 0x000fe40000410000 */
[C---:B------:R-:W-:Y:S02]  /*0c60*/  FFMA.FTZ R11, R31.reuse, R11, R28 ;  /* 0x0000000b1f0b7223 */ /* 0x040fe4000001001c */
[----:B------:R-:W-:Y:S01]  /*0c70*/  FFMA.FTZ R32, R31, R3, R32 ;  /* 0x000000031f207223 */ /* 0x000fe20000010020 */
[----:B------:R-:W0:Y:S01]  /*0c80*/  F2I.NTZ R16, R9 ;  /* 0x0000000900107305 */ /* 0x000e220000203100 */
[----:B------:R-:W-:Y:S02]  /*0c90*/  FMUL.FTZ R11, R11, c[0x0][0x19c] ;  /* 0x000067000b0b7a20 */ /* 0x000fe40000410000 */
[----:B------:R-:W-:Y:S02]  /*0ca0*/  FMUL.FTZ R32, R32, c[0x0][0x19c] ;  /* 0x0000670020207a20 */ /* 0x000fe40000410000 */
[----:B------:R-:W-:-:S02]  /*0cb0*/  FFMA.FTZ R10, R31, R10, R14 ;  /* 0x0000000a1f0a7223 */ /* 0x000fc4000001000e */
[----:B------:R-:W-:Y:S01]  /*0cc0*/  FMUL.FTZ R8, R19, c[0x0][0x19c] ;  /* 0x0000670013087a20 */ /* 0x000fe20000410000 */
[----:B------:R-:W-:Y:S01]  /*0cd0*/  F2I.NTZ R3, R32 ;  /* 0x0000002000037305 */ /* 0x000fe20000203100 */
[----:B------:R-:W-:-:S07]  /*0ce0*/  FMUL.FTZ R10, R10, c[0x0][0x19c] ;  /* 0x000067000a0a7a20 */ /* 0x000fce0000410000 */
[----:B------:R-:W1:Y:S01]  /*0cf0*/  F2I.NTZ R14, R11 ;  /* 0x0000000b000e7305 */ /* 0x000e620000203100 */
[----:B0-----:R-:W-:-:S04]  /*0d00*/  I2IP.S8.S32.SAT R13, R16, R13, RZ ;  /* 0x0000000d100d7239 */ /* 0x001fc800000010ff */
[----:B------:R-:W-:Y:S02]  /*0d10*/  I2IP.S8.S32.SAT R12, R5, R12, R13 ;  /* 0x0000000c050c7239 */ /* 0x000fe4000000100d */
[----:B------:R-:W-:Y:S01]  /*0d20*/  PRMT R5, R18, 0x5410, R20 ;  /* 0x0000541012057816 */ /* 0x000fe20000000014 */
[----:B------:R-:W-:Y:S08]  /*0d30*/  F2I.NTZ R8, R8 ;  /* 0x0000000800087305 */ /* 0x000ff00000203100 */
[----:B------:R-:W0:Y:S01]  /*0d40*/  F2I.NTZ R9, R10 ;  /* 0x0000000a00097305 */ /* 0x000e220000203100 */
[----:B-1----:R-:W-:-:S02]  /*0d50*/  I2IP.S8.S32.SAT R14, R14, R3, RZ ;  /* 0x000000030e0e7239 */ /* 0x002fc400000010ff */
[----:B------:R-:W-:Y:S02]  /*0d60*/  IADD3.X R3, R0, c[0x0][0x164], RZ, P0, !PT ;  /* 0x0000590000037a10 */ /* 0x000fe400007fe4ff */
[----:B0-----:R-:W-:-:S05]  /*0d70*/  I2IP.S8.S32.SAT R13, R9, R8, R14 ;  /* 0x00000008090d7239 */ /* 0x001fca000000100e */
[----:B------:R-:W-:Y:S04]  /*0d80*/  STG.E.64 [R2.64], R12 ;  /* 0x0000000c02007986 */ /* 0x000fe8000c101b04 */
[----:B------:R-:W-:Y:S01]  /*0d90*/  STG.E.128 [R26.64], R4 ;  /* 0x000000041a007986 */ /* 0x000fe2000c101d04 */
[----:B------:R-:W-:Y:S05]  /*0da0*/  EXIT ;  /* 0x000000000000794d */ /* 0x000fea0003800000 */
.L_x_566:
        /* <DEDUP_REMOVED lines=13> */
.L_x_607:


//--------------------- .text._ZN17fastertransformer46add_bias_input_layernorm_COL32_int8I_DataTypeOI7__half2EEvPT_PKaS5_PKS2_S7_S7_iiPKfS9_ --------------------------
	.section	.text._ZN17fastertransformer46add_bias_input_layernorm_COL32_int8I_DataTypeOI7__half2EEvPT_PKaS5_PKS2_S7_S7_iiPKfS9_,"ax",@progbits
	.sectioninfo	@"SHI_REGISTERS=20"
	.align	128
        .global         _ZN17fastertransformer46add_bias_input_layernorm_COL32_int8I_DataTypeOI7__half2EEvPT_PKaS5_PKS2_S7_S7_iiPKfS9_
        .type           _ZN17fastertransformer46add_bias_input_layernorm_COL32_int8I_DataTypeOI7__half2EEvPT_PKaS5_PKS2_S7_S7_iiPKfS9_,@function
        .size           _ZN17fastertransformer46add_bias_input_layernorm_COL32_int8I_DataTypeOI7__half2EEvPT_PKaS5_PKS2_S7_S7_iiPKfS9_,(.L_x_608 - _ZN17fastertransformer46add_bias_input_layernorm_COL32_int8I_DataTypeOI7__half2EEvPT_PKaS5_PKS2_S7_S7_iiPKfS9_)
        .other          _ZN17fastertransformer46add_bias_input_layernorm_COL32_int8I_DataTypeOI7__half2EEvPT_PKaS5_PKS2_S7_S7_iiPKfS9_,@"STO_CUDA_ENTRY STV_DEFAULT"
_ZN17fastertransformer46add_bias_input_layernorm_COL32_int8I_DataTypeOI7__half2EEvPT_PKaS5_PKS2_S7_S7_iiPKfS9_:
.text._ZN17fastertransformer46add_bias_input_layernorm_COL32_int8I_DataTypeOI7__half2EEvPT_PKaS5_PKS2_S7_S7_iiPKfS9_:
[----:B------:R-:W-:Y:S02]  /*0000*/  MOV R1, c[0x0][0x28] ;  /* 0x00000a0000017a02 */ /* 0x000fe40000000f00 */
[----:B------:R-:W0:Y:S01]  /*0010*/  S2R R2, SR_TID.X ;  /* 0x0000000000027919 */ /* 0x000e220000002100 */
[----:B------:R-:W-:Y:S01]  /*0020*/  HFMA2.MMA R11, -RZ, RZ, 0, 1.1920928955078125e-07 ;  /* 0x00000002ff0b7435 */ /* 0x000fe200000001ff */
        /* <DEDUP_REMOVED lines=128> */
.L_x_567:
        /* <DEDUP_REMOVED lines=13> */
.L_x_608:


//--------------------- .text._ZN17fastertransformer37add_bias_input_layernorm_COL32_int8IOI7__half2EEvPaPKaS4_PKT_S7_S7_iiPKfS9_S9_ --------------------------
	.section	.text._ZN17fastertransformer37add_bias_input_layernorm_COL32_int8IOI7__half2EEvPaPKaS4_PKT_S7_S7_iiPKfS9_S9_,"ax",@progbits
	.sectioninfo	@"SHI_REGISTERS=28"
	.align	128
        .global         _ZN17fastertransformer37add_bias_input_layernorm_COL32_int8IOI7__half2EEvPaPKaS4_PKT_S7_S7_iiPKfS9_S9_
        .type           _ZN17fastertransformer37add_bias_input_layernorm_COL32_int8IOI7__half2EEvPaPKaS4_PKT_S7_S7_iiPKfS9_S9_,@function
        .size           _ZN17fastertransformer37add_bias_input_layernorm_COL32_int8IOI7__half2EEvPaPKaS4_PKT_S7_S7_iiPKfS9_S9_,(.L_x_609 - _ZN17fastertransformer37add_bias_input_layernorm_COL32_int8IOI7__half2EEvPaPKaS4_PKT_S7_S7_iiPKfS9_S9_)
        .other          _ZN17fastertransformer37add_bias_input_layernorm_COL32_int8IOI7__half2EEvPaPKaS4_PKT_S7_S7_iiPKfS9_S9_,@"STO_CUDA_ENTRY STV_DEFAULT"
_ZN17fastertransformer37add_bias_input_layernorm_COL32_int8IOI7__half2EEvPaPKaS4_PKT_S7_S7_iiPKfS9_S9_:
.text._ZN17fastertransformer37add_bias_input_layernorm_COL32_int8IOI7__half2EEvPaPKaS4_PKT_S7_S7_iiPKfS9_S9_:
        /* <DEDUP_REMOVED lines=117> */
[----:B------:R-:W-:Y:S02]  /*0750*/  SHF.L.U32 R11, R3, 0x2, RZ ;  /* 0x00000002030b7819 */ /* 0x000fe400000006ff */
        /* <DEDUP_REMOVED lines=65> */
.L_x_568:
        /* <DEDUP_REMOVED lines=9> */
.L_x_609:


//--------------------- .text._ZN17fastertransformer47add_bias_input_layernorm_COL32_int32I_DataTypeOEP7__half2PK4int2PKS0_S6_S6_S6_iiPK6float2PKf --------------------------
	.section	.text._ZN17fastertransformer47add_bias_input_layernorm_COL32_int32I_DataTypeOEP7__half2PK4int2PKS0_S6_S6_S6_iiPK6float2PKf,"ax",@progbits
	.sectioninfo	@"SHI_REGISTERS=20"
	.align	128
        .global         _ZN17fastertransformer47add_bias_input_layernorm_COL32_int32I_DataTypeOEP7__half2PK4int2PKS0_S6_S6_S6_iiPK6float2PKf
        .type           _ZN17fastertransformer47add_bias_input_layernorm_COL32_int32I_DataTypeOEP7__half2PK4int2PKS0_S6_S6_S6_iiPK6float2PKf,@function
        .size           _ZN17fastertransformer47add_bias_input_layernorm_COL32_int32I_DataTypeOEP7__half2PK4int2PKS0_S6_S6_S6_iiPK6float2PKf,(.L_x_610 - _ZN17fastertransformer47add_bias_input_layernorm_COL32_int32I_DataTypeOEP7__half2PK4int2PKS0_S6_S6_S6_iiPK6float2PKf)
        .other          _ZN17fastertransformer47add_bias_input_layernorm_COL32_int32I_DataTypeOEP7__half2PK4int2PKS0_S6_S6_S6_iiPK6float2PKf,@"STO_CUDA_ENTRY STV_DEFAULT"
_ZN17fastertransformer47add_bias_input_layernorm_COL32_int32I_DataTypeOEP7__half2PK4int2PKS0_S6_S6_S6_iiPK6float2PKf:
.text._ZN17fastertransformer47add_bias_input_layernorm_COL32_int32I_DataTypeOEP7__half2PK4int2PKS0_S6_S6_S6_iiPK6float2PKf:
[----:B------:R-:W-:Y:S02]  /*0000*/  MOV R1, c[0x0][0x28] ;  /* 0x00000a0000017a02 */ /* 0x000fe40000000f00 */
[----:B------:R-:W0:Y:S01]  /*0010*/  S2R R2, SR_TID.X ;  /* 0x0000000000027919 */ /* 0x000e220000002100 */
[----:B------:R-:W-:Y:S01]  /*0020*/  HFMA2.MMA R9, -RZ, RZ, 0, 4.76837158203125e-07 ;  /* 0x00000008ff097435 */ /* 0x000fe200000001ff */
[----:B------:R-:W-:Y:S02]  /*0030*/  ULDC.64 UR4, c[0x0][0x118] ;  /* 0x0000460000047ab9 */ /* 0x000fe40000000a00 */
[----:B------:R-:W1:Y:S01]  /*0040*/  S2R R4, SR_CTAID.X ;  /* 0x0000000000047919 */ /* 0x000e620000002500 */
[----:B0-----:R-:W-:-:S04]  /*0050*/  SHF.L.U32 R0, R2, 0x1, RZ ;  /* 0x0000000102007819 */ /* 0x001fc800000006ff */
[C---:B------:R-:W-:Y:S02]  /*0060*/  LOP3.LUT R3, R0.reuse, 0x1e, RZ, 0xc0, !PT ;  /* 0x0000001e00037812 */ /* 0x040fe400078ec0ff */
[----:B------:R-:W-:Y:S02]  /*0070*/  LOP3.LUT R0, R0, 0xffffffe0, RZ, 0xc0, !PT ;  /* 0xffffffe000007812 */ /* 0x000fe400078ec0ff */
[----:B-1----:R-:W-:-:S05]  /*0080*/  LEA R3, R4, R3, 0x5 ;  /* 0x0000000304037211 */ /* 0x002fca00078e28ff */
[----:B------:R-:W-:-:S05]  /*0090*/  IMAD R0, R0, c[0x0][0x190], R3 ;  /* 0x0000640000007a24 */ /* 0x000fca00078e0203 */
[----:B------:R-:W-:Y:S01]  /*00a0*/  SHF.R.U32.HI R0, RZ, 0x1, R0 ;  /* 0x00000001ff007819 */ /* 0x000fe20000011600 */
[----:B------:R-:W-:-:S04]  /*00b0*/  HFMA2.MMA R11, -RZ, RZ, 0, 2.384185791015625e-07 ;  /* 0x00000004ff0b7435 */ /* 0x000fc800000001ff */
[----:B------:R-:W-:-:S06]  /*00c0*/  IMAD.WIDE R6, R0, R9, c[0x0][0x168] ;  /* 0x00005a0000067625 */ /* 0x000fcc00078e0209 */
[----:B------:R-:W2:Y:S01]  /*00d0*/  LDG.E.64.CONSTANT R6, [R6.64] ;  /* 0x0000000406067981 */ /* 0x000ea2000c1e9b00 */
[----:B------:R-:W-:-:S04]  /*00e0*/  IMAD.WIDE.U32 R12, R2, R11, c[0x0][0x178] ;  /* 0x00005e00020c7625 */ /* 0x000fc800078e000b */
[----:B------:R-:W-:Y:S01]  /*00f0*/  IMAD.WIDE R10, R0, R11, c[0x0][0x170] ;  /* 0x00005c00000a7625 */ /* 0x000fe200078e020b */
[----:B------:R-:W-:Y:S01]  /*0100*/  MOV R4, c[0x0][0x1a0] ;  /* 0x0000680000047a02 */ /* 0x000fe20000000f00 */
[----:B------:R-:W3:Y:S02]  /*0110*/  LDG.E.CONSTANT R13, [R12.64] ;  /* 0x000000040c0d7981 */ /* 0x000ee4000c1e9900 */
[----:B------:R-:W-:Y:S01]  /*0120*/  IMAD.WIDE.U32 R8, R2, R9, c[0x0][0x198] ;  /* 0x0000660002087625 */ /* 0x000fe200078e0009 */
[----:B------:R-:W-:Y:S01]  /*0130*/  MOV R5, c[0x0][0x1a4] ;  /* 0x0000690000057a02 */ /* 0x000fe20000000f00 */
[----:B------:R0:W3:Y:S04]  /*0140*/  LDG.E.CONSTANT R10, [R10.64] ;  /* 0x000000040a0a7981 */ /* 0x0000e8000c1e9900 */
[----:B------:R-:W4:Y:S04]  /*0150*/  LDG.E.64.CONSTANT R8, [R8.64] ;  /* 0x0000000408087981 */ /* 0x000f28000c1e9b00 */
[----:B------:R-:W5:Y:S01]  /*0160*/  LDG.E.CONSTANT R4, [R4.64] ;  /* 0x0000000404047981 */ /* 0x000f62000c1e9900 */
[----:B0-----:R-:W-:Y:S08]  /*0170*/  I2F.U32 R11, R2 ;  /* 0x00000002000b7306 */ /* 0x001ff00000201000 */
[----:B--2---:R-:W4:Y:S08]  /*0180*/  I2F R3, R6 ;  /* 0x0000000600037306 */ /* 0x004f300000201400 */
[----:B------:R-:W0:Y:S01]  /*0190*/  I2F R14, R7 ;  /* 0x00000007000e7306 */ /* 0x000e220000201400 */
[----:B---3--:R-:W-:Y:S01]  /*01a0*/  HADD2 R13, R10, R13 ;  /* 0x0000000d0a0d7230 */ /* 0x008fe20000000000 */
[----:B----4-:R-:W-:-:S04]  /*01b0*/  FMUL.FTZ R3, R8, R3 ;  /* 0x0000000308037220 */ /* 0x010fc80000410000 */
[--C-:B------:R-:W-:Y:S01]  /*01c0*/  HADD2.F32 R12, -RZ, R13.reuse.H1_H1 ;  /* 0x3000000dff0c7230 */ /* 0x100fe20000004100 */
[----:B-----5:R-:W-:Y:S02]  /*01d0*/  FMUL.FTZ R3, R4, R3 ;  /* 0x0000000304037220 */ /* 0x020fe40000410000 */
[----:B0-----:R-:W-:Y:S01]  /*01e0*/  FMUL.FTZ R15, R9, R14 ;  /* 0x0000000e090f7220 */ /* 0x001fe20000410000 */
[----:B------:R-:W-:-:S03]  /*01f0*/  HADD2.F32 R14, -RZ, R13.H0_H0 ;  /* 0x2000000dff0e7230 */ /* 0x000fc60000004100 */
[----:B------:R-:W-:Y:S02]  /*0200*/  FMUL.FTZ R15, R4, R15 ;  /* 0x0000000f040f7220 */ /* 0x000fe40000410000 */
[----:B------:R-:W-:Y:S02]  /*0210*/  FFMA.FTZ R3, R3, 6.1999999161344021559e-05, R14 ;  /* 0x388205ff03037823 */ /* 0x000fe4000001000e */
[----:B------:R-:W-:-:S04]  /*0220*/  FFMA.FTZ R4, R15, 6.1999999161344021559e-05, R12 ;  /* 0x388205ff0f047823 */ /* 0x000fc8000001000c */
        /* <DEDUP_REMOVED lines=11> */
[----:B------:R-:W1:Y:S01]  /*02e0*/  I2F.U32 R12, c[0x0][0x0] ;  /* 0x00000000000c7b06 */ /* 0x000e620000201000 */
[----:B------:R-:W-:-:S04]  /*02f0*/  SHF.R.U32.HI R6, RZ, 0x3, R2 ;  /* 0x00000003ff067819 */ /* 0x000fc80000011602 */
[----:B------:R-:W-:Y:S01]  /*0300*/  LOP3.LUT R6, R6, 0x1ffffffc, RZ, 0xc0, !PT ;  /* 0x1ffffffc06067812 */ /* 0x000fe200078ec0ff */
[----:B0-----:R-:W-:-:S05]  /*0310*/  FADD.FTZ R7, R9, R10 ;  /* 0x0000000a09077221 */ /* 0x001fca0000010000 */
[----:B------:R-:W-:Y:S01]  /*0320*/  @!P0 STS [R6+0x8], R7 ;  /* 0x0000080706008388 */ /* 0x000fe20000000800 */
[----:B-1----:R-:W-:Y:S01]  /*0330*/  FMUL.FTZ R12, R12, 0.03125 ;  /* 0x3d0000000c0c7820 */ /* 0x002fe20000410000 */
[----:B------:R-:W-:Y:S02]  /*0340*/  HFMA2.MMA R8, -RZ, RZ, 0, 0 ;  /* 0x00000000ff087435 */ /* 0x000fe400000001ff */
[----:B------:R-:W-:Y:S02]  /*0350*/  BAR.SYNC.DEFER_BLOCKING 0x0 ;  /* 0x0000000000007b1d */ /* 0x000fe40000010000 */
[----:B------:R-:W-:-:S13]  /*0360*/  FSETP.GT.FTZ.AND P1, PT, R12, R11, PT ;  /* 0x0000000b0c00720b */ /* 0x000fda0003f34000 */
        /* <DEDUP_REMOVED lines=19> */
[----:B------:R-:W-:Y:S02]  /*04a0*/  FADD.FTZ R3, R3, -R8 ;  /* 0x8000000803037221 */ /* 0x000fe40000010000 */
[----:B------:R-:W-:-:S04]  /*04b0*/  FMUL.FTZ R8, R4, R4 ;  /* 0x0000000404087220 */ /* 0x000fc80000410000 */
        /* <DEDUP_REMOVED lines=8> */
[----:B------:R-:W-:Y:S02]  /*0540*/  SHF.L.U32 R11, R2, 0x2, RZ ;  /* 0x00000002020b7819 */ /* 0x000fe400000006ff */
[----:B------:R-:W-:Y:S02]  /*0550*/  SHF.R.U32.HI R2, RZ, 0x1e, R2 ;  /* 0x0000001eff027819 */ /* 0x000fe40000011602 */
[----:B------:R-:W-:Y:S01]  /*0560*/  IADD3 R8, P3, R11, c[0x0][0x180], RZ ;  /* 0x000060000b087a10 */ /* 0x000fe20007f7e0ff */
[----:B0-----:R-:W-:-:S05]  /*0570*/  FADD.FTZ R14, R15, R14 ;  /* 0x0000000e0f0e7221 */ /* 0x001fca0000010000 */
[----:B------:R-:W0:Y:S01]  /*0580*/  SHFL.BFLY PT, R13, R14, 0x1, 0x1f ;  /* 0x0c201f000e0d7f89 */ /* 0x000e2200000e0000 */
[----:B------:R-:W-:Y:S02]  /*0590*/  IADD3 R10, P4, R11, c[0x0][0x188], RZ ;  /* 0x000062000b0a7a10 */ /* 0x000fe40007f9e0ff */
[C---:B------:R-:W-:Y:S02]  /*05a0*/  IADD3.X R9, R2.reuse, c[0x0][0x184], RZ, P3, !PT ;  /* 0x0000610002097a10 */ /* 0x040fe40001ffe4ff */
[----:B------:R-:W-:-:S03]  /*05b0*/  IADD3.X R11, R2, c[0x0][0x18c], RZ, P4, !PT ;  /* 0x00006300020b7a10 */ /* 0x000fc600027fe4ff */
[----:B------:R1:W2:Y:S04]  /*05c0*/  LDG.E.CONSTANT R7, [R8.64] ;  /* 0x0000000408077981 */ /* 0x0002a8000c1e9900 */
[----:B------:R3:W4:Y:S01]  /*05d0*/  LDG.E.CONSTANT R2, [R10.64] ;  /* 0x000000040a027981 */ /* 0x000722000c1e9900 */
        /* <DEDUP_REMOVED lines=35> */
.L_x_569:
        /* <DEDUP_REMOVED lines=15> */
.L_x_610:


//--------------------- .text._ZN17fastertransformer47add_bias_input_layernorm_COL32_int32I_DataTypeOEPfPKiPKfS4_S4_S4_iiS4_S4_ --------------------------
	.section	.text._ZN17fastertransformer47add_bias_input_layernorm_COL32_int32I_DataTypeOEPfPKiPKfS4_S4_S4_iiS4_S4_,"ax",@progbits
	.sectioninfo	@"SHI_REGISTERS=18"
	.align	128
        .global         _ZN17fastertransformer47add_bias_input_layernorm_COL32_int32I_DataTypeOEPfPKiPKfS4_S4_S4_iiS4_S4_
        .type           _ZN17fastertransformer47add_bias_input_layernorm_COL32_int32I_DataTypeOEPfPKiPKfS4_S4_S4_iiS4_S4_,@function
        .size           _ZN17fastertransformer47add_bias_input_layernorm_COL32_int32I_DataTypeOEPfPKiPKfS4_S4_S4_iiS4_S4_,(.L_x_611 - _ZN17fastertransformer47add_bias_input_layernorm_COL32_int32I_DataTypeOEPfPKiPKfS4_S4_S4_iiS4_S4_)
        .other          _ZN17fastertransformer47add_bias_input_layernorm_COL32_int32I_DataTypeOEPfPKiPKfS4_S4_S4_iiS4_S4_,@"STO_CUDA_ENTRY STV_DEFAULT"
_ZN17fastertransformer47add_bias_input_layernorm_COL32_int32I_DataTypeOEPfPKiPKfS4_S4_S4_iiS4_S4_:
.text._ZN17fastertransformer47add_bias_input_layernorm_COL32_int32I_DataTypeOEPfPKiPKfS4_S4_S4_iiS4_S4_:
[----:B------:R-:W-:Y:S02]  /*0000*/  MOV R1, c[0x0][0x28] ;  /* 0x00000a0000017a02 */ /* 0x000fe40000000f00 */
[----:B------:R-:W0:Y:S01]  /*0010*/  S2R R0, SR_CTAID.X ;  /* 0x0000000000007919 */ /* 0x000e220000002500 */
[----:B------:R-:W-:Y:S01]  /*0020*/  HFMA2.MMA R12, -RZ, RZ, 0, 2.384185791015625e-07 ;  /* 0x00000004ff0c7435 */ /* 0x000fe200000001ff */
[----:B------:R-:W-:Y:S02]  /*0030*/  ULDC.64 UR4, c[0x0][0x118] ;  /* 0x0000460000047ab9 */ /* 0x000fe40000000a00 */
[----:B------:R-:W1:Y:S01]  /*0040*/  S2R R3, SR_TID.X ;  /* 0x0000000000037919 */ /* 0x000e620000002100 */
[----:B0-----:R-:W-:Y:S02]  /*0050*/  SHF.L.U32 R5, R0, 0x5, RZ ;  /* 0x0000000500057819 */ /* 0x001fe400000006ff */
[C---:B-1----:R-:W-:Y:S02]  /*0060*/  LOP3.LUT R2, R3.reuse, 0x1f, RZ, 0xc0, !PT ;  /* 0x0000001f03027812 */ /* 0x042fe400078ec0ff */
[----:B------:R-:W-:Y:S02]  /*0070*/  LOP3.LUT R0, R3, 0xffffffe0, RZ, 0xc0, !PT ;  /* 0xffffffe003007812 */ /* 0x000fe400078ec0ff */
[----:B------:R-:W-:-:S05]  /*0080*/  LOP3.LUT R5, R5, 0xffffffe0, R2, 0xe2, !PT ;  /* 0xffffffe005057812 */ /* 0x000fca00078ee202 */
[----:B------:R-:W-:-:S04]  /*0090*/  IMAD R0, R0, c[0x0][0x190], R5 ;  /* 0x0000640000007a24 */ /* 0x000fc800078e0205 */
[----:B------:R-:W-:-:S06]  /*00a0*/  IMAD.WIDE R4, R0, R12, c[0x0][0x168] ;  /* 0x00005a0000047625 */ /* 0x000fcc00078e020c */
[----:B------:R-:W2:Y:S01]  /*00b0*/  LDG.E.CONSTANT R5, [R4.64] ;  /* 0x0000000404057981 */ /* 0x000ea2000c1e9900 */
[CC--:B------:R-:W-:Y:S01]  /*00c0*/  IMAD.WIDE R8, R3.reuse, R12.reuse, c[0x0][0x198] ;  /* 0x0000660003087625 */ /* 0x0c0fe200078e020c */
[----:B------:R-:W-:Y:S02]  /*00d0*/  MOV R6, c[0x0][0x1a0] ;  /* 0x0000680000067a02 */ /* 0x000fe40000000f00 */
[----:B------:R-:W-:Y:S01]  /*00e0*/  MOV R7, c[0x0][0x1a4] ;  /* 0x0000690000077a02 */ /* 0x000fe20000000f00 */
[-C--:B------:R-:W-:Y:S02]  /*00f0*/  IMAD.WIDE R10, R0, R12.reuse, c[0x0][0x170] ;  /* 0x00005c00000a7625 */ /* 0x080fe400078e020c */
[----:B------:R-:W3:Y:S02]  /*0100*/  LDG.E.CONSTANT R9, [R8.64] ;  /* 0x0000000408097981 */ /* 0x000ee4000c1e9900 */
[----:B------:R-:W-:Y:S02]  /*0110*/  IMAD.WIDE R12, R3, R12, c[0x0][0x178] ;  /* 0x00005e00030c7625 */ /* 0x000fe400078e020c */
[----:B------:R-:W4:Y:S04]  /*0120*/  LDG.E.CONSTANT R6, [R6.64] ;  /* 0x0000000406067981 */ /* 0x000f28000c1e9900 */
[----:B------:R0:W5:Y:S04]  /*0130*/  LDG.E.CONSTANT R10, [R10.64] ;  /* 0x000000040a0a7981 */ /* 0x000168000c1e9900 */
[----:B------:R1:W4:Y:S01]  /*0140*/  LDG.E.CONSTANT R13, [R12.64] ;  /* 0x000000040c0d7981 */ /* 0x000322000c1e9900 */
[----:B------:R-:W-:-:S02]  /*0150*/  ISETP.NE.AND P1, PT, R2, RZ, PT ;  /* 0x000000ff0200720c */ /* 0x000fc40003f25270 */
[----:B------:R-:W-:Y:S01]  /*0160*/  ISETP.NE.AND P2, PT, R3, RZ, PT ;  /* 0x000000ff0300720c */ /* 0x000fe20003f45270 */
[----:B0-----:R-:W0:-:S12]  /*0170*/  I2F.U32 R11, c[0x0][0x0] ;  /* 0x00000000000b7b06 */ /* 0x001e180000201000 */
[----:B-1----:R-:W1:Y:S01]  /*0180*/  @!P2 I2F R12, c[0x0][0x194] ;  /* 0x00006500000cab06 */ /* 0x002e620000201400 */
[----:B0-----:R-:W-:-:S07]  /*0190*/  FMUL.FTZ R11, R11, 0.03125 ;  /* 0x3d0000000b0b7820 */ /* 0x001fce0000410000 */
[----:B-1----:R-:W-:Y:S08]  /*01a0*/  @!P2 MUFU.RCP R12, R12 ;  /* 0x0000000c000ca308 */ /* 0x002ff00000001000 */
[----:B--2---:R-:W3:Y:S02]  /*01b0*/  I2F R14, R5 ;  /* 0x00000005000e7306 */ /* 0x004ee40000201400 */
[----:B---3--:R-:W-:Y:S01]  /*01c0*/  FMUL.FTZ R15, R14, R9 ;  /* 0x000000090e0f7220 */ /* 0x008fe20000410000 */
[----:B------:R-:W-:-:S03]  /*01d0*/  SHF.R.S32.HI R14, RZ, 0x1f, R3 ;  /* 0x0000001fff0e7819 */ /* 0x000fc60000011403 */
[----:B----4-:R-:W-:Y:S01]  /*01e0*/  FMUL.FTZ R15, R6, R15 ;  /* 0x0000000f060f7220 */ /* 0x010fe20000410000 */
[----:B------:R-:W-:-:S03]  /*01f0*/  SHF.L.U64.HI R14, R3, 0x2, R14 ;  /* 0x00000002030e7819 */ /* 0x000fc6000001020e */
[----:B-----5:R-:W-:Y:S02]  /*0200*/  FFMA.FTZ R4, R15, 6.1999999161344021559e-05, R10 ;  /* 0x388205ff0f047823 */ /* 0x020fe4000001000a */
[----:B------:R-:W0:Y:S02]  /*0210*/  I2F.U32 R10, R3 ;  /* 0x00000003000a7306 */ /* 0x000e240000201000 */
[----:B------:R-:W-:-:S05]  /*0220*/  FADD.FTZ R4, R4, R13 ;  /* 0x0000000d04047221 */ /* 0x000fca0000010000 */
[----:B------:R-:W1:Y:S01]  /*0230*/  SHFL.BFLY PT, R9, R4, 0x10, 0x1f ;  /* 0x0e001f0004097f89 */ /* 0x000e6200000e0000 */
[----:B0-----:R-:W-:Y:S01]  /*0240*/  FSETP.GT.FTZ.AND P0, PT, R11, R10, PT ;  /* 0x0000000a0b00720b */ /* 0x001fe20003f14000 */
[----:B-1----:R-:W-:-:S05]  /*0250*/  FADD.FTZ R9, R4, R9 ;  /* 0x0000000904097221 */ /* 0x002fca0000010000 */
[----:B------:R-:W0:Y:S02]  /*0260*/  SHFL.BFLY PT, R6, R9, 0x8, 0x1f ;  /* 0x0d001f0009067f89 */ /* 0x000e2400000e0000 */
[----:B0-----:R-:W-:Y:S01]  /*0270*/  FADD.FTZ R6, R9, R6 ;  /* 0x0000000609067221 */ /* 0x001fe20000010000 */
[----:B------:R-:W-:-:S04]  /*0280*/  SHF.R.U32.HI R9, RZ, 0x3, R3 ;  /* 0x00000003ff097819 */ /* 0x000fc80000011603 */
        /* <DEDUP_REMOVED lines=21> */
[----:B------:R-:W-:-:S05]  /*03e0*/  @!P2 FMUL.FTZ R6, R7, R12 ;  /* 0x0000000c0706a220 */ /* 0x000fca0000410000 */
[----:B------:R0:W-:Y:S04]  /*03f0*/  @!P2 STS [RZ], R6 ;  /* 0x00000006ff00a388 */ /* 0x0001e80000000800 */
[----:B------:R-:W-:Y:S01]  /*0400*/  BAR.SYNC.DEFER_BLOCKING 0x0 ;  /* 0x0000000000007b1d */ /* 0x000fe20000010000 */
[----:B0-----:R-:W-:-:S05]  /*0410*/  SHF.L.U32 R6, R3, 0x2, RZ ;  /* 0x0000000203067819 */ /* 0x001fca00000006ff */
        /* <DEDUP_REMOVED lines=17> */
[----:B------:R-:W4:Y:S01]  /*0530*/  @!P2 I2F R13, c[0x0][0x194] ;  /* 0x00006500000dab06 */ /* 0x000f220000201400 */
[----:B0-----:R-:W-:-:S07]  /*0540*/  FADD.FTZ R15, R12, R15 ;  /* 0x0000000f0c0f7221 */ /* 0x001fce0000010000 */
[----:B----4-:R-:W0:Y:S01]  /*0550*/  @!P2 MUFU.RCP R13, R13 ;  /* 0x0000000d000da308 */ /* 0x010e220000001000 */
[----:B------:R-:W4:Y:S02]  /*0560*/  SHFL.BFLY PT, R10, R15, 0x1, 0x1f ;  /* 0x0c201f000f0a7f89 */ /* 0x000f2400000e0000 */
[----:B----4-:R-:W-:-:S05]  /*0570*/  FADD.FTZ R10, R15, R10 ;  /* 0x0000000a0f0a7221 */ /* 0x010fca0000010000 */
[----:B------:R-:W-:Y:S04]  /*0580*/  @!P1 STS [R5+0x8], R10 ;  /* 0x0000080a05009388 */ /* 0x000fe80000000800 */
[----:B------:R-:W-:Y:S06]  /*0590*/  BAR.SYNC.DEFER_BLOCKING 0x0 ;  /* 0x0000000000007b1d */ /* 0x000fec0000010000 */
[----:B------:R-:W4:Y:S04]  /*05a0*/  @P0 LDS R11, [R2.X4+0x8] ;  /* 0x00000800020b0984 */ /* 0x000f280000004800 */
[----:B----4-:R-:W4:Y:S02]  /*05b0*/  SHFL.BFLY PT, R12, R11, 0x10, 0x1f ;  /* 0x0e001f000b0c7f89 */ /* 0x010f2400000e0000 */
[----:B----4-:R-:W-:-:S05]  /*05c0*/  FADD.FTZ R12, R12, R11 ;  /* 0x0000000b0c0c7221 */ /* 0x010fca0000010000 */
[----:B-1----:R-:W1:Y:S02]  /*05d0*/  SHFL.BFLY PT, R9, R12, 0x8, 0x1f ;  /* 0x0d001f000c097f89 */ /* 0x002e6400000e0000 */
[----:B-1----:R-:W-:-:S05]  /*05e0*/  FADD.FTZ R9, R12, R9 ;  /* 0x000000090c097221 */ /* 0x002fca0000010000 */
[----:B------:R-:W1:Y:S02]  /*05f0*/  SHFL.BFLY PT, R8, R9, 0x4, 0x1f ;  /* 0x0c801f0009087f89 */ /* 0x000e6400000e0000 */
[----:B-1----:R-:W-:Y:S01]  /*0600*/  FADD.FTZ R8, R9, R8 ;  /* 0x0000000809087221 */ /* 0x002fe20000010000 */
[----:B------:R-:W-:-:S04]  /*0610*/  SHF.R.S32.HI R9, RZ, 0x1f, R0 ;  /* 0x0000001fff097819 */ /* 0x000fc80000011400 */
[----:B---3--:R-:W1:Y:S02]  /*0620*/  SHFL.BFLY PT, R7, R8, 0x2, 0x1f ;  /* 0x0c401f0008077f89 */ /* 0x008e6400000e0000 */
[----:B-1----:R-:W-:Y:S01]  /*0630*/  FADD.FTZ R7, R8, R7 ;  /* 0x0000000708077221 */ /* 0x002fe20000010000 */
[----:B------:R-:W-:-:S04]  /*0640*/  LEA R8, P0, R0, c[0x0][0x160], 0x2 ;  /* 0x0000580000087a11 */ /* 0x000fc800078010ff */
[----:B------:R-:W1:Y:S01]  /*0650*/  SHFL.BFLY PT, R10, R7, 0x1, 0x1f ;  /* 0x0c201f00070a7f89 */ /* 0x000e6200000e0000 */
[----:B------:R-:W-:Y:S01]  /*0660*/  LEA.HI.X R9, R0, c[0x0][0x164], R9, 0x2, P0 ;  /* 0x0000590000097a11 */ /* 0x000fe200000f1409 */
        /* <DEDUP_REMOVED lines=10> */
.L_x_570:
        /* <DEDUP_REMOVED lines=15> */
.L_x_611:


//--------------------- .nv.global.init           --------------------------
	.section	.nv.global.init,"aw",@progbits
	.align	4
.nv.global.init:
	.type		mrg32k3aM1SubSeq,@object
	.size		mrg32k3aM1SubSeq,(mrg32k3aM2SubSeq - mrg32k3aM1SubSeq)
mrg32k3aM1SubSeq:
        /*0000*/ 	.byte	0x0b, 0xcc, 0xee, 0x04, 0x73, 0x29, 0x8b, 0x6f, 0xf6, 0x53, 0x03, 0xf6, 0x23, 0xf6, 0xea, 0xda
        /* <DEDUP_REMOVED lines=125> */
	.type		mrg32k3aM2SubSeq,@object
	.size		mrg32k3aM2SubSeq,(mrg32k3aM1 - mrg32k3aM2SubSeq)
mrg32k3aM2SubSeq:
        /* <DEDUP_REMOVED lines=126> */
	.type		mrg32k3aM1,@object
	.size		mrg32k3aM1,(mrg32k3aM1Seq - mrg32k3aM1)
mrg32k3aM1:
        /* <DEDUP_REMOVED lines=144> */
	.type		mrg32k3aM1Seq,@object
	.size		mrg32k3aM1Seq,(mrg32k3aM2 - mrg32k3aM1Seq)
mrg32k3aM1Seq:
        /* <DEDUP_REMOVED lines=144> */
	.type		mrg32k3aM2,@object
	.size		mrg32k3aM2,(mrg32k3aM2Seq - mrg32k3aM2)
mrg32k3aM2:
        /* <DEDUP_REMOVED lines=144> */
	.type		mrg32k3aM2Seq,@object
	.size		mrg32k3aM2Seq,(precalc_xorwow_matrix - mrg32k3aM2Seq)
mrg32k3aM2Seq:
        /* <DEDUP_REMOVED lines=144> */
	.type		precalc_xorwow_matrix,@object
	.size		precalc_xorwow_matrix,(precalc_xorwow_offset_matrix - precalc_xorwow_matrix)
precalc_xorwow_matrix:
        /* <DEDUP_REMOVED lines=6400> */
	.type		precalc_xorwow_offset_matrix,@object
	.size		precalc_xorwow_offset_matrix,(.L_1 - precalc_xorwow_offset_matrix)
precalc_xorwow_offset_matrix:
        /* <DEDUP_REMOVED lines=6400> */
.L_1:


//--------------------- .nv.shared._ZN17fastertransformer44add_bias_input_layernorm_ROW_int8I_DataTypeOI6__halfEEvPT_PKaS5_PKS2_S7_S7_iiPKfS9_ --------------------------
	.section	.nv.shared._ZN17fastertransformer44add_bias_input_layernorm_ROW_int8I_DataTypeOI6__halfEEvPT_PKaS5_PKS2_S7_S7_iiPKfS9_,"aw",@nobits
	.sectionflags	@""
	.align	4
.nv.shared._ZN17fastertransformer44add_bias_input_layernorm_ROW_int8I_DataTypeOI6__halfEEvPT_PKaS5_PKS2_S7_S7_iiPKfS9_:
	.zero		136


//--------------------- .nv.global                --------------------------
	.section	.nv.global,"aw",@nobits
.nv.global:
	.type		_ZN56_INTERNAL_8748ddb6_25_layernorm_int8_kernels_cu_ae8c707c4cuda3std6ranges3__45__cpo9iter_moveE,@object
	.size		_ZN56_INTERNAL_8748ddb6_25_layernorm_int8_kernels_cu_ae8c707c4cuda3std6ranges3__45__cpo9iter_moveE,(_ZN56_INTERNAL_8748ddb6_25_layernorm_int8_kernels_cu_ae8c707c4cuda3std3__458_GLOBAL__N__8748ddb6_25_layernorm_int8_kernels_cu_ae8c707c6ignoreE - _ZN56_INTERNAL_8748ddb6_25_layernorm_int8_kernels_cu_ae8c707c4cuda3std6ranges3__45__cpo9iter_moveE)
_ZN56_INTERNAL_8748ddb6_25_layernorm_int8_kernels_cu_ae8c707c4cuda3std6ranges3__45__cpo9iter_moveE:
	.zero		1
	.type		_ZN56_INTERNAL_8748ddb6_25_layernorm_int8_kernels_cu_ae8c707c4cuda3std3__458_GLOBAL__N__8748ddb6_25_layernorm_int8_kernels_cu_ae8c707c6ignoreE,@object
	.size		_ZN56_INTERNAL_8748ddb6_25_layernorm_int8_kernels_cu_ae8c707c4cuda3std3__458_GLOBAL__N__8748ddb6_25_layernorm_int8_kernels_cu_ae8c707c6ignoreE,(_ZN56_INTERNAL_8748ddb6_25_layernorm_int8_kernels_cu_ae8c707c4cuda3std3__45__cpo4cendE - _ZN56_INTERNAL_8748ddb6_25_layernorm_int8_kernels_cu_ae8c707c4cuda3std3__458_GLOBAL__N__8748ddb6_25_layernorm_int8_kernels_cu_ae8c707c6ignoreE)
_ZN56_INTERNAL_8748ddb6_25_layernorm_int8_kernels_cu_ae8c707c4cuda3std3__458_GLOBAL__N__8748ddb6_25_layernorm_int8_kernels_cu_ae8c707c6ignoreE:
	.zero		1
	.type		_ZN56_INTERNAL_8748ddb6_25_layernorm_int8_kernels_cu_ae8c707c4cuda3std3__45__cpo4cendE,@object
	.size		_ZN56_INTERNAL_8748ddb6_25_layernorm_int8_kernels_cu_ae8c707c4cuda3std3__45__cpo4cendE,(_ZN56_INTERNAL_8748ddb6_25_layernorm_int8_kernels_cu_ae8c707c4cuda3std3__45__cpo3endE - _ZN56_INTERNAL_8748ddb6_25_layernorm_int8_kernels_cu_ae8c707c4cuda3std3__45__cpo4cendE)
_ZN56_INTERNAL_8748ddb6_25_layernorm_int8_kernels_cu_ae8c707c4cuda3std3__45__cpo4cendE:
	.zero		1
	.type		_ZN56_INTERNAL_8748ddb6_25_layernorm_int8_kernels_cu_ae8c707c4cuda3std3__45__cpo3endE,@object
	.size		_ZN56_INTERNAL_8748ddb6_25_layernorm_int8_kernels_cu_ae8c707c4cuda3std3__45__cpo3endE,(_ZN56_INTERNAL_8748ddb6_25_layernorm_int8_kernels_cu_ae8c707c4cuda3std3__48in_placeE - _ZN56_INTERNAL_8748ddb6_25_layernorm_int8_kernels_cu_ae8c707c4cuda3std3__45__cpo3endE)
_ZN56_INTERNAL_8748ddb6_25_layernorm_int8_kernels_cu_ae8c707c4cuda3std3__45__cpo3endE:
	.zero		1
	.type		_ZN56_INTERNAL_8748ddb6_25_layernorm_int8_kernels_cu_ae8c707c4cuda3std3__48in_placeE,@object
	.size		_ZN56_INTERNAL_8748ddb6_25_layernorm_int8_kernels_cu_ae8c707c4cuda3std3__48in_placeE,(_ZN56_INTERNAL_8748ddb6_25_layernorm_int8_kernels_cu_ae8c707c4cuda3std6ranges3__45__cpo7advanceE - _ZN56_INTERNAL_8748ddb6_25_layernorm_int8_kernels_cu_ae8c707c4cuda3std3__48in_placeE)
_ZN56_INTERNAL_8748ddb6_25_layernorm_int8_kernels_cu_ae8c707c4cuda3std3__48in_placeE:
	.zero		1
	.type		_ZN56_INTERNAL_8748ddb6_25_layernorm_int8_kernels_cu_ae8c707c4cuda3std6ranges3__45__cpo7advanceE,@object
	.size		_ZN56_INTERNAL_8748ddb6_25_layernorm_int8_kernels_cu_ae8c707c4cuda3std6ranges3__45__cpo7advanceE,(_ZN56_INTERNAL_8748ddb6_25_layernorm_int8_kernels_cu_ae8c707c4cuda3std3__45__cpo5beginE - _ZN56_INTERNAL_8748ddb6_25_layernorm_int8_kernels_cu_ae8c707c4cuda3std6ranges3__45__cpo7advanceE)
_ZN56_INTERNAL_8748ddb6_25_layernorm_int8_kernels_cu_ae8c707c4cuda3std6ranges3__45__cpo7advanceE:
	.zero		1
	.type		_ZN56_INTERNAL_8748ddb6_25_layernorm_int8_kernels_cu_ae8c707c4cuda3std3__45__cpo5beginE,@object
	.size		_ZN56_INTERNAL_8748ddb6_25_layernorm_int8_kernels_cu_ae8c707c4cuda3std3__45__cpo5beginE,(_ZN56_INTERNAL_8748ddb6_25_layernorm_int8_kernels_cu_ae8c707c4cuda3std3__419piecewise_constructE - _ZN56_INTERNAL_8748ddb6_25_layernorm_int8_kernels_cu_ae8c707c4cuda3std3__45__cpo5beginE)
_ZN56_INTERNAL_8748ddb6_25_layernorm_int8_kernels_cu_ae8c707c4cuda3std3__45__cpo5beginE:
	.zero		1
	.type		_ZN56_INTERNAL_8748ddb6_25_layernorm_int8_kernels_cu_ae8c707c4cuda3std3__419piecewise_constructE,@object
	.size		_ZN56_INTERNAL_8748ddb6_25_layernorm_int8_kernels_cu_ae8c707c4cuda3std3__419piecewise_constructE,(_ZN56_INTERNAL_8748ddb6_25_layernorm_int8_kernels_cu_ae8c707c4cuda3std3__45__cpo6cbeginE - _ZN56_INTERNAL_8748ddb6_25_layernorm_int8_kernels_cu_ae8c707c4cuda3std3__419piecewise_constructE)
_ZN56_INTERNAL_8748ddb6_25_layernorm_int8_kernels_cu_ae8c707c4cuda3std3__419piecewise_constructE:
	.zero		1
	.type		_ZN56_INTERNAL_8748ddb6_25_layernorm_int8_kernels_cu_ae8c707c4cuda3std3__45__cpo6cbeginE,@object
	.size		_ZN56_INTERNAL_8748ddb6_25_layernorm_int8_kernels_cu_ae8c707c4cuda3std3__45__cpo6cbeginE,(_ZN56_INTERNAL_8748ddb6_25_layernorm_int8_kernels_cu_ae8c707c4cuda3std6ranges3__45__cpo4swapE - _ZN56_INTERNAL_8748ddb6_25_layernorm_int8_kernels_cu_ae8c707c4cuda3std3__45__cpo6cbeginE)
_ZN56_INTERNAL_8748ddb6_25_layernorm_int8_kernels_cu_ae8c707c4cuda3std3__45__cpo6cbeginE:
	.zero		1
	.type		_ZN56_INTERNAL_8748ddb6_25_layernorm_int8_kernels_cu_ae8c707c4cuda3std6ranges3__45__cpo4swapE,@object
	.size		_ZN56_INTERNAL_8748ddb6_25_layernorm_int8_kernels_cu_ae8c707c4cuda3std6ranges3__45__cpo4swapE,(.L_16 - _ZN56_INTERNAL_8748ddb6_25_layernorm_int8_kernels_cu_ae8c707c4cuda3std6ranges3__45__cpo4swapE)
_ZN56_INTERNAL_8748ddb6_25_layernorm_int8_kernels_cu_ae8c707c4cuda3std6ranges3__45__cpo4swapE:
	.zero		1
.L_16:


//--------------------- .nv.shared._ZN17fastertransformer44add_bias_input_layernorm_ROW_int8I_DataTypeOIfEEvPT_PKaS4_PKS1_S6_S6_iiPKfS8_ --------------------------
	.section	.nv.shared._ZN17fastertransformer44add_bias_input_layernorm_ROW_int8I_DataTypeOIfEEvPT_PKaS4_PKS1_S6_S6_iiPKfS8_,"aw",@nobits
	.sectionflags	@""
	.align	4
.nv.shared._ZN17fastertransformer44add_bias_input_layernorm_ROW_int8I_DataTypeOIfEEvPT_PKaS4_PKS1_S6_S6_iiPKfS8_:
	.zero		136


//--------------------- .nv.shared._ZN17fastertransformer35add_bias_input_layernorm_ROW_int8IOI6__halfEEvPaPKaS4_PKT_S7_S7_iiPKfS9_S9_ --------------------------
	.section	.nv.shared._ZN17fastertransformer35add_bias_input_layernorm_ROW_int8IOI6__halfEEvPaPKaS4_PKT_S7_S7_iiPKfS9_S9_,"aw",@nobits
	.sectionflags	@""
	.align	4
.nv.shared._ZN17fastertransformer35add_bias_input_layernorm_ROW_int8IOI6__halfEEvPaPKaS4_PKT_S7_S7_iiPKfS9_S9_:
	.zero		136


//--------------------- .nv.shared._ZN17fastertransformer35add_bias_input_layernorm_ROW_int8IOIfEEvPaPKaS3_PKT_S6_S6_iiPKfS8_S8_ --------------------------
	.section	.nv.shared._ZN17fastertransformer35add_bias_input_layernorm_ROW_int8IOIfEEvPaPKaS3_PKT_S6_S6_iiPKfS8_S8_,"aw",@nobits
	.sectionflags	@""
	.align	4
.nv.shared._ZN17fastertransformer35add_bias_input_layernorm_ROW_int8IOIfEEvPaPKaS3_PKT_S6_S6_iiPKfS8_S8_:
	.zero		136


//--------------------- .nv.shared._ZN17fastertransformer18merge_layernorm_v2I6__halfEEvPaPKT_S5_S5_iPKfiii --------------------------
	.section	.nv.shared._ZN17fastertransformer18merge_layernorm_v2I6__halfEEvPaPKT_S5_S5_iPKfiii,"aw",@nobits
	.sectionflags	@""
	.align	4
.nv.shared._ZN17fastertransformer18merge_layernorm_v2I6__halfEEvPaPKT_S5_S5_iPKfiii:
	.zero		136


//--------------------- .nv.shared._ZN17fastertransformer18merge_layernorm_v2IfEEvPaPKT_S4_S4_iPKfiii --------------------------
	.section	.nv.shared._ZN17fastertransformer18merge_layernorm_v2IfEEvPaPKT_S4_S4_iPKfiii,"aw",@nobits
	.sectionflags	@""
	.align	4
.nv.shared._ZN17fastertransformer18merge_layernorm_v2IfEEvPaPKT_S4_S4_iPKfiii:
	.zero		136


//--------------------- .nv.shared._ZN17fastertransformer31layernorm_COL32_INT8I_DataTypeOI6__halfEEvPT_PKaPKS2_S7_iiPKf --------------------------
	.section	.nv.shared._ZN17fastertransformer31layernorm_COL32_INT8I_DataTypeOI6__halfEEvPT_PKaPKS2_S7_iiPKf,"aw",@nobits
	.sectionflags	@""
	.align	4
.nv.shared._ZN17fastertransformer31layernorm_COL32_INT8I_DataTypeOI6__halfEEvPT_PKaPKS2_S7_iiPKf:
	.zero		136


//--------------------- .nv.shared._ZN17fastertransformer31layernorm_COL32_INT8I_DataTypeOIfEEvPT_PKaPKS1_S6_iiPKf --------------------------
	.section	.nv.shared._ZN17fastertransformer31layernorm_COL32_INT8I_DataTypeOIfEEvPT_PKaPKS1_S6_iiPKf,"aw",@nobits
	.sectionflags	@""
	.align	4
.nv.shared._ZN17fastertransformer31layernorm_COL32_INT8I_DataTypeOIfEEvPT_PKaPKS1_S6_iiPKf:
	.zero		136


//--------------------- .nv.shared._ZN17fastertransformer31layernorm_COL32_DataTypeI_int8OI6__halfEEvPaPKT_S5_S5_iiPKf --------------------------
	.section	.nv.shared._ZN17fastertransformer31layernorm_COL32_DataTypeI_int8OI6__halfEEvPaPKT_S5_S5_iiPKf,"aw",@nobits
	.sectionflags	@""
	.align	4
.nv.shared._ZN17fastertransformer31layernorm_COL32_DataTypeI_int8OI6__halfEEvPaPKT_S5_S5_iiPKf:
	.zero		136


//--------------------- .nv.shared._ZN17fastertransformer31layernorm_COL32_DataTypeI_int8OIfEEvPaPKT_S4_S4_iiPKf --------------------------
	.section	.nv.shared._ZN17fastertransformer31layernorm_COL32_DataTypeI_int8OIfEEvPaPKT_S4_S4_iiPKf,"aw",@nobits
	.sectionflags	@""
	.align	4
.nv.shared._ZN17fastertransformer31layernorm_COL32_DataTypeI_int8OIfEEvPaPKT_S4_S4_iiPKf:
	.zero		136


//--------------------- .nv.shared._ZN17fastertransformer43add_bias_input_layernorm_COL32_int8IO_noResI6__halfEEvPaPiPT_PKS4_S7_S7_iiPKfS9_S9_ --------------------------
	.section	.nv.shared._ZN17fastertransformer43add_bias_input_layernorm_COL32_int8IO_noResI6__halfEEvPaPiPT_PKS4_S7_S7_iiPKfS9_S9_,"aw",@nobits
	.sectionflags	@""
	.align	4
.nv.shared._ZN17fastertransformer43add_bias_input_layernorm_COL32_int8IO_noResI6__halfEEvPaPiPT_PKS4_S7_S7_iiPKfS9_S9_:
	.zero		136


//--------------------- .nv.shared._ZN17fastertransformer43add_bias_input_layernorm_COL32_int8IO_noResIfEEvPaPiPT_PKS3_S6_S6_iiPKfS8_S8_ --------------------------
	.section	.nv.shared._ZN17fastertransformer43add_bias_input_layernorm_COL32_int8IO_noResIfEEvPaPiPT_PKS3_S6_S6_iiPKfS8_S8_,"aw",@nobits
	.sectionflags	@""
	.align	4
.nv.shared._ZN17fastertransformer43add_bias_input_layernorm_COL32_int8IO_noResIfEEvPaPiPT_PKS3_S6_S6_iiPKfS8_S8_:
	.zero		136


//--------------------- .nv.shared._ZN17fastertransformer26add_bias_layernorm_add_resI6__halfLi32EEEvPaPKaPT_PKS5_S8_S8_fiiPKfSA_ --------------------------
	.section	.nv.shared._ZN17fastertransformer26add_bias_layernorm_add_resI6__halfLi32EEEvPaPKaPT_PKS5_S8_S8_fiiPKfSA_,"aw",@nobits
	.sectionflags	@""
	.align	4
.nv.shared._ZN17fastertransformer26add_bias_layernorm_add_resI6__halfLi32EEEvPaPKaPT_PKS5_S8_S8_fiiPKfSA_:
	.zero		136


//--------------------- .nv.shared._ZN17fastertransformer29add_bias_layernorm_add_res_e2ILi32EEEvP5char2PKS1_P7__half2PKS5_S8_S8_fiiPKfSA_ --------------------------
	.section	.nv.shared._ZN17fastertransformer29add_bias_layernorm_add_res_e2ILi32EEEvP5char2PKS1_P7__half2PKS5_S8_S8_fiiPKfSA_,"aw",@nobits
	.sectionflags	@""
	.align	4
.nv.shared._ZN17fastertransformer29add_bias_layernorm_add_res_e2ILi32EEEvP5char2PKS1_P7__half2PKS5_S8_S8_fiiPKfSA_:
	.zero		136


//--------------------- .nv.shared._ZN17fastertransformer26add_bias_layernorm_add_resI6__halfLi16EEEvPaPKaPT_PKS5_S8_S8_fiiPKfSA_ --------------------------
	.section	.nv.shared._ZN17fastertransformer26add_bias_layernorm_add_resI6__halfLi16EEEvPaPKaPT_PKS5_S8_S8_fiiPKfSA_,"aw",@nobits
	.sectionflags	@""
	.align	4
.nv.shared._ZN17fastertransformer26add_bias_layernorm_add_resI6__halfLi16EEEvPaPKaPT_PKS5_S8_S8_fiiPKfSA_:
	.zero		136


//--------------------- .nv.shared._ZN17fastertransformer29add_bias_layernorm_add_res_e2ILi16EEEvP5char2PKS1_P7__half2PKS5_S8_S8_fiiPKfSA_ --------------------------
	.section	.nv.shared._ZN17fastertransformer29add_bias_layernorm_add_res_e2ILi16EEEvP5char2PKS1_P7__half2PKS5_S8_S8_fiiPKfSA_,"aw",@nobits
	.sectionflags	@""
	.align	4
.nv.shared._ZN17fastertransformer29add_bias_layernorm_add_res_e2ILi16EEEvP5char2PKS1_P7__half2PKS5_S8_S8_fiiPKfSA_:
	.zero		136


//--------------------- .nv.shared._ZN17fastertransformer26add_bias_layernorm_add_resI6__halfLi8EEEvPaPKaPT_PKS5_S8_S8_fiiPKfSA_ --------------------------
	.section	.nv.shared._ZN17fastertransformer26add_bias_layernorm_add_resI6__halfLi8EEEvPaPKaPT_PKS5_S8_S8_fiiPKfSA_,"aw",@nobits
	.sectionflags	@""
	.align	4
.nv.shared._ZN17fastertransformer26add_bias_layernorm_add_resI6__halfLi8EEEvPaPKaPT_PKS5_S8_S8_fiiPKfSA_:
	.zero		136


//--------------------- .nv.shared._ZN17fastertransformer29add_bias_layernorm_add_res_e2ILi8EEEvP5char2PKS1_P7__half2PKS5_S8_S8_fiiPKfSA_ --------------------------
	.section	.nv.shared._ZN17fastertransformer29add_bias_layernorm_add_res_e2ILi8EEEvP5char2PKS1_P7__half2PKS5_S8_S8_fiiPKfSA_,"aw",@nobits
	.sectionflags	@""
	.align	4
.nv.shared._ZN17fastertransformer29add_bias_layernorm_add_res_e2ILi8EEEvP5char2PKS1_P7__half2PKS5_S8_S8_fiiPKfSA_:
	.zero		136


//--------------------- .nv.shared._ZN17fastertransformer26add_bias_layernorm_add_resI6__halfLi4EEEvPaPKaPT_PKS5_S8_S8_fiiPKfSA_ --------------------------
	.section	.nv.shared._ZN17fastertransformer26add_bias_layernorm_add_resI6__halfLi4EEEvPaPKaPT_PKS5_S8_S8_fiiPKfSA_,"aw",@nobits
	.sectionflags	@""
	.align	4
.nv.shared._ZN17fastertransformer26add_bias_layernorm_add_resI6__halfLi4EEEvPaPKaPT_PKS5_S8_S8_fiiPKfSA_:
	.zero		136


//--------------------- .nv.shared._ZN17fastertransformer29add_bias_layernorm_add_res_e2ILi4EEEvP5char2PKS1_P7__half2PKS5_S8_S8_fiiPKfSA_ --------------------------
	.section	.nv.shared._ZN17fastertransformer29add_bias_layernorm_add_res_e2ILi4EEEvP5char2PKS1_P7__half2PKS5_S8_S8_fiiPKfSA_,"aw",@nobits
	.sectionflags	@""
	.align	4
.nv.shared._ZN17fastertransformer29add_bias_layernorm_add_res_e2ILi4EEEvP5char2PKS1_P7__half2PKS5_S8_S8_fiiPKfSA_:
	.zero		136


//--------------------- .nv.shared._ZN17fastertransformer26add_bias_layernorm_add_resI6__halfLi2EEEvPaPKaPT_PKS5_S8_S8_fiiPKfSA_ --------------------------
	.section	.nv.shared._ZN17fastertransformer26add_bias_layernorm_add_resI6__halfLi2EEEvPaPKaPT_PKS5_S8_S8_fiiPKfSA_,"aw",@nobits
	.sectionflags	@""
	.align	4
.nv.shared._ZN17fastertransformer26add_bias_layernorm_add_resI6__halfLi2EEEvPaPKaPT_PKS5_S8_S8_fiiPKfSA_:
	.zero		136


//--------------------- .nv.shared._ZN17fastertransformer29add_bias_layernorm_add_res_e2ILi2EEEvP5char2PKS1_P7__half2PKS5_S8_S8_fiiPKfSA_ --------------------------
	.section	.nv.shared._ZN17fastertransformer29add_bias_layernorm_add_res_e2ILi2EEEvP5char2PKS1_P7__half2PKS5_S8_S8_fiiPKfSA_,"aw",@nobits
	.sectionflags	@""
	.align	4
.nv.shared._ZN17fastertransformer29add_bias_layernorm_add_res_e2ILi2EEEvP5char2PKS1_P7__half2PKS5_S8_S8_fiiPKfSA_:
	.zero		136


//--------------------- .nv.shared._ZN17fastertransformer26add_bias_layernorm_add_resI6__halfLi1EEEvPaPKaPT_PKS5_S8_S8_fiiPKfSA_ --------------------------
	.section	.nv.shared._ZN17fastertransformer26add_bias_layernorm_add_resI6__halfLi1EEEvPaPKaPT_PKS5_S8_S8_fiiPKfSA_,"aw",@nobits
	.sectionflags	@""
	.align	4
.nv.shared._ZN17fastertransformer26add_bias_layernorm_add_resI6__halfLi1EEEvPaPKaPT_PKS5_S8_S8_fiiPKfSA_:
	.zero		136


//--------------------- .nv.shared._ZN17fastertransformer29add_bias_layernorm_add_res_e2ILi1EEEvP5char2PKS1_P7__half2PKS5_S8_S8_fiiPKfSA_ --------------------------
	.section	.nv.shared._ZN17fastertransformer29add_bias_layernorm_add_res_e2ILi1EEEvP5char2PKS1_P7__half2PKS5_S8_S8_fiiPKfSA_,"aw",@nobits
	.sectionflags	@""
	.align	4
.nv.shared._ZN17fastertransformer29add_bias_layernorm_add_res_e2ILi1EEEvP5char2PKS1_P7__half2PKS5_S8_S8_fiiPKfSA_:
	.zero		136


//--------------------- .nv.shared._ZN17fastertransformer46add_bias_input_layernorm_COL32_int8I_DataTypeOI6__halfEEvPT_PKaS5_PKS2_S7_S7_iiPKfS9_ --------------------------
	.section	.nv.shared._ZN17fastertransformer46add_bias_input_layernorm_COL32_int8I_DataTypeOI6__halfEEvPT_PKaS5_PKS2_S7_S7_iiPKfS9_,"aw",@nobits
	.sectionflags	@""
	.align	4
.nv.shared._ZN17fastertransformer46add_bias_input_layernorm_COL32_int8I_DataTypeOI6__halfEEvPT_PKaS5_PKS2_S7_S7_iiPKfS9_:
	.zero		136


//--------------------- .nv.shared._ZN17fastertransformer46add_bias_input_layernorm_COL32_int8I_DataTypeOIfEEvPT_PKaS4_PKS1_S6_S6_iiPKfS8_ --------------------------
	.section	.nv.shared._ZN17fastertransformer46add_bias_input_layernorm_COL32_int8I_DataTypeOIfEEvPT_PKaS4_PKS1_S6_S6_iiPKfS8_,"aw",@nobits
	.sectionflags	@""
	.align	4
.nv.shared._ZN17fastertransformer46add_bias_input_layernorm_COL32_int8I_DataTypeOIfEEvPT_PKaS4_PKS1_S6_S6_iiPKfS8_:
	.zero		136


//--------------------- .nv.shared._ZN17fastertransformer37add_bias_input_layernorm_COL32_int8IOI6__halfEEvPaPKaS4_PKT_S7_S7_iiPKfS9_S9_ --------------------------
	.section	.nv.shared._ZN17fastertransformer37add_bias_input_layernorm_COL32_int8IOI6__halfEEvPaPKaS4_PKT_S7_S7_iiPKfS9_S9_,"aw",@nobits
	.sectionflags	@""
	.align	4
.nv.shared._ZN17fastertransformer37add_bias_input_layernorm_COL32_int8IOI6__halfEEvPaPKaS4_PKT_S7_S7_iiPKfS9_S9_:
	.zero		136


//--------------------- .nv.shared._ZN17fastertransformer37add_bias_input_layernorm_COL32_int8IOIfEEvPaPKaS3_PKT_S6_S6_iiPKfS8_S8_ --------------------------
	.section	.nv.shared._ZN17fastertransformer37add_bias_input_layernorm_COL32_int8IOIfEEvPaPKaS3_PKT_S6_S6_iiPKfS8_S8_,"aw",@nobits
	.sectionflags	@""
	.align	4
.nv.shared._ZN17fastertransformer37add_bias_input_layernorm_COL32_int8IOIfEEvPaPKaS3_PKT_S6_S6_iiPKfS8_S8_:
	.zero		136


//--------------------- .nv.shared._ZN17fastertransformer44add_bias_input_layernorm_ROW_int8I_DataTypeOI7__half2EEvPT_PKaS5_PKS2_S7_S7_iiPKfS9_ --------------------------
	.section	.nv.shared._ZN17fastertransformer44add_bias_input_layernorm_ROW_int8I_DataTypeOI7__half2EEvPT_PKaS5_PKS2_S7_S7_iiPKfS9_,"aw",@nobits
	.sectionflags	@""
	.align	4
.nv.shared._ZN17fastertransformer44add_bias_input_layernorm_ROW_int8I_DataTypeOI7__half2EEvPT_PKaS5_PKS2_S7_S7_iiPKfS9_:
	.zero		136


//--------------------- .nv.shared._ZN17fastertransformer35add_bias_input_layernorm_ROW_int8IOI7__half2EEvPaPKaS4_PKT_S7_S7_iiPKfS9_S9_ --------------------------
	.section	.nv.shared._ZN17fastertransformer35add_bias_input_layernorm_ROW_int8IOI7__half2EEvPaPKaS4_PKT_S7_S7_iiPKfS9_S9_,"aw",@nobits
	.sectionflags	@""
	.align	4
.nv.shared._ZN17fastertransformer35add_bias_input_layernorm_ROW_int8IOI7__half2EEvPaPKaS4_PKT_S7_S7_iiPKfS9_S9_:
	.zero		136


//--------------------- .nv.shared._ZN17fastertransformer31layernorm_shift_partition_COL32ILi8EEEvPaPK6__halfS4_S4_iiiifii --------------------------
	.section	.nv.shared._ZN17fastertransformer31layernorm_shift_partition_COL32ILi8EEEvPaPK6__halfS4_S4_iiiifii,"aw",@nobits
	.sectionflags	@""
	.align	4
.nv.shared._ZN17fastertransformer31layernorm_shift_partition_COL32ILi8EEEvPaPK6__halfS4_S4_iiiifii:
	.zero		136


//--------------------- .nv.shared._ZN17fastertransformer42layernorm_shift_partition_COL32_warpReduceILi4ELi8EEEvPaPK6__halfS4_S4_iiiifii --------------------------
	.section	.nv.shared._ZN17fastertransformer42layernorm_shift_partition_COL32_warpReduceILi4ELi8EEEvPaPK6__halfS4_S4_iiiifii,"aw",@nobits
	.sectionflags	@""
	.align	4
.nv.shared._ZN17fastertransformer42layernorm_shift_partition_COL32_warpReduceILi4ELi8EEEvPaPK6__halfS4_S4_iiiifii:
	.zero		32


//--------------------- .nv.shared._ZN17fastertransformer31layernorm_COL32_INT8I_DataTypeOI7__half2EEvPT_PKaPKS2_S7_iiPKf --------------------------
	.section	.nv.shared._ZN17fastertransformer31layernorm_COL32_INT8I_DataTypeOI7__half2EEvPT_PKaPKS2_S7_iiPKf,"aw",@nobits
	.sectionflags	@""
	.align	4
.nv.shared._ZN17fastertransformer31layernorm_COL32_INT8I_DataTypeOI7__half2EEvPT_PKaPKS2_S7_iiPKf:
	.zero		272


//--------------------- .nv.shared._ZN17fastertransformer31layernorm_COL32_DataTypeI_int8OI7__half2EEvPaPKT_S5_S5_iiPKf --------------------------
	.section	.nv.shared._ZN17fastertransformer31layernorm_COL32_DataTypeI_int8OI7__half2EEvPaPKT_S5_S5_iiPKf,"aw",@nobits
	.sectionflags	@""
	.align	4
.nv.shared._ZN17fastertransformer31layernorm_COL32_DataTypeI_int8OI7__half2EEvPaPKT_S5_S5_iiPKf:
	.zero		272


//--------------------- .nv.shared._ZN17fastertransformer43add_bias_input_layernorm_COL32_int8IO_noResI7__half2EEvPaPiPT_PKS4_S7_S7_iiPKfS9_S9_ --------------------------
	.section	.nv.shared._ZN17fastertransformer43add_bias_input_layernorm_COL32_int8IO_noResI7__half2EEvPaPiPT_PKS4_S7_S7_iiPKfS9_S9_,"aw",@nobits
	.sectionflags	@""
	.align	4
.nv.shared._ZN17fastertransformer43add_bias_input_layernorm_COL32_int8IO_noResI7__half2EEvPaPiPT_PKS4_S7_S7_iiPKfS9_S9_:
	.zero		272


//--------------------- .nv.shared._ZN17fastertransformer37add_bias_input_layernorm_COL32_int8IOILi8ELb1ELb1ELb1EEEvPaS1_P6__halfPKS2_S5_S5_iiff --------------------------
	.section	.nv.shared._ZN17fastertransformer37add_bias_input_layernorm_COL32_int8IOILi8ELb1ELb1ELb1EEEvPaS1_P6__halfPKS2_S5_S5_iiff,"aw",@nobits
	.sectionflags	@""
	.align	4
.nv.shared._ZN17fastertransformer37add_bias_input_layernorm_COL32_int8IOILi8ELb1ELb1ELb1EEEvPaS1_P6__halfPKS2_S5_S5_iiff:
	.zero		136


//--------------------- .nv.shared._ZN17fastertransformer48add_bias_input_layernorm_COL32_int8IO_warpReduceILi4ELi8ELb1ELb1ELb1EEEvPaS1_P6__halfPKS2_S5_S5_iiff --------------------------
	.section	.nv.shared._ZN17fastertransformer48add_bias_input_layernorm_COL32_int8IO_warpReduceILi4ELi8ELb1ELb1ELb1EEEvPaS1_P6__halfPKS2_S5_S5_iiff,"aw",@nobits
	.sectionflags	@""
	.align	4
.nv.shared._ZN17fastertransformer48add_bias_input_layernorm_COL32_int8IO_warpReduceILi4ELi8ELb1ELb1ELb1EEEvPaS1_P6__halfPKS2_S5_S5_iiff:
	.zero		32


//--------------------- .nv.shared._ZN17fastertransformer46add_bias_input_layernorm_COL32_int8I_DataTypeOI7__half2EEvPT_PKaS5_PKS2_S7_S7_iiPKfS9_ --------------------------
	.section	.nv.shared._ZN17fastertransformer46add_bias_input_layernorm_COL32_int8I_DataTypeOI7__half2EEvPT_PKaS5_PKS2_S7_S7_iiPKfS9_,"aw",@nobits
	.sectionflags	@""
	.align	4
.nv.shared._ZN17fastertransformer46add_bias_input_layernorm_COL32_int8I_DataTypeOI7__half2EEvPT_PKaS5_PKS2_S7_S7_iiPKfS9_:
	.zero		136


//--------------------- .nv.shared._ZN17fastertransformer37add_bias_input_layernorm_COL32_int8IOI7__half2EEvPaPKaS4_PKT_S7_S7_iiPKfS9_S9_ --------------------------
	.section	.nv.shared._ZN17fastertransformer37add_bias_input_layernorm_COL32_int8IOI7__half2EEvPaPKaS4_PKT_S7_S7_iiPKfS9_S9_,"aw",@nobits
	.sectionflags	@""
	.align	4
.nv.shared._ZN17fastertransformer37add_bias_input_layernorm_COL32_int8IOI7__half2EEvPaPKaS4_PKT_S7_S7_iiPKfS9_S9_:
	.zero		136


//--------------------- .nv.shared._ZN17fastertransformer47add_bias_input_layernorm_COL32_int32I_DataTypeOEP7__half2PK4int2PKS0_S6_S6_S6_iiPK6float2PKf --------------------------
	.section	.nv.shared._ZN17fastertransformer47add_bias_input_layernorm_COL32_int32I_DataTypeOEP7__half2PK4int2PKS0_S6_S6_S6_iiPK6float2PKf,"aw",@nobits
	.sectionflags	@""
	.align	4
.nv.shared._ZN17fastertransformer47add_bias_input_layernorm_COL32_int32I_DataTypeOEP7__half2PK4int2PKS0_S6_S6_S6_iiPK6float2PKf:
	.zero		136


//--------------------- .nv.shared._ZN17fastertransformer47add_bias_input_layernorm_COL32_int32I_DataTypeOEPfPKiPKfS4_S4_S4_iiS4_S4_ --------------------------
	.section	.nv.shared._ZN17fastertransformer47add_bias_input_layernorm_COL32_int32I_DataTypeOEPfPKiPKfS4_S4_S4_iiS4_S4_,"aw",@nobits
	.sectionflags	@""
	.align	4
.nv.shared._ZN17fastertransformer47add_bias_input_layernorm_COL32_int32I_DataTypeOEPfPKiPKfS4_S4_S4_iiS4_S4_:
	.zero		136
